def matmul_kernel(
    a_ptr,
    b_ptr,
    c_ptr,
    M,
    N,
    K,
    stride_am,
    stride_ak,
    stride_bk,
    stride_bn,
    stride_cm,
    stride_cn,
    BLOCK_M: tl.constexpr,
    BLOCK_N: tl.constexpr,
    BLOCK_K: tl.constexpr,
    GROUP_M: tl.constexpr,
):
    pid = tl.program_id(axis=0)
    num_pid_m = tl.cdiv(M, BLOCK_M)
    num_pid_n = tl.cdiv(N, BLOCK_N)
    num_pid_in_group = GROUP_M * num_pid_n
    group_id = pid // num_pid_in_group
    first_pid_m = group_id * GROUP_M
    group_size_m = min(num_pid_m - first_pid_m, GROUP_M)
    pid_m = first_pid_m + ((pid % num_pid_in_group) % group_size_m)
    pid_n = (pid % num_pid_in_group) // group_size_m

    offs_am = (pid_m * BLOCK_M + tl.arange(0, BLOCK_M)) % M
    offs_bn = (pid_n * BLOCK_N + tl.arange(0, BLOCK_N)) % N
    offs_k = tl.arange(0, BLOCK_K)
    a_ptrs = a_ptr + offs_am[:, None] * stride_am + offs_k[None, :] * stride_ak
    b_ptrs = b_ptr + offs_k[:, None] * stride_bk + offs_bn[None, :] * stride_bn

    acc = tl.zeros((BLOCK_M, BLOCK_N), dtype=tl.float32)
    for kk in range(0, tl.cdiv(K, BLOCK_K)):
        a = tl.load(a_ptrs, mask=offs_k[None, :] < K - kk * BLOCK_K, other=0.0)
        b = tl.load(b_ptrs, mask=offs_k[:, None] < K - kk * BLOCK_K, other=0.0)
        acc = tl.dot(a, b, acc)
        a_ptrs += BLOCK_K * stride_ak
        b_ptrs += BLOCK_K * stride_bk

    c = acc.to(c_ptr.dtype.element_ty)
    offs_cm = pid_m * BLOCK_M + tl.arange(0, BLOCK_M)
    offs_cn = pid_n * BLOCK_N + tl.arange(0, BLOCK_N)
    c_ptrs = c_ptr + offs_cm[:, None] * stride_cm + offs_cn[None, :] * stride_cn
    mask = (offs_cm[:, None] < M) & (offs_cn[None, :] < N)
    tl.store(c_ptrs, c, mask=mask)

# config = {"BLOCK_K": 128, "BLOCK_M": 128, "BLOCK_N": 128, "GROUP_M": 8, "arch": "sm_90", "dtype": "fp16", "num_ctas": 1, "num_stages": 2, "num_warps": 2}
# arch = sm_90


// ===== COMPILED SASS (sm_90a) =====

	.target	sm_90a

	.elftype	@"ET_EXEC"


//--------------------- .note.nv.tkinfo           --------------------------
	.section	.note.nv.tkinfo,"",@"SHT_NOTE"
	.sectionflags	@"SHF_NOTE_NV_TKINFO"
	.tkinfo
        /*0018*/ 	.word	0x00000002
        /*0030*/ 	.string	""
        /*0030*/ 	.string	"ptxas"
        /*0030*/ 	.string	"Cuda compilation tools, release 13.0, V13.0.88"
        /*0030*/ 	.string	"Build cuda_13.0.r13.0/compiler.36424714_0"
        /*0030*/ 	.string	"-v  -suppress-debug-info  -lineinfo  -arch sm_90a "



//--------------------- .note.nv.cuinfo           --------------------------
	.section	.note.nv.cuinfo,"",@"SHT_NOTE"
	.sectionflags	@"SHF_NOTE_NV_CUINFO"
        /*0018*/ 	.short	0x0002
        /*001a*/ 	.short	0x005a
        /*001c*/ 	.short	0x0082
	.zero		2


//--------------------- .nv.info                  --------------------------
	.section	.nv.info,"",@"SHT_CUDA_INFO"
	.align	4


	//----- nvinfo : EIATTR_REGCOUNT
	.align		4
        /*0000*/ 	.byte	0x04, 0x2f
        /*0002*/ 	.short	(.L_1 - .L_0)
	.align		4
.L_0:
        /*0004*/ 	.word	index@(matmul_kernel)
        /*0008*/ 	.word	0x00000020


	//----- nvinfo : EIATTR_FRAME_SIZE
	.align		4
.L_1:
        /*000c*/ 	.byte	0x04, 0x11
        /*000e*/ 	.short	(.L_3 - .L_2)
	.align		4
.L_2:
        /*0010*/ 	.word	index@(matmul_kernel)
        /*0014*/ 	.word	0x00004230


	//----- nvinfo : EIATTR_MIN_STACK_SIZE
	.align		4
.L_3:
        /*0018*/ 	.byte	0x04, 0x12
        /*001a*/ 	.short	(.L_5 - .L_4)
	.align		4
.L_4:
        /*001c*/ 	.word	index@(matmul_kernel)
        /*0020*/ 	.word	0x00004230
.L_5:


//--------------------- .nv.compat                --------------------------
	.section	.nv.compat,"",@"SHT_CUDA_COMPAT_INFO"
	.align	4
        /*0000*/ 	.byte	0x02, 0x09, 0x01, 0x00, 0x02, 0x02, 0x01, 0x00, 0x02, 0x05, 0x05, 0x00, 0x03, 0x07, 0x01, 0x01
        /*0010*/ 	.byte	0x02, 0x03, 0x00, 0x00, 0x02, 0x06, 0x01, 0x00, 0x04, 0x0b, 0x08, 0x00, 0x00, 0x00, 0x00, 0x00
        /*0020*/ 	.byte	0x00, 0x00, 0x00, 0x00


//--------------------- .nv.info.matmul_kernel    --------------------------
	.section	.nv.info.matmul_kernel,"",@"SHT_CUDA_INFO"
	.sectionflags	@""
	.align	4


	//----- nvinfo : EIATTR_CUDA_API_VERSION
	.align		4
        /*0000*/ 	.byte	0x04, 0x37
        /*0002*/ 	.short	(.L_7 - .L_6)
.L_6:
        /*0004*/ 	.word	0x00000082


	//----- nvinfo : EIATTR_KPARAM_INFO
	.align		4
.L_7:
        /*0008*/ 	.byte	0x04, 0x17
        /*000a*/ 	.short	(.L_9 - .L_8)
.L_8:
        /*000c*/ 	.word	0x00000000
        /*0010*/ 	.short	0x000d
        /*0012*/ 	.short	0x0048
        /*0014*/ 	.byte	0x00, 0xf4, 0x21, 0x00


	//----- nvinfo : EIATTR_KPARAM_INFO
	.align		4
.L_9:
        /*0018*/ 	.byte	0x04, 0x17
        /*001a*/ 	.short	(.L_11 - .L_10)
.L_10:
        /*001c*/ 	.word	0x00000000
        /*0020*/ 	.short	0x000c
        /*0022*/ 	.short	0x0040
        /*0024*/ 	.byte	0x00, 0xf4, 0x21, 0x00


	//----- nvinfo : EIATTR_KPARAM_INFO
	.align		4
.L_11:
        /*0028*/ 	.byte	0x04, 0x17
        /*002a*/ 	.short	(.L_13 - .L_12)
.L_12:
        /*002c*/ 	.word	0x00000000
        /*0030*/ 	.short	0x000b
        /*0032*/ 	.short	0x0038
        /*0034*/ 	.byte	0x00, 0xf0, 0x11, 0x00


	//----- nvinfo : EIATTR_KPARAM_INFO
	.align		4
.L_13:
        /*0038*/ 	.byte	0x04, 0x17
        /*003a*/ 	.short	(.L_15 - .L_14)
.L_14:
        /*003c*/ 	.word	0x00000000
        /*0040*/ 	.short	0x000a
        /*0042*/ 	.short	0x0034
        /*0044*/ 	.byte	0x00, 0xf0, 0x11, 0x00


	//----- nvinfo : EIATTR_KPARAM_INFO
	.align		4
.L_15:
        /*0048*/ 	.byte	0x04, 0x17
        /*004a*/ 	.short	(.L_17 - .L_16)
.L_16:
        /*004c*/ 	.word	0x00000000
        /*0050*/ 	.short	0x0009
        /*0052*/ 	.short	0x0030
        /*0054*/ 	.byte	0x00, 0xf0, 0x11, 0x00


	//----- nvinfo : EIATTR_KPARAM_INFO
	.align		4
.L_17:
        /*0058*/ 	.byte	0x04, 0x17
        /*005a*/ 	.short	(.L_19 - .L_18)
.L_18:
        /*005c*/ 	.word	0x00000000
        /*0060*/ 	.short	0x0008
        /*0062*/ 	.short	0x002c
        /*0064*/ 	.byte	0x00, 0xf0, 0x11, 0x00


	//----- nvinfo : EIATTR_KPARAM_INFO
	.align		4
.L_19:
        /*0068*/ 	.byte	0x04, 0x17
        /*006a*/ 	.short	(.L_21 - .L_20)
.L_20:
        /*006c*/ 	.word	0x00000000
        /*0070*/ 	.short	0x0007
        /*0072*/ 	.short	0x0028
        /*0074*/ 	.byte	0x00, 0xf0, 0x11, 0x00


	//----- nvinfo : EIATTR_KPARAM_INFO
	.align		4
.L_21:
        /*0078*/ 	.byte	0x04, 0x17
        /*007a*/ 	.short	(.L_23 - .L_22)
.L_22:
        /*007c*/ 	.word	0x00000000
        /*0080*/ 	.short	0x0006
        /*0082*/ 	.short	0x0024
        /*0084*/ 	.byte	0x00, 0xf0, 0x11, 0x00


	//----- nvinfo : EIATTR_KPARAM_INFO
	.align		4
.L_23:
        /*0088*/ 	.byte	0x04, 0x17
        /*008a*/ 	.short	(.L_25 - .L_24)
.L_24:
        /*008c*/ 	.word	0x00000000
        /*0090*/ 	.short	0x0005
        /*0092*/ 	.short	0x0020
        /*0094*/ 	.byte	0x00, 0xf0, 0x11, 0x00


	//----- nvinfo : EIATTR_KPARAM_INFO
	.align		4
.L_25:
        /*0098*/ 	.byte	0x04, 0x17
        /*009a*/ 	.short	(.L_27 - .L_26)
.L_26:
        /*009c*/ 	.word	0x00000000
        /*00a0*/ 	.short	0x0004
        /*00a2*/ 	.short	0x001c
        /*00a4*/ 	.byte	0x00, 0xf0, 0x11, 0x00


	//----- nvinfo : EIATTR_KPARAM_INFO
	.align		4
.L_27:
        /*00a8*/ 	.byte	0x04, 0x17
        /*00aa*/ 	.short	(.L_29 - .L_28)
.L_28:
        /*00ac*/ 	.word	0x00000000
        /*00b0*/ 	.short	0x0003
        /*00b2*/ 	.short	0x0018
        /*00b4*/ 	.byte	0x00, 0xf0, 0x11, 0x00


	//----- nvinfo : EIATTR_KPARAM_INFO
	.align		4
.L_29:
        /*00b8*/ 	.byte	0x04, 0x17
        /*00ba*/ 	.short	(.L_31 - .L_30)
.L_30:
        /*00bc*/ 	.word	0x00000000
        /*00c0*/ 	.short	0x0002
        /*00c2*/ 	.short	0x0010
        /*00c4*/ 	.byte	0x00, 0xf4, 0x21, 0x00


	//----- nvinfo : EIATTR_KPARAM_INFO
	.align		4
.L_31:
        /*00c8*/ 	.byte	0x04, 0x17
        /*00ca*/ 	.short	(.L_33 - .L_32)
.L_32:
        /*00cc*/ 	.word	0x00000000
        /*00d0*/ 	.short	0x0001
        /*00d2*/ 	.short	0x0008
        /*00d4*/ 	.byte	0x00, 0xf4, 0x21, 0x00


	//----- nvinfo : EIATTR_KPARAM_INFO
	.align		4
.L_33:
        /*00d8*/ 	.byte	0x04, 0x17
        /*00da*/ 	.short	(.L_35 - .L_34)
.L_34:
        /*00dc*/ 	.word	0x00000000
        /*00e0*/ 	.short	0x0000
        /*00e2*/ 	.short	0x0000
        /*00e4*/ 	.byte	0x00, 0xf4, 0x21, 0x00


	//----- nvinfo : EIATTR_SPARSE_MMA_MASK
	.align		4
.L_35:
        /*00e8*/ 	.byte	0x03, 0x50
        /*00ea*/ 	.short	0x0000


	//----- nvinfo : EIATTR_MAXREG_COUNT
	.align		4
        /*00ec*/ 	.byte	0x03, 0x1b
        /*00ee*/ 	.short	0x00ff


	//----- nvinfo : EIATTR_NUM_BARRIERS
	.align		4
        /*00f0*/ 	.byte	0x02, 0x4c
        /*00f2*/ 	.byte	0x01
	.zero		1


	//----- nvinfo : EIATTR_ANNOTATIONS
	.align		4
        /*00f4*/ 	.byte	0x04, 0x55
        /*00f6*/ 	.short	(.L_37 - .L_36)


	//   ....[0]....
.L_36:
        /*00f8*/ 	.word	0x00000001
        /*00fc*/ 	.byte	0xe0, 0x00, 0x00, 0x00, 0x01, 0x00, 0x00, 0x00, 0x00, 0x01, 0x00, 0x00, 0x01, 0x00, 0x00, 0x00
        /* <DEDUP_REMOVED lines=3138> */
        /*c52c*/ 	.byte	0x40, 0x04, 0x03, 0x00, 0x01, 0x00, 0x00, 0x00, 0x70, 0x04, 0x03, 0x00


	//----- nvinfo : EIATTR_MERCURY_ISA_VERSION
	.align		4
.L_37:
        /*c538*/ 	.byte	0x03, 0x5f
        /*c53a*/ 	.short	0x0101


	//----- nvinfo : EIATTR_EXIT_INSTR_OFFSETS
	.align		4
        /*c53c*/ 	.byte	0x04, 0x1c
        /*c53e*/ 	.short	(.L_39 - .L_38)


	//   ....[0]....
.L_38:
        /*c540*/ 	.word	0x00062640


	//   ....[1]....
        /*c544*/ 	.word	0x00062670


	//----- nvinfo : EIATTR_REQNTID
	.align		4
.L_39:
        /*c548*/ 	.byte	0x04, 0x10
        /*c54a*/ 	.short	(.L_41 - .L_40)
.L_40:
        /*c54c*/ 	.word	0x00000040
        /*c550*/ 	.word	0x00000001
        /*c554*/ 	.word	0x00000001


	//----- nvinfo : EIATTR_CBANK_PARAM_SIZE
	.align		4
.L_41:
        /*c558*/ 	.byte	0x03, 0x19
        /*c55a*/ 	.short	0x0050


	//----- nvinfo : EIATTR_PARAM_CBANK
	.align		4
        /*c55c*/ 	.byte	0x04, 0x0a
        /*c55e*/ 	.short	(.L_43 - .L_42)
	.align		4
.L_42:
        /*c560*/ 	.word	index@(.nv.constant0.matmul_kernel)
        /*c564*/ 	.short	0x0210
        /*c566*/ 	.short	0x0050


	//----- nvinfo : EIATTR_SW_WAR
	.align		4
.L_43:
        /*c568*/ 	.byte	0x04, 0x36
        /*c56a*/ 	.short	(.L_45 - .L_44)
.L_44:
        /*c56c*/ 	.word	0x00000008
.L_45:


//--------------------- .nv.callgraph             --------------------------
	.section	.nv.callgraph,"",@"SHT_CUDA_CALLGRAPH"
	.align	4
	.sectionentsize	8
	.align		4
        /*0000*/ 	.word	0x00000000
	.align		4
        /*0004*/ 	.word	0xffffffff
	.align		4
        /*0008*/ 	.word	0x00000000
	.align		4
        /*000c*/ 	.word	0xfffffffe
	.align		4
        /*0010*/ 	.word	0x00000000
	.align		4
        /*0014*/ 	.word	0xfffffffd
	.align		4
        /*0018*/ 	.word	0x00000000
	.align		4
        /*001c*/ 	.word	0xfffffffc


//--------------------- .text.matmul_kernel       --------------------------
	.section	.text.matmul_kernel,"ax",@progbits
	.align	128
        .global         matmul_kernel
        .type           matmul_kernel,@function
        .size           matmul_kernel,(.L_x_3 - matmul_kernel)
        .other          matmul_kernel,@"STO_CUDA_ENTRY STV_DEFAULT"
matmul_kernel:
.text.matmul_kernel:
[----:B------:R-:W0:Y:S08]  /*0000*/  LDC R1, c[0x0][0x28] ;  /* 0x00000a00ff017b82 */ /* 0x000e300000000800 */
[----:B------:R-:W1:Y:S01]  /*0010*/  LDC.64 R2, c[0x0][0x228] ;  /* 0x00008a00ff027b82 */ /* 0x000e620000000a00 */
[----:B0-----:R-:W-:Y:S01]  /*0020*/  VIADD R1, R1, 0xffffbdd0 ;  /* 0xffffbdd001017836 */ /* 0x001fe20000000000 */
[----:B------:R-:W-:Y:S01]  /*0030*/  UMOV UR4, 0x400 ;  /* 0x0000040000047882 */ /* 0x000fe20000000000 */
[----:B------:R-:W-:-:S02]  /*0040*/  CS2R R24, SRZ ;  /* 0x0000000000187805 */ /* 0x000fc4000001ff00 */
[----:B------:R-:W-:Y:S02]  /*0050*/  CS2R R26, SRZ ;  /* 0x00000000001a7805 */ /* 0x000fe4000001ff00 */
[----:B------:R-:W-:Y:S02]  /*0060*/  CS2R R16, SRZ ;  /* 0x0000000000107805 */ /* 0x000fe4000001ff00 */
[----:B------:R-:W-:Y:S02]  /*0070*/  CS2R R18, SRZ ;  /* 0x0000000000127805 */ /* 0x000fe4000001ff00 */
[----:B------:R-:W-:Y:S01]  /*0080*/  CS2R R20, SRZ ;  /* 0x0000000000147805 */ /* 0x000fe2000001ff00 */
[----:B------:R-:W0:Y:S01]  /*0090*/  LDC R29, c[0x0][0x230] ;  /* 0x00008c00ff1d7b82 */ /* 0x000e220000000800 */
[----:B------:R-:W-:Y:S02]  /*00a0*/  CS2R R22, SRZ ;  /* 0x0000000000167805 */ /* 0x000fe4000001ff00 */
[----:B------:R-:W-:-:S05]  /*00b0*/  CS2R R14, SRZ ;  /* 0x00000000000e7805 */ /* 0x000fca000001ff00 */
[----:B------:R-:W2:Y:S01]  /*00c0*/  S2UR UR5, SR_CgaCtaId ;  /* 0x00000000000579c3 */ /* 0x000ea20000008800 */
[----:B-1----:R-:W-:Y:S01]  /*00d0*/  VIADD R0, R3, 0x7f ;  /* 0x0000007f03007836 */ /* 0x002fe20000000000 */
[----:B------:R-:W-:Y:S04]  /*00e0*/  STL [R1+0x17f4], R3 ;  /* 0x0017f40301007387 */ /* 0x000fe80000100800 */
[----:B------:R-:W-:Y:S01]  /*00f0*/  SHF.R.S32.HI R5, RZ, 0x1f, R0 ;  /* 0x0000001fff057819 */ /* 0x000fe20000011400 */
[----:B------:R0:W-:Y:S03]  /*0100*/  STL [R1+0x17f8], R2 ;  /* 0x0017f80201007387 */ /* 0x0001e60000100800 */
[----:B------:R-:W-:Y:S01]  /*0110*/  LEA.HI R5, R5, R0, RZ, 0x7 ;  /* 0x0000000005057211 */ /* 0x000fe200078f38ff */
[----:B------:R-:W-:Y:S03]  /*0120*/  STL [R1+0x80], RZ ;  /* 0x000080ff01007387 */ /* 0x000fe60000100800 */
[----:B------:R-:W-:Y:S01]  /*0130*/  SHF.R.S32.HI R0, RZ, 0x7, R5 ;  /* 0x00000007ff007819 */ /* 0x000fe20000011405 */
[----:B------:R-:W-:Y:S01]  /*0140*/  STL [R1+0x84], RZ ;  /* 0x000084ff01007387 */ /* 0x000fe20000100800 */
[----:B------:R-:W-:Y:S01]  /*0150*/  ULDC.64 UR6, c[0x0][0x208] ;  /* 0x0000820000067ab9 */ /* 0x000fe20000000a00 */
[----:B--2---:R-:W-:-:S02]  /*0160*/  ULEA UR4, UR5, UR4, 0x18 ;  /* 0x0000000405047291 */ /* 0x004fc4000f8ec03f */
[----:B------:R-:W-:Y:S01]  /*0170*/  IMAD.SHL.U32 R0, R0, 0x8, RZ ;  /* 0x0000000800007824 */ /* 0x000fe200078e00ff */
[----:B------:R-:W1:Y:S04]  /*0180*/  S2R R5, SR_CTAID.X ;  /* 0x0000000000057919 */ /* 0x000e680000002500 */
[-C--:B------:R-:W-:Y:S01]  /*0190*/  IABS R9, R0.reuse ;  /* 0x0000000000097213 */ /* 0x080fe20000000000 */
[----:B------:R-:W-:Y:S01]  /*01a0*/  STL [R1+0x88], RZ ;  /* 0x000088ff01007387 */ /* 0x000fe20000100800 */
[----:B------:R-:W-:Y:S02]  /*01b0*/  IABS R12, R0 ;  /* 0x00000000000c7213 */ /* 0x000fe40000000000 */
[----:B------:R-:W2:Y:S01]  /*01c0*/  I2F.RP R4, R9 ;  /* 0x0000000900047306 */ /* 0x000ea20000209400 */
[----:B------:R-:W-:Y:S04]  /*01d0*/  STL [R1+0x8c], RZ ;  /* 0x00008cff01007387 */ /* 0x000fe80000100800 */
[----:B------:R-:W-:Y:S04]  /*01e0*/  STL [R1+0x70], RZ ;  /* 0x000070ff01007387 */ /* 0x000fe80000100800 */
[----:B------:R-:W-:Y:S04]  /*01f0*/  STL [R1+0x74], RZ ;  /* 0x000074ff01007387 */ /* 0x000fe80000100800 */
[----:B------:R-:W-:Y:S01]  /*0200*/  STL [R1+0x78], RZ ;  /* 0x000078ff01007387 */ /* 0x000fe20000100800 */
[----:B--2---:R-:W2:Y:S03]  /*0210*/  MUFU.RCP R4, R4 ;  /* 0x0000000400047308 */ /* 0x004ea60000001000 */
[----:B------:R-:W-:Y:S04]  /*0220*/  STL [R1+0x7c], RZ ;  /* 0x00007cff01007387 */ /* 0x000fe80000100800 */
[----:B------:R-:W-:Y:S01]  /*0230*/  STL [R1+0x60], RZ ;  /* 0x000060ff01007387 */ /* 0x000fe20000100800 */
[----:B-1----:R-:W-:-:S03]  /*0240*/  IABS R10, R5 ;  /* 0x00000005000a7213 */ /* 0x002fc60000000000 */
[----:B------:R-:W-:Y:S04]  /*0250*/  STL [R1+0x64], RZ ;  /* 0x000064ff01007387 */ /* 0x000fe80000100800 */
[----:B------:R-:W-:Y:S01]  /*0260*/  STL [R1+0x68], RZ ;  /* 0x000068ff01007387 */ /* 0x000fe20000100800 */
[----:B--2---:R-:W-:-:S03]  /*0270*/  VIADD R6, R4, 0xffffffe ;  /* 0x0ffffffe04067836 */ /* 0x004fc60000000000 */
[----:B------:R-:W-:Y:S01]  /*0280*/  STL [R1+0x6c], RZ ;  /* 0x00006cff01007387 */ /* 0x000fe20000100800 */
[----:B------:R-:W-:Y:S01]  /*0290*/  IMAD.MOV R4, RZ, RZ, -R12 ;  /* 0x000000ffff047224 */ /* 0x000fe200078e0a0c */
[----:B------:R-:W-:Y:S01]  /*02a0*/  CS2R R12, SRZ ;  /* 0x00000000000c7805 */ /* 0x000fe2000001ff00 */
[----:B------:R1:W2:Y:S01]  /*02b0*/  F2I.FTZ.U32.TRUNC.NTZ R7, R6 ;  /* 0x0000000600077305 */ /* 0x0002a2000021f000 */
[----:B------:R-:W-:Y:S04]  /*02c0*/  STL [R1+0x50], RZ ;  /* 0x000050ff01007387 */ /* 0x000fe80000100800 */
[----:B------:R-:W-:Y:S01]  /*02d0*/  STL [R1+0x54], RZ ;  /* 0x000054ff01007387 */ /* 0x000fe20000100800 */
[----:B-1----:R-:W-:-:S03]  /*02e0*/  IMAD.MOV.U32 R6, RZ, RZ, RZ ;  /* 0x000000ffff067224 */ /* 0x002fc600078e00ff */
[----:B------:R-:W-:Y:S04]  /*02f0*/  STL [R1+0x58], RZ ;  /* 0x000058ff01007387 */ /* 0x000fe80000100800 */
[----:B------:R-:W-:Y:S01]  /*0300*/  STL [R1+0x5c], RZ ;  /* 0x00005cff01007387 */ /* 0x000fe20000100800 */
[----:B--2---:R-:W-:-:S03]  /*0310*/  IMAD.MOV R8, RZ, RZ, -R7 ;  /* 0x000000ffff087224 */ /* 0x004fc600078e0a07 */
[----:B------:R-:W-:Y:S01]  /*0320*/  STL [R1+0x40], RZ ;  /* 0x000040ff01007387 */ /* 0x000fe20000100800 */
[----:B------:R-:W-:Y:S02]  /*0330*/  IMAD R11, R8, R9, RZ ;  /* 0x00000009080b7224 */ /* 0x000fe400078e02ff */
[----:B------:R-:W-:Y:S01]  /*0340*/  IMAD.MOV.U32 R8, RZ, RZ, R10 ;  /* 0x000000ffff087224 */ /* 0x000fe200078e000a */
[----:B------:R-:W-:Y:S01]  /*0350*/  STL [R1+0x44], RZ ;  /* 0x000044ff01007387 */ /* 0x000fe20000100800 */
[----:B------:R-:W-:-:S03]  /*0360*/  IMAD.HI.U32 R7, R7, R11, R6 ;  /* 0x0000000b07077227 */ /* 0x000fc600078e0006 */
[----:B------:R-:W-:Y:S03]  /*0370*/  STL [R1+0x48], RZ ;  /* 0x000048ff01007387 */ /* 0x000fe60000100800 */
[----:B------:R-:W-:Y:S01]  /*0380*/  IMAD.HI.U32 R7, R7, R8, RZ ;  /* 0x0000000807077227 */ /* 0x000fe200078e00ff */
[----:B------:R-:W-:Y:S03]  /*0390*/  STL [R1+0x4c], RZ ;  /* 0x00004cff01007387 */ /* 0x000fe60000100800 */
[----:B------:R-:W-:Y:S01]  /*03a0*/  IMAD R4, R7, R4, R8 ;  /* 0x0000000407047224 */ /* 0x000fe200078e0208 */
[----:B------:R-:W-:Y:S04]  /*03b0*/  STL [R1+0x30], RZ ;  /* 0x000030ff01007387 */ /* 0x000fe80000100800 */
[----:B------:R-:W-:Y:S01]  /*03c0*/  ISETP.GT.U32.AND P1, PT, R9, R4, PT ;  /* 0x000000040900720c */ /* 0x000fe20003f24070 */
[----:B------:R-:W-:Y:S04]  /*03d0*/  STL [R1+0x34], RZ ;  /* 0x000034ff01007387 */ /* 0x000fe80000100800 */
[----:B------:R-:W-:Y:S04]  /*03e0*/  STL [R1+0x38], RZ ;  /* 0x000038ff01007387 */ /* 0x000fe80000100800 */
[----:B------:R-:W-:Y:S04]  /*03f0*/  STL [R1+0x3c], RZ ;  /* 0x00003cff01007387 */ /* 0x000fe80000100800 */
[----:B------:R-:W-:Y:S01]  /*0400*/  @!P1 IMAD.IADD R4, R4, 0x1, -R9 ;  /* 0x0000000104049824 */ /* 0x000fe200078e0a09 */
[----:B------:R-:W-:Y:S01]  /*0410*/  STL [R1+0x20], RZ ;  /* 0x000020ff01007387 */ /* 0x000fe20000100800 */
[----:B------:R-:W-:Y:S01]  /*0420*/  @!P1 VIADD R7, R7, 0x1 ;  /* 0x0000000107079836 */ /* 0x000fe20000000000 */
[----:B------:R-:W-:-:S02]  /*0430*/  ISETP.NE.AND P1, PT, R0, RZ, PT ;  /* 0x000000ff0000720c */ /* 0x000fc40003f25270 */
[----:B------:R-:W-:Y:S01]  /*0440*/  ISETP.GE.U32.AND P0, PT, R4, R9, PT ;  /* 0x000000090400720c */ /* 0x000fe20003f06070 */
[----:B------:R-:W-:Y:S01]  /*0450*/  STL [R1+0x24], RZ ;  /* 0x000024ff01007387 */ /* 0x000fe20000100800 */
[----:B------:R-:W-:-:S03]  /*0460*/  LOP3.LUT R4, R5, R0, RZ, 0x3c, !PT ;  /* 0x0000000005047212 */ /* 0x000fc600078e3cff */
[----:B------:R-:W-:Y:S01]  /*0470*/  STL [R1+0x28], RZ ;  /* 0x000028ff01007387 */ /* 0x000fe20000100800 */
[----:B------:R-:W-:Y:S01]  /*0480*/  ISETP.GE.AND P2, PT, R4, RZ, PT ;  /* 0x000000ff0400720c */ /* 0x000fe20003f46270 */
[----:B------:R-:W-:Y:S02]  /*0490*/  VIADD R4, R2, 0x7f ;  /* 0x0000007f02047836 */ /* 0x000fe40000000000 */
[----:B------:R-:W-:Y:S01]  /*04a0*/  STL [R1+0x2c], RZ ;  /* 0x00002cff01007387 */ /* 0x000fe20000100800 */
[----:B0-----:R-:W-:-:S03]  /*04b0*/  VIADD R2, R29, 0x7f ;  /* 0x0000007f1d027836 */ /* 0x001fc60000000000 */
[----:B------:R-:W-:Y:S01]  /*04c0*/  @P0 VIADD R7, R7, 0x1 ;  /* 0x0000000107070836 */ /* 0x000fe20000000000 */
[----:B------:R-:W-:Y:S03]  /*04d0*/  STL [R1+0x10], RZ ;  /* 0x000010ff01007387 */ /* 0x000fe60000100800 */
[----:B------:R-:W-:Y:S01]  /*04e0*/  IMAD.MOV.U32 R6, RZ, RZ, R7 ;  /* 0x000000ffff067224 */ /* 0x000fe200078e0007 */
[----:B------:R-:W-:Y:S01]  /*04f0*/  SHF.R.S32.HI R7, RZ, 0x1f, R4 ;  /* 0x0000001fff077819 */ /* 0x000fe20000011404 */
[----:B------:R-:W-:Y:S02]  /*0500*/  STL [R1+0x14], RZ ;  /* 0x000014ff01007387 */ /* 0x000fe40000100800 */
[----:B------:R-:W-:Y:S01]  /*0510*/  @!P2 IMAD.MOV R6, RZ, RZ, -R6 ;  /* 0x000000ffff06a224 */ /* 0x000fe200078e0a06 */
[----:B------:R-:W-:Y:S01]  /*0520*/  @!P1 LOP3.LUT R6, RZ, R0, RZ, 0x33, !PT ;  /* 0x00000000ff069212 */ /* 0x000fe200078e33ff */
[----:B------:R-:W-:Y:S01]  /*0530*/  STL [R1+0x18], RZ ;  /* 0x000018ff01007387 */ /* 0x000fe20000100800 */
[----:B------:R-:W-:-:S03]  /*0540*/  LEA.HI R7, R7, R4, RZ, 0x7 ;  /* 0x0000000407077211 */ /* 0x000fc600078f38ff */
[----:B------:R-:W-:Y:S01]  /*0550*/  IMAD.SHL.U32 R28, R6, 0x8, RZ ;  /* 0x00000008061c7824 */ /* 0x000fe200078e00ff */
[----:B------:R-:W-:Y:S01]  /*0560*/  STL [R1+0x1c], RZ ;  /* 0x00001cff01007387 */ /* 0x000fe20000100800 */
[----:B------:R-:W-:-:S03]  /*0570*/  IMAD.MOV R6, RZ, RZ, -R6 ;  /* 0x000000ffff067224 */ /* 0x000fc600078e0a06 */
[----:B------:R-:W-:Y:S01]  /*0580*/  LEA.HI.SX32 R4, R7, -R28, 0x19 ;  /* 0x8000001c07047211 */ /* 0x000fe200078fcaff */
[----:B------:R-:W-:Y:S01]  /*0590*/  IMAD R11, R0, R6, R5 ;  /* 0x00000006000b7224 */ /* 0x000fe200078e0205 */
[----:B------:R-:W-:Y:S01]  /*05a0*/  STL [R1], RZ ;  /* 0x000000ff01007387 */ /* 0x000fe20000100800 */
[----:B------:R-:W-:Y:S01]  /*05b0*/  IMAD.MOV.U32 R6, RZ, RZ, RZ ;  /* 0x000000ffff067224 */ /* 0x000fe200078e00ff */
[----:B------:R-:W-:Y:S02]  /*05c0*/  VIMNMX R4, R4, 0x8, PT ;  /* 0x0000000804047848 */ /* 0x000fe40003fe0100 */
[----:B------:R-:W-:Y:S02]  /*05d0*/  STL [R1+0x4], RZ ;  /* 0x000004ff01007387 */ /* 0x000fe40000100800 */
[-C--:B------:R-:W-:Y:S02]  /*05e0*/  IABS R10, R4.reuse ;  /* 0x00000004000a7213 */ /* 0x080fe40000000000 */
[----:B------:R-:W-:Y:S01]  /*05f0*/  STL [R1+0x8], RZ ;  /* 0x000008ff01007387 */ /* 0x000fe20000100800 */
[----:B------:R-:W-:Y:S01]  /*0600*/  IABS R0, R4 ;  /* 0x0000000400007213 */ /* 0x000fe20000000000 */
[----:B------:R-:W0:Y:S02]  /*0610*/  I2F.RP R8, R10 ;  /* 0x0000000a00087306 */ /* 0x000e240000209400 */
[----:B------:R-:W-:Y:S04]  /*0620*/  STL [R1+0xc], RZ ;  /* 0x00000cff01007387 */ /* 0x000fe80000100800 */
[----:B------:R-:W-:Y:S04]  /*0630*/  STL [R1+0x170], RZ ;  /* 0x000170ff01007387 */ /* 0x000fe80000100800 */
[----:B------:R-:W-:Y:S04]  /*0640*/  STL [R1+0x174], RZ ;  /* 0x000174ff01007387 */ /* 0x000fe80000100800 */
[----:B------:R-:W-:Y:S01]  /*0650*/  STL [R1+0x178], RZ ;  /* 0x000178ff01007387 */ /* 0x000fe20000100800 */
[----:B0-----:R-:W0:Y:S03]  /*0660*/  MUFU.RCP R8, R8 ;  /* 0x0000000800087308 */ /* 0x001e260000001000 */
[----:B------:R-:W-:Y:S04]  /*0670*/  STL [R1+0x17c], RZ ;  /* 0x00017cff01007387 */ /* 0x000fe80000100800 */
[----:B------:R-:W-:Y:S04]  /*0680*/  STL [R1+0x160], RZ ;  /* 0x000160ff01007387 */ /* 0x000fe80000100800 */
[----:B------:R-:W-:Y:S04]  /*0690*/  STL [R1+0x164], RZ ;  /* 0x000164ff01007387 */ /* 0x000fe80000100800 */
[----:B------:R-:W-:Y:S01]  /*06a0*/  STL [R1+0x168], RZ ;  /* 0x000168ff01007387 */ /* 0x000fe20000100800 */
[----:B0-----:R-:W-:-:S03]  /*06b0*/  VIADD R7, R8, 0xffffffe ;  /* 0x0ffffffe08077836 */ /* 0x001fc60000000000 */
[----:B------:R-:W-:Y:S03]  /*06c0*/  STL [R1+0x16c], RZ ;  /* 0x00016cff01007387 */ /* 0x000fe60000100800 */
[----:B------:R-:W0:Y:S01]  /*06d0*/  F2I.FTZ.U32.TRUNC.NTZ R7, R7 ;  /* 0x0000000700077305 */ /* 0x000e22000021f000 */
[----:B------:R-:W-:Y:S04]  /*06e0*/  STL [R1+0x150], RZ ;  /* 0x000150ff01007387 */ /* 0x000fe80000100800 */
[----:B------:R-:W-:Y:S04]  /*06f0*/  STL [R1+0x154], RZ ;  /* 0x000154ff01007387 */ /* 0x000fe80000100800 */
[----:B------:R-:W-:Y:S04]  /*0700*/  STL [R1+0x158], RZ ;  /* 0x000158ff01007387 */ /* 0x000fe80000100800 */
[----:B------:R-:W-:Y:S01]  /*0710*/  STL [R1+0x15c], RZ ;  /* 0x00015cff01007387 */ /* 0x000fe20000100800 */
[----:B0-----:R-:W-:-:S03]  /*0720*/  IMAD.MOV R9, RZ, RZ, -R7 ;  /* 0x000000ffff097224 */ /* 0x001fc600078e0a07 */
[----:B------:R-:W-:Y:S02]  /*0730*/  STL [R1+0x140], RZ ;  /* 0x000140ff01007387 */ /* 0x000fe40000100800 */
[----:B------:R-:W-:Y:S02]  /*0740*/  MOV R5, R9 ;  /* 0x0000000900057202 */ /* 0x000fe40000000f00 */
[----:B------:R-:W-:Y:S01]  /*0750*/  STL [R1+0x144], RZ ;  /* 0x000144ff01007387 */ /* 0x000fe20000100800 */
[----:B------:R-:W-:Y:S02]  /*0760*/  IABS R9, R11 ;  /* 0x0000000b00097213 */ /* 0x000fe40000000000 */
[----:B------:R-:W-:Y:S01]  /*0770*/  IMAD R5, R5, R10, RZ ;  /* 0x0000000a05057224 */ /* 0x000fe200078e02ff */
[----:B------:R-:W-:Y:S03]  /*0780*/  STL [R1+0x148], RZ ;  /* 0x000148ff01007387 */ /* 0x000fe60000100800 */
[----:B------:R-:W-:Y:S01]  /*0790*/  IMAD.HI.U32 R6, R7, R5, R6 ;  /* 0x0000000507067227 */ /* 0x000fe200078e0006 */
[----:B------:R-:W-:Y:S03]  /*07a0*/  STL [R1+0x14c], RZ ;  /* 0x00014cff01007387 */ /* 0x000fe60000100800 */
[----:B------:R-:W-:Y:S01]  /*07b0*/  IMAD.MOV R5, RZ, RZ, -R0 ;  /* 0x000000ffff057224 */ /* 0x000fe200078e0a00 */
[----:B------:R-:W-:Y:S01]  /*07c0*/  STL [R1+0x130], RZ ;  /* 0x000130ff01007387 */ /* 0x000fe20000100800 */
[----:B------:R-:W-:Y:S01]  /*07d0*/  IMAD.HI.U32 R0, R6, R9, RZ ;  /* 0x0000000906007227 */ /* 0x000fe200078e00ff */
[----:B------:R-:W-:-:S02]  /*07e0*/  CS2R R6, SRZ ;  /* 0x0000000000067805 */ /* 0x000fc4000001ff00 */
[----:B------:R-:W-:Y:S01]  /*07f0*/  STL [R1+0x134], RZ ;  /* 0x000134ff01007387 */ /* 0x000fe20000100800 */
[----:B------:R-:W-:Y:S01]  /*0800*/  IMAD R5, R0, R5, R9 ;  /* 0x0000000500057224 */ /* 0x000fe200078e0209 */
[----:B------:R-:W-:Y:S02]  /*0810*/  CS2R R8, SRZ ;  /* 0x0000000000087805 */ /* 0x000fe4000001ff00 */
[----:B------:R-:W-:Y:S02]  /*0820*/  STL [R1+0x138], RZ ;  /* 0x000138ff01007387 */ /* 0x000fe40000100800 */
[----:B------:R-:W-:Y:S02]  /*0830*/  ISETP.GT.U32.AND P1, PT, R10, R5, PT ;  /* 0x000000050a00720c */ /* 0x000fe40003f24070 */
[----:B------:R-:W-:Y:S04]  /*0840*/  STL [R1+0x13c], RZ ;  /* 0x00013cff01007387 */ /* 0x000fe80000100800 */
[----:B------:R-:W-:Y:S04]  /*0850*/  STL [R1+0x120], RZ ;  /* 0x000120ff01007387 */ /* 0x000fe80000100800 */
[----:B------:R-:W-:Y:S03]  /*0860*/  STL [R1+0x124], RZ ;  /* 0x000124ff01007387 */ /* 0x000fe60000100800 */
[----:B------:R-:W-:Y:S01]  /*0870*/  @!P1 IMAD.IADD R5, R5, 0x1, -R10 ;  /* 0x0000000105059824 */ /* 0x000fe200078e0a0a */
[----:B------:R-:W-:Y:S01]  /*0880*/  STL [R1+0x128], RZ ;  /* 0x000128ff01007387 */ /* 0x000fe20000100800 */
[----:B------:R-:W-:Y:S01]  /*0890*/  @!P1 VIADD R0, R0, 0x1 ;  /* 0x0000000100009836 */ /* 0x000fe20000000000 */
[----:B------:R-:W-:-:S02]  /*08a0*/  ISETP.NE.AND P1, PT, R4, RZ, PT ;  /* 0x000000ff0400720c */ /* 0x000fc40003f25270 */
[----:B------:R-:W-:Y:S01]  /*08b0*/  STL [R1+0x12c], RZ ;  /* 0x00012cff01007387 */ /* 0x000fe20000100800 */
[----:B------:R-:W-:Y:S02]  /*08c0*/  ISETP.GE.U32.AND P0, PT, R5, R10, PT ;  /* 0x0000000a0500720c */ /* 0x000fe40003f06070 */
[-C--:B------:R-:W-:Y:S01]  /*08d0*/  LOP3.LUT R5, R11, R4.reuse, RZ, 0x3c, !PT ;  /* 0x000000040b057212 */ /* 0x080fe200078e3cff */
[----:B------:R-:W-:Y:S03]  /*08e0*/  STL [R1+0x110], RZ ;  /* 0x000110ff01007387 */ /* 0x000fe60000100800 */
[----:B------:R-:W-:Y:S01]  /*08f0*/  ISETP.GE.AND P2, PT, R5, RZ, PT ;  /* 0x000000ff0500720c */ /* 0x000fe20003f46270 */
[----:B------:R-:W-:Y:S04]  /*0900*/  STL [R1+0x114], RZ ;  /* 0x000114ff01007387 */ /* 0x000fe80000100800 */
[----:B------:R-:W-:Y:S02]  /*0910*/  STL [R1+0x118], RZ ;  /* 0x000118ff01007387 */ /* 0x000fe40000100800 */
[----:B------:R-:W-:Y:S01]  /*0920*/  @P0 VIADD R0, R0, 0x1 ;  /* 0x0000000100000836 */ /* 0x000fe20000000000 */
[----:B------:R-:W-:Y:S01]  /*0930*/  ISETP.GE.AND P0, PT, R2, 0x80, PT ;  /* 0x000000800200780c */ /* 0x000fe20003f06270 */
[----:B------:R-:W-:Y:S04]  /*0940*/  STL [R1+0x11c], RZ ;  /* 0x00011cff01007387 */ /* 0x000fe80000100800 */
[----:B------:R-:W-:Y:S01]  /*0950*/  STL [R1+0x100], RZ ;  /* 0x000100ff01007387 */ /* 0x000fe20000100800 */
[----:B------:R-:W-:Y:S01]  /*0960*/  @!P2 IMAD.MOV R0, RZ, RZ, -R0 ;  /* 0x000000ffff00a224 */ /* 0x000fe200078e0a00 */
[----:B------:R-:W-:-:S02]  /*0970*/  @!P1 LOP3.LUT R0, RZ, R4, RZ, 0x33, !PT ;  /* 0x00000004ff009212 */ /* 0x000fc400078e33ff */
[----:B------:R-:W-:Y:S03]  /*0980*/  STL [R1+0x104], RZ ;  /* 0x000104ff01007387 */ /* 0x000fe60000100800 */
[----:B------:R-:W-:Y:S01]  /*0990*/  IMAD.SHL.U32 R3, R0, 0x80, RZ ;  /* 0x0000008000037824 */ /* 0x000fe200078e00ff */
[----:B------:R-:W-:Y:S01]  /*09a0*/  STL [R1+0x108], RZ ;  /* 0x000108ff01007387 */ /* 0x000fe20000100800 */
[----:B------:R-:W-:Y:S02]  /*09b0*/  IMAD.MOV R5, RZ, RZ, -R0 ;  /* 0x000000ffff057224 */ /* 0x000fe400078e0a00 */
[C---:B------:R-:W-:Y:S01]  /*09c0*/  VIADD R0, R3.reuse, 0x1 ;  /* 0x0000000103007836 */ /* 0x040fe20000000000 */
[----:B------:R-:W-:Y:S01]  /*09d0*/  STL [R1+0x10c], RZ ;  /* 0x00010cff01007387 */ /* 0x000fe20000100800 */
[----:B------:R-:W-:Y:S02]  /*09e0*/  VIADD R2, R3, 0x2 ;  /* 0x0000000203027836 */ /* 0x000fe40000000000 */
[----:B------:R-:W-:Y:S01]  /*09f0*/  IMAD R5, R4, R5, R11 ;  /* 0x0000000504057224 */ /* 0x000fe200078e020b */
[----:B------:R-:W-:Y:S01]  /*0a00*/  STL [R1+0xf0], RZ ;  /* 0x0000f0ff01007387 */ /* 0x000fe20000100800 */
[----:B------:R-:W-:-:S02]  /*0a10*/  CS2R R10, SRZ ;  /* 0x00000000000a7805 */ /* 0x000fc4000001ff00 */
[----:B------:R-:W-:Y:S01]  /*0a20*/  IMAD.IADD R28, R28, 0x1, R5 ;  /* 0x000000011c1c7824 */ /* 0x000fe200078e0205 */
[----:B------:R-:W-:Y:S01]  /*0a30*/  STL [R1+0xf4], RZ ;  /* 0x0000f4ff01007387 */ /* 0x000fe20000100800 */
[----:B------:R-:W-:-:S03]  /*0a40*/  CS2R R4, SRZ ;  /* 0x0000000000047805 */ /* 0x000fc6000001ff00 */
[----:B------:R-:W-:Y:S04]  /*0a50*/  STL [R1+0xf8], RZ ;  /* 0x0000f8ff01007387 */ /* 0x000fe80000100800 */
        /* <DEDUP_REMOVED lines=33> */
[----:B------:R-:W-:Y:S04]  /*0c70*/  STL [R1+0x684], R3 ;  /* 0x0006840301007387 */ /* 0x000fe80000100800 */
[----:B------:R0:W-:Y:S04]  /*0c80*/  STL [R1+0x38c], R0 ;  /* 0x00038c0001007387 */ /* 0x0001e80000100800 */
[----:B------:R1:W-:Y:S01]  /*0c90*/  STL [R1+0x388], R2 ;  /* 0x0003880201007387 */ /* 0x0003e20000100800 */
[----:B------:R-:W2:Y:S01]  /*0ca0*/  S2R R29, SR_TID.X ;  /* 0x00000000001d7919 */ /* 0x000ea20000002100 */
[----:B0-----:R-:W-:-:S02]  /*0cb0*/  VIADD R0, R3, 0x3 ;  /* 0x0000000303007836 */ /* 0x001fc40000000000 */
[----:B-1----:R-:W-:-:S03]  /*0cc0*/  VIADD R2, R3, 0x4 ;  /* 0x0000000403027836 */ /* 0x002fc60000000000 */
[----:B------:R0:W-:Y:S04]  /*0cd0*/  STL [R1+0x384], R0 ;  /* 0x0003840001007387 */ /* 0x0001e80000100800 */
[----:B------:R1:W-:Y:S01]  /*0ce0*/  STL [R1+0x380], R2 ;  /* 0x0003800201007387 */ /* 0x0003e20000100800 */
[C---:B0-----:R-:W-:Y:S02]  /*0cf0*/  VIADD R0, R3.reuse, 0x5 ;  /* 0x0000000503007836 */ /* 0x041fe40000000000 */
[----:B-1----:R-:W-:-:S03]  /*0d00*/  VIADD R2, R3, 0x6 ;  /* 0x0000000603027836 */ /* 0x002fc60000000000 */
[----:B------:R0:W-:Y:S04]  /*0d10*/  STL [R1+0x37c], R0 ;  /* 0x00037c0001007387 */ /* 0x0001e80000100800 */
[----:B------:R1:W-:Y:S01]  /*0d20*/  STL [R1+0x378], R2 ;  /* 0x0003780201007387 */ /* 0x0003e20000100800 */
[----:B0-----:R-:W-:Y:S01]  /*0d30*/  VIADD R0, R3, 0x7 ;  /* 0x0000000703007836 */ /* 0x001fe20000000000 */
[----:B--2---:R-:W-:Y:S01]  /*0d40*/  LOP3.LUT R29, R29, 0x3f, RZ, 0xc0, !PT ;  /* 0x0000003f1d1d7812 */ /* 0x004fe200078ec0ff */
[----:B-1----:R-:W-:-:S03]  /*0d50*/  VIADD R2, R3, 0x8 ;  /* 0x0000000803027836 */ /* 0x002fc60000000000 */
[----:B------:R0:W-:Y:S04]  /*0d60*/  STL [R1+0x374], R0 ;  /* 0x0003740001007387 */ /* 0x0001e80000100800 */
[----:B------:R1:W-:Y:S01]  /*0d70*/  STL [R1+0x370], R2 ;  /* 0x0003700201007387 */ /* 0x0003e20000100800 */
[C---:B0-----:R-:W-:Y:S01]  /*0d80*/  IADD3 R0, R3.reuse, 0x9, RZ ;  /* 0x0000000903007810 */ /* 0x041fe20007ffe0ff */
[----:B-1----:R-:W-:-:S04]  /*0d90*/  VIADD R2, R3, 0xa ;  /* 0x0000000a03027836 */ /* 0x002fc80000000000 */
[----:B------:R0:W-:Y:S04]  /*0da0*/  STL [R1+0x36c], R0 ;  /* 0x00036c0001007387 */ /* 0x0001e80000100800 */
[----:B------:R1:W-:Y:S01]  /*0db0*/  STL [R1+0x368], R2 ;  /* 0x0003680201007387 */ /* 0x0003e20000100800 */
[C---:B0-----:R-:W-:Y:S02]  /*0dc0*/  VIADD R0, R3.reuse, 0xb ;  /* 0x0000000b03007836 */ /* 0x041fe40000000000 */
[----:B-1----:R-:W-:-:S03]  /*0dd0*/  VIADD R2, R3, 0xc ;  /* 0x0000000c03027836 */ /* 0x002fc60000000000 */
        /* <DEDUP_REMOVED lines=30> */
[C---:B0-----:R-:W-:Y:S01]  /*0fc0*/  VIADD R0, R3.reuse, 0x1b ;  /* 0x0000001b03007836 */ /* 0x041fe20000000000 */
[----:B-1----:R-:W-:-:S04]  /*0fd0*/  IADD3 R2, R3, 0x1c, RZ ;  /* 0x0000001c03027810 */ /* 0x002fc80007ffe0ff */
        /* <DEDUP_REMOVED lines=154> */
[----:B0-----:R-:W-:Y:S02]  /*1980*/  IMAD.SHL.U32 R0, R28, 0x80, RZ ;  /* 0x000000801c007824 */ /* 0x001fe400078e00ff */
[----:B------:R-:W0:Y:S01]  /*1990*/  S2R R28, SR_TID.X ;  /* 0x00000000001c7919 */ /* 0x000e220000002100 */
[----:B-1----:R-:W-:-:S05]  /*19a0*/  VIADD R2, R3, 0x69 ;  /* 0x0000006903027836 */ /* 0x002fca0000000000 */
[----:B------:R1:W-:Y:S02]  /*19b0*/  STL [R1+0x1ec], R2 ;  /* 0x0001ec0201007387 */ /* 0x0003e40000100800 */
[----:B-1----:R-:W-:-:S05]  /*19c0*/  VIADD R2, R3, 0x6a ;  /* 0x0000006a03027836 */ /* 0x002fca0000000000 */
[----:B------:R1:W-:Y:S01]  /*19d0*/  STL [R1+0x1e8], R2 ;  /* 0x0001e80201007387 */ /* 0x0003e20000100800 */
[C---:B------:R-:W-:Y:S01]  /*19e0*/  LOP3.LUT R29, R0.reuse, 0x40, R29, 0xfe, !PT ;  /* 0x00000040001d7812 */ /* 0x040fe200078efe1d */
[----:B-1----:R-:W-:Y:S01]  /*19f0*/  VIADD R2, R3, 0x6b ;  /* 0x0000006b03027836 */ /* 0x002fe20000000000 */
[----:B0-----:R-:W-:-:S04]  /*1a00*/  LOP3.LUT R28, R0, 0x3f, R28, 0xf8, !PT ;  /* 0x0000003f001c7812 */ /* 0x001fc800078ef81c */
[----:B------:R0:W-:Y:S01]  /*1a10*/  STL [R1+0x1e4], R2 ;  /* 0x0001e40201007387 */ /* 0x0001e20000100800 */
[----:B------:R-:W-:-:S03]  /*1a20*/  VIADD R0, R3, 0x6d ;  /* 0x0000006d03007836 */ /* 0x000fc60000000000 */
[----:B0-----:R0:W5:Y:S04]  /*1a30*/  LDL.LU R2, [R1+0x17f8] ;  /* 0x0017f80001027983 */ /* 0x0011680000300800 */
[----:B------:R1:W-:Y:S04]  /*1a40*/  STL [R1+0x7cc], R28 ;  /* 0x0007cc1c01007387 */ /* 0x0003e80000100800 */
[----:B------:R2:W-:Y:S01]  /*1a50*/  STL [R1+0x7c8], R29 ;  /* 0x0007c81d01007387 */ /* 0x0005e20000100800 */
[C---:B-1----:R-:W-:Y:S02]  /*1a60*/  VIADD R28, R3.reuse, 0x6c ;  /* 0x0000006c031c7836 */ /* 0x042fe40000000000 */
[----:B--2---:R-:W-:-:S03]  /*1a70*/  VIADD R29, R3, 0x6e ;  /* 0x0000006e031d7836 */ /* 0x004fc60000000000 */
[----:B------:R1:W-:Y:S04]  /*1a80*/  STL [R1+0x1e0], R28 ;  /* 0x0001e01c01007387 */ /* 0x0003e80000100800 */
[----:B------:R2:W-:Y:S04]  /*1a90*/  STL [R1+0x1dc], R0 ;  /* 0x0001dc0001007387 */ /* 0x0005e80000100800 */
[----:B------:R3:W-:Y:S01]  /*1aa0*/  STL [R1+0x1d8], R29 ;  /* 0x0001d81d01007387 */ /* 0x0007e20000100800 */
[C---:B-1----:R-:W-:Y:S02]  /*1ab0*/  VIADD R28, R3.reuse, 0x6f ;  /* 0x0000006f031c7836 */ /* 0x042fe40000000000 */
[----:B--2---:R-:W-:-:S03]  /*1ac0*/  VIADD R0, R3, 0x70 ;  /* 0x0000007003007836 */ /* 0x004fc60000000000 */
[----:B------:R1:W-:Y:S01]  /*1ad0*/  STL [R1+0x1d4], R28 ;  /* 0x0001d41c01007387 */ /* 0x0003e20000100800 */
[----:B---3--:R-:W-:-:S03]  /*1ae0*/  VIADD R29, R3, 0x71 ;  /* 0x00000071031d7836 */ /* 0x008fc60000000000 */
        /* <DEDUP_REMOVED lines=14> */
[C---:B-1----:R-:W-:Y:S01]  /*1bd0*/  IADD3 R28, R3.reuse, 0x78, RZ ;  /* 0x00000078031c7810 */ /* 0x042fe20007ffe0ff */
[----:B--2---:R-:W-:-:S04]  /*1be0*/  VIADD R0, R3, 0x79 ;  /* 0x0000007903007836 */ /* 0x004fc80000000000 */
        /* <DEDUP_REMOVED lines=8> */
[----:B------:R2:W-:Y:S01]  /*1c70*/  STL [R1+0x1a0], R0 ;  /* 0x0001a00001007387 */ /* 0x0005e20000100800 */
[C---:B-1----:R-:W-:Y:S02]  /*1c80*/  VIADD R28, R3.reuse, 0x7e ;  /* 0x0000007e031c7836 */ /* 0x042fe40000000000 */
[----:B--2---:R-:W-:Y:S02]  /*1c90*/  VIADD R0, R3, 0x7f ;  /* 0x0000007f03007836 */ /* 0x004fe40000000000 */
[----:B------:R0:W5:Y:S01]  /*1ca0*/  LDL.LU R3, [R1+0x17f4] ;  /* 0x0017f40001037983 */ /* 0x0001620000300800 */
[----:B------:R-:W-:Y:S05]  /*1cb0*/  @!P0 BRA `(.L_x_0) ;  /* 0x0000058400248947 */ /* 0x000fea0003800000 */
[----:B------:R-:W2:Y:S01]  /*1cc0*/  LDL R11, [R1+0x7cc] ;  /* 0x0007cc00010b7983 */ /* 0x000ea20000100800 */
[----:B-----5:R-:W-:Y:S02]  /*1cd0*/  IABS R10, R2 ;  /* 0x00000002000a7213 */ /* 0x020fe40000000000 */
[----:B------:R-:W-:Y:S01]  /*1ce0*/  IABS R5, R3 ;  /* 0x0000000300057213 */ /* 0x000fe20000000000 */
[----:B------:R-:W3:Y:S01]  /*1cf0*/  LDL.LU R26, [R1+0x1d4] ;  /* 0x0001d400011a7983 */ /* 0x000ee20000300800 */
[----:B------:R-:W1:Y:S01]  /*1d00*/  I2F.RP R4, R10 ;  /* 0x0000000a00047306 */ /* 0x000e620000209400 */
[----:B------:R-:W-:Y:S01]  /*1d10*/  IMAD.MOV.U32 R6, RZ, RZ, RZ ;  /* 0x000000ffff067224 */ /* 0x000fe200078e00ff */
[----:B------:R-:W-:Y:S01]  /*1d20*/  ISETP.GE.AND P5, PT, R28, RZ, PT ;  /* 0x000000ff1c00720c */ /* 0x000fe20003fa6270 */
[----:B------:R-:W4:Y:S01]  /*1d30*/  LDL.LU R16, [R1+0x220] ;  /* 0x0002200001107983 */ /* 0x000f220000300800 */
[----:B------:R-:W-:Y:S01]  /*1d40*/  IABS R12, R29 ;  /* 0x0000001d000c7213 */ /* 0x000fe20000000000 */
[----:B------:R-:W-:Y:S01]  /*1d50*/  ULDC.64 UR8, c[0x0][0x218] ;  /* 0x0000860000087ab9 */ /* 0x000fe20000000a00 */
[----:B------:R-:W-:Y:S01]  /*1d60*/  ISETP.GE.AND P3, PT, R0, RZ, PT ;  /* 0x000000ff0000720c */ /* 0x000fe20003f66270 */
[----:B------:R-:W4:Y:S01]  /*1d70*/  LDL.LU R22, [R1+0x23c] ;  /* 0x00023c0001167983 */ /* 0x000f220000300800 */
[----:B------:R-:W-:Y:S01]  /*1d80*/  I2F.RP R8, R5 ;  /* 0x0000000500087306 */ /* 0x000fe20000209400 */
[----:B------:R-:W-:-:S02]  /*1d90*/  ULDC UR5, c[0x0][0x240] ;  /* 0x0000900000057ab9 */ /* 0x000fc40000000800 */
[----:B------:R-:W4:Y:S04]  /*1da0*/  LDL.LU R21, [R1+0x24c] ;  /* 0x00024c0001157983 */ /* 0x000f280000300800 */
[----:B------:R-:W4:Y:S01]  /*1db0*/  LDL.LU R19, [R1+0x248] ;  /* 0x0002480001137983 */ /* 0x000f220000300800 */
[----:B-1----:R-:W1:Y:S03]  /*1dc0*/  MUFU.RCP R4, R4 ;  /* 0x0000000400047308 */ /* 0x002e660000001000 */
[----:B------:R-:W4:Y:S04]  /*1dd0*/  LDL.LU R17, [R1+0x224] ;  /* 0x0002240001117983 */ /* 0x000f280000300800 */
[----:B------:R-:W4:Y:S04]  /*1de0*/  LDL.LU R18, [R1+0x214] ;  /* 0x0002140001127983 */ /* 0x000f280000300800 */
[----:B------:R-:W4:Y:S04]  /*1df0*/  LDL.LU R23, [R1+0x240] ;  /* 0x0002400001177983 */ /* 0x000f280000300800 */
[----:B------:R-:W4:Y:S04]  /*1e00*/  LDL.LU R20, [R1+0x244] ;  /* 0x0002440001147983 */ /* 0x000f280000300800 */
[----:B------:R-:W3:Y:S01]  /*1e10*/  LDL R27, [R1+0x7c8] ;  /* 0x0007c800011b7983 */ /* 0x000ee20000100800 */
[----:B-1----:R-:W-:Y:S01]  /*1e20*/  VIADD R4, R4, 0xffffffe ;  /* 0x0ffffffe04047836 */ /* 0x002fe20000000000 */
[----:B------:R-:W1:Y:S02]  /*1e30*/  MUFU.RCP R8, R8 ;  /* 0x0000000800087308 */ /* 0x000e640000001000 */
[----:B------:R-:W4:Y:S04]  /*1e40*/  LDL.LU R24, [R1+0x1a0] ;  /* 0x0001a00001187983 */ /* 0x000f280000300800 */
[----:B------:R-:W4:Y:S02]  /*1e50*/  LDL.LU R25, [R1+0x1a4] ;  /* 0x0001a40001197983 */ /* 0x000f240000300800 */
[----:B------:R-:W0:Y:S02]  /*1e60*/  F2I.FTZ.U32.TRUNC.NTZ R7, R4 ;  /* 0x0000000400077305 */ /* 0x000e24000021f000 */
[----:B------:R0:W-:Y:S01]  /*1e70*/  STL [R1+0x1a08], R3 ;  /* 0x001a080301007387 */ /* 0x0001e20000100800 */
[----:B-1----:R-:W-:-:S03]  /*1e80*/  VIADD R8, R8, 0xffffffe ;  /* 0x0ffffffe08087836 */ /* 0x002fc60000000000 */
[----:B0-----:R-:W4:Y:S02]  /*1e90*/  LDL R3, [R1+0x684] ;  /* 0x0006840001037983 */ /* 0x001f240000100800 */
[----:B------:R0:W1:Y:S01]  /*1ea0*/  F2I.FTZ.U32.TRUNC.NTZ R9, R8 ;  /* 0x0000000800097305 */ /* 0x000062000021f000 */
[----:B------:R-:W-:-:S04]  /*1eb0*/  IMAD.MOV R4, RZ, RZ, -R7 ;  /* 0x000000ffff047224 */ /* 0x000fc800078e0a07 */
[----:B0-----:R-:W-:-:S04]  /*1ec0*/  IMAD R8, R4, R10, RZ ;  /* 0x0000000a04087224 */ /* 0x001fc800078e02ff */
[----:B------:R-:W-:Y:S01]  /*1ed0*/  IMAD.HI.U32 R8, R7, R8, R6 ;  /* 0x0000000807087227 */ /* 0x000fe200078e0006 */
[----:B--2---:R-:W-:-:S05]  /*1ee0*/  IABS R11, R11 ;  /* 0x0000000b000b7213 */ /* 0x004fca0000000000 */
[----:B------:R-:W-:-:S04]  /*1ef0*/  IMAD.MOV.U32 R6, RZ, RZ, R11 ;  /* 0x000000ffff067224 */ /* 0x000fc800078e000b */
[----:B------:R-:W-:-:S04]  /*1f00*/  IMAD.HI.U32 R11, R8, R6, RZ ;  /* 0x00000006080b7227 */ /* 0x000fc800078e00ff */
[----:B------:R-:W-:-:S04]  /*1f10*/  IMAD.MOV R11, RZ, RZ, -R11 ;  /* 0x000000ffff0b7224 */ /* 0x000fc800078e0a0b */
[C---:B------:R-:W-:Y:S01]  /*1f20*/  IMAD R6, R10.reuse, R11, R6 ;  /* 0x0000000b0a067224 */ /* 0x040fe200078e0206 */
[----:B------:R-:W-:Y:S02]  /*1f30*/  IABS R11, R28 ;  /* 0x0000001c000b7213 */ /* 0x000fe40000000000 */
[----:B------:R-:W2:Y:S02]  /*1f40*/  LDL R28, [R1+0x7cc] ;  /* 0x0007cc00011c7983 */ /* 0x000ea40000100800 */
[----:B------:R-:W-:-:S13]  /*1f50*/  ISETP.GT.U32.AND P0, PT, R10, R6, PT ;  /* 0x000000060a00720c */ /* 0x000fda0003f04070 */
[----:B------:R-:W-:Y:S01]  /*1f60*/  @!P0 IMAD.IADD R6, R6, 0x1, -R10 ;  /* 0x0000000106068824 */ /* 0x000fe200078e0a0a */
[----:B---3--:R-:W-:-:S04]  /*1f70*/  IABS R4, R27 ;  /* 0x0000001b00047213 */ /* 0x008fc80000000000 */
[----:B------:R-:W-:Y:S01]  /*1f80*/  ISETP.GT.U32.AND P0, PT, R10, R6, PT ;  /* 0x000000060a00720c */ /* 0x000fe20003f04070 */
[----:B------:R-:W-:Y:S02]  /*1f90*/  IMAD.MOV.U32 R7, RZ, RZ, R4 ;  /* 0x000000ffff077224 */ /* 0x000fe400078e0004 */
[----:B-1----:R-:W-:Y:S02]  /*1fa0*/  IMAD.MOV R4, RZ, RZ, -R9 ;  /* 0x000000ffff047224 */ /* 0x002fe400078e0a09 */
[----:B------:R-:W-:-:S04]  /*1fb0*/  IMAD.HI.U32 R8, R8, R7, RZ ;  /* 0x0000000708087227 */ /* 0x000fc800078e00ff */
[----:B------:R-:W-:Y:S02]  /*1fc0*/  IMAD.MOV R8, RZ, RZ, -R8 ;  /* 0x000000ffff087224 */ /* 0x000fe400078e0a08 */
[----:B------:R-:W-:Y:S02]  /*1fd0*/  IMAD R4, R4, R5, RZ ;  /* 0x0000000504047224 */ /* 0x000fe400078e02ff */
[----:B------:R-:W-:Y:S02]  /*1fe0*/  IMAD R7, R10, R8, R7 ;  /* 0x000000080a077224 */ /* 0x000fe400078e0207 */
[----:B------:R-:W-:-:S03]  /*1ff0*/  IMAD.MOV.U32 R8, RZ, RZ, RZ ;  /* 0x000000ffff087224 */ /* 0x000fc600078e00ff */
[----:B------:R-:W-:Y:S01]  /*2000*/  ISETP.GT.U32.AND P1, PT, R10, R7, PT ;  /* 0x000000070a00720c */ /* 0x000fe20003f24070 */
[----:B------:R-:W-:Y:S01]  /*2010*/  IMAD.HI.U32 R4, R9, R4, R8 ;  /* 0x0000000409047227 */ /* 0x000fe200078e0008 */
[----:B------:R-:W-:Y:S02]  /*2020*/  IABS R8, R0 ;  /* 0x0000000000087213 */ /* 0x000fe40000000000 */
[----:B----4-:R-:W-:Y:S02]  /*2030*/  IABS R9, R3 ;  /* 0x0000000300097213 */ /* 0x010fe40000000000 */
[----:B------:R-:W-:Y:S01]  /*2040*/  MOV R0, R12 ;  /* 0x0000000c00007202 */ /* 0x000fe20000000f00 */
[----:B------:R-:W-:-:S04]  /*2050*/  IMAD.HI.U32 R15, R4, R8, RZ ;  /* 0x00000008040f7227 */ /* 0x000fc800078e00ff */
[----:B------:R-:W-:Y:S02]  /*2060*/  IMAD.MOV R15, RZ, RZ, -R15 ;  /* 0x000000ffff0f7224 */ /* 0x000fe400078e0a0f */
[----:B------:R-:W-:Y:S02]  /*2070*/  @!P1 IMAD.IADD R7, R7, 0x1, -R10 ;  /* 0x0000000107079824 */ /* 0x000fe400078e0a0a */
[----:B------:R-:W-:-:S03]  /*2080*/  IMAD.HI.U32 R14, R4, R9, RZ ;  /* 0x00000009040e7227 */ /* 0x000fc600078e00ff */
[----:B------:R-:W-:Y:S01]  /*2090*/  ISETP.GT.U32.AND P1, PT, R10, R7, PT ;  /* 0x000000070a00720c */ /* 0x000fe20003f24070 */
[----:B------:R-:W-:Y:S02]  /*20a0*/  IMAD R8, R5, R15, R8 ;  /* 0x0000000f05087224 */ /* 0x000fe400078e0208 */
[----:B------:R-:W-:Y:S01]  /*20b0*/  IMAD.MOV R14, RZ, RZ, -R14 ;  /* 0x000000ffff0e7224 */ /* 0x000fe200078e0a0e */
[----:B------:R-:W-:Y:S01]  /*20c0*/  ISETP.GE.AND P6, PT, R27, RZ, PT ;  /* 0x000000ff1b00720c */ /* 0x000fe20003fc6270 */
[----:B------:R-:W-:Y:S01]  /*20d0*/  IMAD.HI.U32 R13, R4, R0, RZ ;  /* 0x00000000040d7227 */ /* 0x000fe200078e00ff */
[----:B------:R-:W-:-:S03]  /*20e0*/  ISETP.GT.U32.AND P4, PT, R5, R8, PT ;  /* 0x000000080500720c */ /* 0x000fc60003f84070 */
[----:B------:R-:W-:Y:S02]  /*20f0*/  IMAD R9, R5, R14, R9 ;  /* 0x0000000e05097224 */ /* 0x000fe400078e0209 */
[----:B------:R-:W-:-:S04]  /*2100*/  IMAD.HI.U32 R12, R4, R11, RZ ;  /* 0x0000000b040c7227 */ /* 0x000fc800078e00ff */
[--C-:B------:R-:W-:Y:S01]  /*2110*/  @!P1 IMAD.IADD R7, R7, 0x1, -R10.reuse ;  /* 0x0000000107079824 */ /* 0x100fe200078e0a0a */
[C---:B------:R-:W-:Y:S01]  /*2120*/  ISETP.GT.U32.AND P1, PT, R5.reuse, R9, PT ;  /* 0x000000090500720c */ /* 0x040fe20003f24070 */
[----:B------:R-:W-:Y:S02]  /*2130*/  IMAD.MOV R13, RZ, RZ, -R13 ;  /* 0x000000ffff0d7224 */ /* 0x000fe400078e0a0d */
[----:B------:R-:W-:Y:S01]  /*2140*/  @!P0 IMAD.IADD R6, R6, 0x1, -R10 ;  /* 0x0000000106068824 */ /* 0x000fe200078e0a0a */
[----:B------:R-:W-:Y:S01]  /*2150*/  ISETP.NE.AND P0, PT, R2, RZ, PT ;  /* 0x000000ff0200720c */ /* 0x000fe20003f05270 */
[----:B------:R-:W-:Y:S01]  /*2160*/  IMAD.MOV R12, RZ, RZ, -R12 ;  /* 0x000000ffff0c7224 */ /* 0x000fe200078e0a0c */
[----:B------:R-:W-:Y:S01]  /*2170*/  LOP3.LUT R10, RZ, R2, RZ, 0x33, !PT ;  /* 0x00000002ff0a7212 */ /* 0x000fe200078e33ff */
[----:B------:R-:W-:Y:S02]  /*2180*/  IMAD R0, R5, R13, R0 ;  /* 0x0000000d05007224 */ /* 0x000fe400078e0200 */
[----:B------:R-:W-:-:S02]  /*2190*/  @!P6 IMAD.MOV R7, RZ, RZ, -R7 ;  /* 0x000000ffff07e224 */ /* 0x000fc400078e0a07 */
[----:B------:R-:W-:Y:S01]  /*21a0*/  @!P4 IMAD.IADD R8, R8, 0x1, -R5 ;  /* 0x000000010808c824 */ /* 0x000fe200078e0a05 */
[C---:B------:R-:W-:Y:S01]  /*21b0*/  ISETP.GT.U32.AND P6, PT, R5.reuse, R0, PT ;  /* 0x000000000500720c */ /* 0x040fe20003fc4070 */
[----:B------:R-:W-:Y:S01]  /*21c0*/  IMAD R11, R5, R12, R11 ;  /* 0x0000000c050b7224 */ /* 0x000fe200078e020b */
[----:B------:R-:W-:Y:S01]  /*21d0*/  IABS R2, R24 ;  /* 0x0000001800027213 */ /* 0x000fe20000000000 */
[----:B------:R-:W-:-:S05]  /*21e0*/  @!P1 IMAD.IADD R9, R9, 0x1, -R5 ;  /* 0x0000000109099824 */ /* 0x000fca00078e0a05 */
[----:B------:R-:W-:-:S05]  /*21f0*/  ISETP.GT.U32.AND P4, PT, R5, R9, PT ;  /* 0x000000090500720c */ /* 0x000fca0003f84070 */
[----:B------:R-:W-:-:S08]  /*2200*/  @!P6 IMAD.IADD R0, R0, 0x1, -R5 ;  /* 0x000000010000e824 */ /* 0x000fd000078e0a05 */
[----:B------:R-:W-:Y:S01]  /*2210*/  @!P4 IMAD.IADD R9, R9, 0x1, -R5 ;  /* 0x000000010909c824 */ /* 0x000fe200078e0a05 */
[----:B------:R-:W-:Y:S02]  /*2220*/  IABS R12, R25 ;  /* 0x00000019000c7213 */ /* 0x000fe40000000000 */
[----:B--2---:R-:W-:Y:S02]  /*2230*/  ISETP.GE.AND P2, PT, R28, RZ, PT ;  /* 0x000000ff1c00720c */ /* 0x004fe40003f46270 */
[----:B------:R-:W2:Y:S04]  /*2240*/  LDL.LU R28, [R1+0x1a8] ;  /* 0x0001a800011c7983 */ /* 0x000ea80000300800 */
[----:B------:R-:W3:Y:S04]  /*2250*/  LDL.LU R27, [R1+0x1ac] ;  /* 0x0001ac00011b7983 */ /* 0x000ee80000300800 */
[----:B------:R-:W4:Y:S03]  /*2260*/  LDL.LU R15, [R1+0x1b0] ;  /* 0x0001b000010f7983 */ /* 0x000f260000300800 */
[----:B------:R-:W-:Y:S01]  /*2270*/  @!P2 IMAD.MOV R6, RZ, RZ, -R6 ;  /* 0x000000ffff06a224 */ /* 0x000fe200078e0a06 */
[----:B------:R-:W-:-:S04]  /*2280*/  ISETP.GT.U32.AND P2, PT, R5, R11, PT ;  /* 0x0000000b0500720c */ /* 0x000fc80003f44070 */
[C---:B------:R-:W-:Y:S02]  /*2290*/  SEL R13, R10.reuse, R6, !P0 ;  /* 0x000000060a0d7207 */ /* 0x040fe40004000000 */
[----:B------:R-:W-:Y:S02]  /*22a0*/  SEL R6, R10, R7, !P0 ;  /* 0x000000070a067207 */ /* 0x000fe40004000000 */
[----:B------:R-:W-:Y:S01]  /*22b0*/  ISETP.GT.U32.AND P0, PT, R5, R8, PT ;  /* 0x000000080500720c */ /* 0x000fe20003f04070 */
[----:B------:R-:W-:-:S04]  /*22c0*/  IMAD.HI.U32 R10, R4, R2, RZ ;  /* 0x00000002040a7227 */ /* 0x000fc800078e00ff */
[----:B------:R-:W-:Y:S02]  /*22d0*/  IMAD.MOV R10, RZ, RZ, -R10 ;  /* 0x000000ffff0a7224 */ /* 0x000fe400078e0a0a */
[----:B------:R-:W-:Y:S02]  /*22e0*/  @!P2 IMAD.IADD R11, R11, 0x1, -R5 ;  /* 0x000000010b0ba824 */ /* 0x000fe400078e0a05 */
[C---:B------:R-:W-:Y:S01]  /*22f0*/  IMAD R2, R5.reuse, R10, R2 ;  /* 0x0000000a05027224 */ /* 0x040fe200078e0202 */
[----:B------:R-:W-:-:S03]  /*2300*/  ISETP.GT.U32.AND P2, PT, R5, R0, PT ;  /* 0x000000000500720c */ /* 0x000fc60003f44070 */
[----:B------:R-:W-:Y:S02]  /*2310*/  @!P0 IADD3 R8, R8, -R5, RZ ;  /* 0x8000000508088210 */ /* 0x000fe40007ffe0ff */
[----:B------:R-:W-:Y:S02]  /*2320*/  ISETP.GE.AND P0, PT, R3, RZ, PT ;  /* 0x000000ff0300720c */ /* 0x000fe40003f06270 */
[----:B------:R-:W-:Y:S01]  /*2330*/  ISETP.GT.U32.AND P4, PT, R5, R2, PT ;  /* 0x000000020500720c */ /* 0x000fe20003f84070 */
[----:B------:R-:W-:Y:S01]  /*2340*/  IMAD.MOV.U32 R3, RZ, RZ, R9 ;  /* 0x000000ffff037224 */ /* 0x000fe200078e0009 */
[----:B------:R-:W-:Y:S04]  /*2350*/  STL [R1+0x7a4], R13 ;  /* 0x0007a40d01007387 */ /* 0x000fe80000100800 */
[----:B------:R-:W-:Y:S01]  /*2360*/  @!P2 IMAD.IADD R0, R0, 0x1, -R5 ;  /* 0x000000010000a824 */ /* 0x000fe200078e0a05 */
[----:B------:R-:W-:Y:S01]  /*2370*/  STL [R1+0x7a0], R6 ;  /* 0x0007a00601007387 */ /* 0x000fe20000100800 */
[----:B------:R-:W-:-:S03]  /*2380*/  ISETP.GE.AND P2, PT, R24, RZ, PT ;  /* 0x000000ff1800720c */ /* 0x000fc60003f46270 */
[----:B------:R-:W-:Y:S01]  /*2390*/  @!P0 IMAD.MOV R3, RZ, RZ, -R3 ;  /* 0x000000ffff038224 */ /* 0x000fe200078e0a03 */
[----:B------:R-:W4:Y:S01]  /*23a0*/  LDL.LU R24, [R1+0x1b4] ;  /* 0x0001b40001187983 */ /* 0x000f220000300800 */
[----:B------:R-:W-:Y:S01]  /*23b0*/  @!P4 IMAD.IADD R2, R2, 0x1, -R5 ;  /* 0x000000010202c824 */ /* 0x000fe200078e0a05 */
[----:B------:R-:W-:Y:S02]  /*23c0*/  ISETP.GE.AND P4, PT, R25, RZ, PT ;  /* 0x000000ff1900720c */ /* 0x000fe40003f86270 */
[----:B------:R0:W-:Y:S04]  /*23d0*/  STL [R1+0x14c], R3 ;  /* 0x00014c0301007387 */ /* 0x0001e80000100800 */
[----:B0-----:R-:W4:Y:S04]  /*23e0*/  LDL.LU R3, [R1+0x1bc] ;  /* 0x0001bc0001037983 */ /* 0x001f280000300800 */
[----:B------:R-:W4:Y:S01]  /*23f0*/  LDL.LU R25, [R1+0x1b8] ;  /* 0x0001b80001197983 */ /* 0x000f220000300800 */
[----:B------:R-:W-:Y:S01]  /*2400*/  ISETP.GT.U32.AND P6, PT, R5, R11, PT ;  /* 0x0000000b0500720c */ /* 0x000fe20003fc4070 */
[----:B------:R-:W-:-:S04]  /*2410*/  IMAD.HI.U32 R7, R4, R12, RZ ;  /* 0x0000000c04077227 */ /* 0x000fc800078e00ff */
[----:B------:R-:W-:-:S04]  /*2420*/  IMAD.MOV R7, RZ, RZ, -R7 ;  /* 0x000000ffff077224 */ /* 0x000fc800078e0a07 */
[----:B------:R-:W-:-:S04]  /*2430*/  IMAD R12, R5, R7, R12 ;  /* 0x00000007050c7224 */ /* 0x000fc800078e020c */
[----:B------:R-:W-:Y:S01]  /*2440*/  @!P6 IMAD.IADD R11, R11, 0x1, -R5 ;  /* 0x000000010b0be824 */ /* 0x000fe200078e0a05 */
[----:B------:R-:W-:Y:S02]  /*2450*/  ISETP.GT.U32.AND P6, PT, R5, R12, PT ;  /* 0x0000000c0500720c */ /* 0x000fe40003fc4070 */
[----:B------:R-:W-:Y:S01]  /*2460*/  ISETP.GE.AND P1, PT, R29, RZ, PT ;  /* 0x000000ff1d00720c */ /* 0x000fe20003f26270 */
[----:B------:R-:W-:Y:S01]  /*2470*/  @!P3 IMAD.MOV R8, RZ, RZ, -R8 ;  /* 0x000000ffff08b224 */ /* 0x000fe200078e0a08 */
[----:B------:R-:W-:-:S09]  /*2480*/  ISETP.GT.U32.AND P0, PT, R5, R2, PT ;  /* 0x000000020500720c */ /* 0x000fd20003f04070 */
[----:B------:R-:W-:Y:S02]  /*2490*/  @!P6 IMAD.IADD R12, R12, 0x1, -R5 ;  /* 0x000000010c0ce824 */ /* 0x000fe400078e0a05 */
[----:B------:R-:W-:-:S03]  /*24a0*/  @!P1 IMAD.MOV R0, RZ, RZ, -R0 ;  /* 0x000000ffff009224 */ /* 0x000fc600078e0a00 */
[----:B------:R-:W-:Y:S01]  /*24b0*/  ISETP.GT.U32.AND P6, PT, R5, R12, PT ;  /* 0x0000000c0500720c */ /* 0x000fe20003fc4070 */
[----:B------:R-:W-:Y:S01]  /*24c0*/  STL [R1+0x194], R8 ;  /* 0x0001940801007387 */ /* 0x000fe20000100800 */
[----:B------:R-:W-:-:S11]  /*24d0*/  @!P0 IMAD.IADD R2, R2, 0x1, -R5 ;  /* 0x0000000102028824 */ /* 0x000fd600078e0a05 */
[----:B------:R-:W-:Y:S01]  /*24e0*/  @!P6 IMAD.IADD R12, R12, 0x1, -R5 ;  /* 0x000000010c0ce824 */ /* 0x000fe200078e0a05 */
[----:B------:R-:W-:Y:S02]  /*24f0*/  @!P2 IADD3 R2, -R2, RZ, RZ ;  /* 0x000000ff0202a210 */ /* 0x000fe40007ffe1ff */
[----:B--2---:R-:W-:-:S05]  /*2500*/  IABS R6, R28 ;  /* 0x0000001c00067213 */ /* 0x004fca0000000000 */
[----:B------:R-:W-:-:S04]  /*2510*/  IMAD.HI.U32 R10, R4, R6, RZ ;  /* 0x00000006040a7227 */ /* 0x000fc800078e00ff */
[----:B------:R-:W-:-:S04]  /*2520*/  IMAD.MOV R10, RZ, RZ, -R10 ;  /* 0x000000ffff0a7224 */ /* 0x000fc800078e0a0a */
[----:B------:R-:W-:Y:S02]  /*2530*/  IMAD R6, R5, R10, R6 ;  /* 0x0000000a05067224 */ /* 0x000fe400078e0206 */
[----:B------:R-:W-:-:S04]  /*2540*/  IMAD.MOV.U32 R10, RZ, RZ, R11 ;  /* 0x000000ffff0a7224 */ /* 0x000fc800078e000b */
[----:B------:R-:W-:Y:S01]  /*2550*/  @!P5 IMAD.MOV R10, RZ, RZ, -R10 ;  /* 0x000000ffff0ad224 */ /* 0x000fe200078e0a0a */
[----:B---3--:R-:W-:Y:S02]  /*2560*/  IABS R13, R27 ;  /* 0x0000001b000d7213 */ /* 0x008fe40000000000 */
[----:B------:R-:W-:Y:S02]  /*2570*/  ISETP.GE.AND P1, PT, R27, RZ, PT ;  /* 0x000000ff1b00720c */ /* 0x000fe40003f26270 */
[----:B------:R-:W-:Y:S04]  /*2580*/  STL [R1+0x190], R10 ;  /* 0x0001900a01007387 */ /* 0x000fe80000100800 */
[----:B------:R0:W-:Y:S04]  /*2590*/  STL [R1+0x18c], R0 ;  /* 0x00018c0001007387 */ /* 0x0001e80000100800 */
[----:B------:R-:W2:Y:S01]  /*25a0*/  LDL R27, [R1+0x1c4] ;  /* 0x0001c400011b7983 */ /* 0x000ea20000100800 */
[----:B----4-:R-:W-:-:S02]  /*25b0*/  IABS R7, R15 ;  /* 0x0000000f00077213 */ /* 0x010fc40000000000 */
[----:B------:R-:W-:-:S03]  /*25c0*/  ISETP.GT.U32.AND P3, PT, R5, R6, PT ;  /* 0x000000060500720c */ /* 0x000fc60003f64070 */
[----:B------:R-:W-:-:S04]  /*25d0*/  IMAD.HI.U32 R9, R4, R7, RZ ;  /* 0x0000000704097227 */ /* 0x000fc800078e00ff */
[----:B0-----:R-:W-:Y:S02]  /*25e0*/  IMAD.MOV.U32 R0, RZ, RZ, R12 ;  /* 0x000000ffff007224 */ /* 0x001fe400078e000c */
[----:B------:R-:W-:Y:S02]  /*25f0*/  IMAD.MOV R9, RZ, RZ, -R9 ;  /* 0x000000ffff097224 */ /* 0x000fe400078e0a09 */
[----:B------:R-:W-:Y:S01]  /*2600*/  @!P4 IMAD.MOV R0, RZ, RZ, -R0 ;  /* 0x000000ffff00c224 */ /* 0x000fe200078e0a00 */
[----:B------:R-:W-:Y:S01]  /*2610*/  ISETP.GE.AND P5, PT, R28, RZ, PT ;  /* 0x000000ff1c00720c */ /* 0x000fe20003fa6270 */
[----:B------:R-:W-:Y:S01]  /*2620*/  IMAD R7, R5, R9, R7 ;  /* 0x0000000905077224 */ /* 0x000fe200078e0207 */
[----:B------:R-:W3:Y:S01]  /*2630*/  LDL R28, [R1+0x1c0] ;  /* 0x0001c000011c7983 */ /* 0x000ee20000100800 */
[----:B------:R-:W-:Y:S01]  /*2640*/  @!P3 IMAD.IADD R6, R6, 0x1, -R5 ;  /* 0x000000010606b824 */ /* 0x000fe200078e0a05 */
[----:B------:R-:W-:Y:S02]  /*2650*/  ISETP.GE.AND P3, PT, R24, RZ, PT ;  /* 0x000000ff1800720c */ /* 0x000fe40003f66270 */
[----:B------:R-:W-:Y:S01]  /*2660*/  STL [R1+0x188], R2 ;  /* 0x0001880201007387 */ /* 0x000fe20000100800 */
[----:B------:R-:W-:-:S03]  /*2670*/  IABS R9, R24 ;  /* 0x0000001800097213 */ /* 0x000fc60000000000 */
[----:B------:R2:W-:Y:S04]  /*2680*/  STL [R1+0x184], R0 ;  /* 0x0001840001007387 */ /* 0x0005e80000100800 */
[----:B------:R-:W4:Y:S01]  /*2690*/  LDL.LU R24, [R1+0x1c8] ;  /* 0x0001c80001187983 */ /* 0x000f220000300800 */
[----:B------:R-:W-:Y:S02]  /*26a0*/  ISETP.GE.AND P4, PT, R25, RZ, PT ;  /* 0x000000ff1900720c */ /* 0x000fe40003f86270 */
[----:B------:R-:W-:Y:S02]  /*26b0*/  IABS R10, R25 ;  /* 0x00000019000a7213 */ /* 0x000fe40000000000 */
[----:B------:R-:W4:Y:S01]  /*26c0*/  LDL.LU R25, [R1+0x1cc] ;  /* 0x0001cc0001197983 */ /* 0x000f220000300800 */
[----:B------:R-:W-:-:S04]  /*26d0*/  IMAD.HI.U32 R14, R4, R13, RZ ;  /* 0x0000000d040e7227 */ /* 0x000fc800078e00ff */
[----:B------:R-:W-:Y:S01]  /*26e0*/  IMAD.MOV R14, RZ, RZ, -R14 ;  /* 0x000000ffff0e7224 */ /* 0x000fe200078e0a0e */
[----:B------:R-:W-:-:S03]  /*26f0*/  ISETP.GT.U32.AND P2, PT, R5, R6, PT ;  /* 0x000000060500720c */ /* 0x000fc60003f44070 */
[----:B------:R-:W-:-:S05]  /*2700*/  IMAD R13, R5, R14, R13 ;  /* 0x0000000e050d7224 */ /* 0x000fca00078e020d */
[----:B------:R-:W-:-:S05]  /*2710*/  ISETP.GT.U32.AND P6, PT, R5, R13, PT ;  /* 0x0000000d0500720c */ /* 0x000fca0003fc4070 */
[----:B------:R-:W-:Y:S01]  /*2720*/  @!P2 IMAD.IADD R6, R6, 0x1, -R5 ;  /* 0x000000010606a824 */ /* 0x000fe200078e0a05 */
[----:B------:R-:W-:-:S07]  /*2730*/  ISETP.GT.U32.AND P2, PT, R5, R7, PT ;  /* 0x000000070500720c */ /* 0x000fce0003f44070 */
[----:B------:R-:W-:-:S05]  /*2740*/  @!P6 IMAD.IADD R13, R13, 0x1, -R5 ;  /* 0x000000010d0de824 */ /* 0x000fca00078e0a05 */
[----:B------:R-:W-:Y:S01]  /*2750*/  ISETP.GT.U32.AND P6, PT, R5, R13, PT ;  /* 0x0000000d0500720c */ /* 0x000fe20003fc4070 */
[----:B------:R-:W-:Y:S01]  /*2760*/  @!P2 IMAD.IADD R7, R7, 0x1, -R5 ;  /* 0x000000010707a824 */ /* 0x000fe200078e0a05 */
[----:B------:R-:W-:Y:S02]  /*2770*/  IABS R8, R3 ;  /* 0x0000000300087213 */ /* 0x000fe40000000000 */
[----:B------:R-:W-:Y:S01]  /*2780*/  ISETP.GE.AND P2, PT, R3, RZ, PT ;  /* 0x000000ff0300720c */ /* 0x000fe20003f46270 */
[----:B------:R-:W-:-:S04]  /*2790*/  IMAD.MOV.U32 R3, RZ, RZ, R6 ;  /* 0x000000ffff037224 */ /* 0x000fc800078e0006 */
[----:B------:R-:W-:-:S04]  /*27a0*/  @!P5 IMAD.MOV R3, RZ, RZ, -R3 ;  /* 0x000000ffff03d224 */ /* 0x000fc800078e0a03 */
[----:B------:R-:W-:Y:S01]  /*27b0*/  @!P6 IMAD.IADD R13, R13, 0x1, -R5 ;  /* 0x000000010d0de824 */ /* 0x000fe200078e0a05 */
[----:B--2---:R-:W-:Y:S02]  /*27c0*/  IABS R0, R27 ;  /* 0x0000001b00007213 */ /* 0x004fe40000000000 */
[----:B------:R-:W2:Y:S03]  /*27d0*/  LDL R27, [R1+0x1d0] ;  /* 0x0001d000011b7983 */ /* 0x000ea60000100800 */
[----:B------:R-:W-:Y:S01]  /*27e0*/  IMAD.HI.U32 R14, R4, R0, RZ ;  /* 0x00000000040e7227 */ /* 0x000fe200078e00ff */
[----:B------:R0:W-:Y:S03]  /*27f0*/  STL [R1+0x180], R3 ;  /* 0x0001800301007387 */ /* 0x0001e60000100800 */
[----:B------:R-:W-:-:S02]  /*2800*/  IMAD.MOV R14, RZ, RZ, -R14 ;  /* 0x000000ffff0e7224 */ /* 0x000fc400078e0a0e */
[----:B0-----:R-:W-:Y:S02]  /*2810*/  IMAD.MOV.U32 R3, RZ, RZ, R13 ;  /* 0x000000ffff037224 */ /* 0x001fe400078e000d */
[----:B------:R-:W-:Y:S02]  /*2820*/  IMAD R0, R5, R14, R0 ;  /* 0x0000000e05007224 */ /* 0x000fe400078e0200 */
[----:B------:R-:W-:Y:S01]  /*2830*/  @!P1 IMAD.MOV R3, RZ, RZ, -R3 ;  /* 0x000000ffff039224 */ /* 0x000fe200078e0a03 */
[----:B---3--:R-:W-:-:S04]  /*2840*/  IABS R2, R28 ;  /* 0x0000001c00027213 */ /* 0x008fc80000000000 */
[----:B------:R0:W-:Y:S04]  /*2850*/  STL [R1+0x17c], R3 ;  /* 0x00017c0301007387 */ /* 0x0001e80000100800 */
[----:B------:R-:W3:Y:S04]  /*2860*/  LDL.LU R29, [R1+0x1d8] ;  /* 0x0001d800011d7983 */ /* 0x000ee80000300800 */
[----:B------:R-:W3:Y:S04]  /*2870*/  LDL.LU R28, [R1+0x1dc] ;  /* 0x0001dc00011c7983 */ /* 0x000ee80000300800 */
[----:B0-----:R-:W3:Y:S01]  /*2880*/  LDL.LU R3, [R1+0x1e0] ;  /* 0x0001e00001037983 */ /* 0x001ee20000300800 */
[----:B----4-:R-:W-:-:S05]  /*2890*/  IABS R6, R25 ;  /* 0x0000001900067213 */ /* 0x010fca0000000000 */
[----:B------:R-:W-:-:S04]  /*28a0*/  IMAD.HI.U32 R14, R4, R6, RZ ;  /* 0x00000006040e7227 */ /* 0x000fc800078e00ff */
[----:B------:R-:W-:-:S04]  /*28b0*/  IMAD.MOV R14, RZ, RZ, -R14 ;  /* 0x000000ffff0e7224 */ /* 0x000fc800078e0a0e */
[----:B------:R-:W-:Y:S02]  /*28c0*/  IMAD R6, R5, R14, R6 ;  /* 0x0000000e05067224 */ /* 0x000fe400078e0206 */
[----:B------:R-:W4:Y:S01]  /*28d0*/  LDL.LU R14, [R1+0x1c0] ;  /* 0x0001c000010e7983 */ /* 0x000f220000300800 */
[----:B------:R-:W-:-:S04]  /*28e0*/  IMAD.HI.U32 R11, R4, R9, RZ ;  /* 0x00000009040b7227 */ /* 0x000fc800078e00ff */
[----:B------:R-:W-:-:S04]  /*28f0*/  IMAD.MOV R11, RZ, RZ, -R11 ;  /* 0x000000ffff0b7224 */ /* 0x000fc800078e0a0b */
[----:B------:R-:W-:-:S05]  /*2900*/  IMAD R9, R5, R11, R9 ;  /* 0x0000000b05097224 */ /* 0x000fca00078e0209 */
[----:B------:R-:W-:Y:S02]  /*2910*/  ISETP.GT.U32.AND P6, PT, R5, R9, PT ;  /* 0x000000090500720c */ /* 0x000fe40003fc4070 */
[----:B------:R-:W-:Y:S01]  /*2920*/  ISETP.GE.AND P0, PT, R15, RZ, PT ;  /* 0x000000ff0f00720c */ /* 0x000fe20003f06270 */
[----:B------:R-:W-:-:S04]  /*2930*/  IMAD.HI.U32 R15, R4, R2, RZ ;  /* 0x00000002040f7227 */ /* 0x000fc800078e00ff */
[----:B------:R-:W-:-:S06]  /*2940*/  IMAD.HI.U32 R12, R4, R10, RZ ;  /* 0x0000000a040c7227 */ /* 0x000fcc00078e00ff */
[----:B------:R-:W-:Y:S02]  /*2950*/  @!P6 IMAD.IADD R9, R9, 0x1, -R5 ;  /* 0x000000010909e824 */ /* 0x000fe400078e0a05 */
[----:B------:R-:W-:-:S03]  /*2960*/  IMAD.HI.U32 R11, R4, R8, RZ ;  /* 0x00000008040b7227 */ /* 0x000fc600078e00ff */
[C---:B------:R-:W-:Y:S01]  /*2970*/  ISETP.GT.U32.AND P5, PT, R5.reuse, R9, PT ;  /* 0x000000090500720c */ /* 0x040fe20003fa4070 */
[----:B------:R-:W-:Y:S02]  /*2980*/  IMAD.MOV R15, RZ, RZ, -R15 ;  /* 0x000000ffff0f7224 */ /* 0x000fe400078e0a0f */
[----:B------:R-:W-:Y:S02]  /*2990*/  IMAD.MOV R12, RZ, RZ, -R12 ;  /* 0x000000ffff0c7224 */ /* 0x000fe400078e0a0c */
[----:B------:R-:W-:Y:S02]  /*29a0*/  IMAD.MOV R11, RZ, RZ, -R11 ;  /* 0x000000ffff0b7224 */ /* 0x000fe400078e0a0b */
[C---:B------:R-:W-:Y:S01]  /*29b0*/  IMAD R2, R5.reuse, R15, R2 ;  /* 0x0000000f05027224 */ /* 0x040fe200078e0202 */
[----:B------:R-:W-:Y:S01]  /*29c0*/  IABS R15, R24 ;  /* 0x00000018000f7213 */ /* 0x000fe20000000000 */
[C---:B------:R-:W-:Y:S01]  /*29d0*/  IMAD R10, R5.reuse, R12, R10 ;  /* 0x0000000c050a7224 */ /* 0x040fe200078e020a */
[C---:B------:R-:W-:Y:S01]  /*29e0*/  ISETP.GT.U32.AND P6, PT, R5.reuse, R7, PT ;  /* 0x000000070500720c */ /* 0x040fe20003fc4070 */
[----:B------:R-:W-:-:S02]  /*29f0*/  IMAD R8, R5, R11, R8 ;  /* 0x0000000b05087224 */ /* 0x000fc400078e0208 */
[----:B------:R-:W-:Y:S01]  /*2a00*/  @!P5 IMAD.IADD R9, R9, 0x1, -R5 ;  /* 0x000000010909d824 */ /* 0x000fe200078e0a05 */
[C---:B------:R-:W-:Y:S02]  /*2a10*/  ISETP.GT.U32.AND P1, PT, R5.reuse, R10, PT ;  /* 0x0000000a0500720c */ /* 0x040fe40003f24070 */
[----:B------:R-:W-:Y:S02]  /*2a20*/  ISETP.GT.U32.AND P5, PT, R5, R2, PT ;  /* 0x000000020500720c */ /* 0x000fe40003fa4070 */
[----:B------:R-:W-:-:S05]  /*2a30*/  IABS R12, R26 ;  /* 0x0000001a000c7213 */ /* 0x000fca0000000000 */
[----:B------:R-:W-:Y:S01]  /*2a40*/  @!P6 IMAD.IADD R7, R7, 0x1, -R5 ;  /* 0x000000010707e824 */ /* 0x000fe200078e0a05 */
[----:B------:R-:W-:-:S03]  /*2a50*/  ISETP.GT.U32.AND P6, PT, R5, R8, PT ;  /* 0x000000080500720c */ /* 0x000fc60003fc4070 */
[--C-:B------:R-:W-:Y:S01]  /*2a60*/  @!P1 IMAD.IADD R10, R10, 0x1, -R5.reuse ;  /* 0x000000010a0a9824 */ /* 0x100fe200078e0a05 */
[----:B------:R-:W-:Y:S01]  /*2a70*/  ISETP.GT.U32.AND P1, PT, R5, R0, PT ;  /* 0x000000000500720c */ /* 0x000fe20003f24070 */
[----:B------:R-:W-:Y:S02]  /*2a80*/  @!P5 IMAD.IADD R2, R2, 0x1, -R5 ;  /* 0x000000010202d824 */ /* 0x000fe400078e0a05 */
[----:B------:R-:W-:-:S03]  /*2a90*/  @!P0 IMAD.MOV R7, RZ, RZ, -R7 ;  /* 0x000000ffff078224 */ /* 0x000fc600078e0a07 */
[C---:B------:R-:W-:Y:S01]  /*2aa0*/  ISETP.GT.U32.AND P0, PT, R5.reuse, R2, PT ;  /* 0x000000020500720c */ /* 0x040fe20003f04070 */
[----:B------:R-:W-:Y:S02]  /*2ab0*/  @!P3 IMAD.MOV R9, RZ, RZ, -R9 ;  /* 0x000000ffff09b224 */ /* 0x000fe400078e0a09 */
[----:B------:R-:W-:Y:S01]  /*2ac0*/  @!P6 IMAD.IADD R8, R8, 0x1, -R5 ;  /* 0x000000010808e824 */ /* 0x000fe200078e0a05 */
[----:B------:R-:W-:-:S03]  /*2ad0*/  ISETP.GT.U32.AND P5, PT, R5, R10, PT ;  /* 0x0000000a0500720c */ /* 0x000fc60003fa4070 */
[----:B------:R-:W-:Y:S01]  /*2ae0*/  @!P1 IMAD.IADD R0, R0, 0x1, -R5 ;  /* 0x0000000100009824 */ /* 0x000fe200078e0a05 */
[----:B------:R-:W-:-:S05]  /*2af0*/  ISETP.GT.U32.AND P1, PT, R5, R8, PT ;  /* 0x000000080500720c */ /* 0x000fca0003f24070 */
[----:B------:R-:W-:-:S04]  /*2b00*/  @!P0 IMAD.IADD R2, R2, 0x1, -R5 ;  /* 0x0000000102028824 */ /* 0x000fc800078e0a05 */
[----:B------:R-:W-:Y:S01]  /*2b10*/  @!P5 IMAD.IADD R10, R10, 0x1, -R5 ;  /* 0x000000010a0ad824 */ /* 0x000fe200078e0a05 */
[----:B------:R-:W-:-:S03]  /*2b20*/  ISETP.GT.U32.AND P5, PT, R5, R6, PT ;  /* 0x000000060500720c */ /* 0x000fc60003fa4070 */
[----:B------:R-:W-:Y:S02]  /*2b30*/  @!P1 IMAD.IADD R8, R8, 0x1, -R5 ;  /* 0x0000000108089824 */ /* 0x000fe400078e0a05 */
[----:B------:R-:W-:Y:S02]  /*2b40*/  @!P4 IMAD.MOV R10, RZ, RZ, -R10 ;  /* 0x000000ffff0ac224 */ /* 0x000fe400078e0a0a */
[----:B------:R-:W-:-:S06]  /*2b50*/  @!P2 IMAD.MOV R8, RZ, RZ, -R8 ;  /* 0x000000ffff08a224 */ /* 0x000fcc00078e0a08 */
[----:B------:R-:W-:Y:S01]  /*2b60*/  @!P5 IMAD.IADD R6, R6, 0x1, -R5 ;  /* 0x000000010606d824 */ /* 0x000fe200078e0a05 */
[----:B------:R-:W-:Y:S02]  /*2b70*/  ISETP.GE.AND P5, PT, R24, RZ, PT ;  /* 0x000000ff1800720c */ /* 0x000fe40003fa6270 */
[----:B--2---:R-:W-:Y:S01]  /*2b80*/  IABS R11, R27 ;  /* 0x0000001b000b7213 */ /* 0x004fe20000000000 */
[----:B------:R-:W-:Y:S02]  /*2b90*/  IMAD.MOV.U32 R27, RZ, RZ, R16 ;  /* 0x000000ffff1b7224 */ /* 0x000fe400078e0010 */
[----:B------:R-:W-:-:S05]  /*2ba0*/  IMAD.HI.U32 R16, R4, R15, RZ ;  /* 0x0000000f04107227 */ /* 0x000fca00078e00ff */
[----:B------:R-:W-:-:S05]  /*2bb0*/  IADD3 R16, -R16, RZ, RZ ;  /* 0x000000ff10107210 */ /* 0x000fca0007ffe1ff */
[----:B------:R-:W-:Y:S02]  /*2bc0*/  IMAD R15, R5, R16, R15 ;  /* 0x00000010050f7224 */ /* 0x000fe400078e020f */
[----:B------:R-:W-:-:S04]  /*2bd0*/  IMAD.HI.U32 R16, R4, R12, RZ ;  /* 0x0000000c04107227 */ /* 0x000fc800078e00ff */
[----:B------:R-:W-:-:S04]  /*2be0*/  IMAD.MOV R16, RZ, RZ, -R16 ;  /* 0x000000ffff107224 */ /* 0x000fc800078e0a10 */
[----:B------:R-:W-:Y:S02]  /*2bf0*/  IMAD R12, R5, R16, R12 ;  /* 0x00000010050c7224 */ /* 0x000fe400078e020c */
[----:B------:R-:W2:Y:S01]  /*2c00*/  LDL.LU R16, [R1+0x1c4] ;  /* 0x0001c40001107983 */ /* 0x000ea20000300800 */
[----:B------:R-:W-:-:S03]  /*2c10*/  IMAD.HI.U32 R13, R4, R11, RZ ;  /* 0x0000000b040d7227 */ /* 0x000fc600078e00ff */
[----:B------:R-:W-:Y:S04]  /*2c20*/  STL [R1+0x174], R7 ;  /* 0x0001740701007387 */ /* 0x000fe80000100800 */
[----:B------:R3:W-:Y:S01]  /*2c30*/  STL [R1+0x170], R9 ;  /* 0x0001700901007387 */ /* 0x0007e20000100800 */
[----:B------:R-:W-:Y:S01]  /*2c40*/  IMAD.MOV R13, RZ, RZ, -R13 ;  /* 0x000000ffff0d7224 */ /* 0x000fe200078e0a0d */
[----:B---3--:R-:W-:-:S03]  /*2c50*/  IABS R9, R28 ;  /* 0x0000001c00097213 */ /* 0x008fc60000000000 */
[----:B------:R-:W-:Y:S01]  /*2c60*/  IMAD R11, R5, R13, R11 ;  /* 0x0000000d050b7224 */ /* 0x000fe200078e020b */
[----:B----4-:R-:W-:Y:S01]  /*2c70*/  ISETP.GE.AND P0, PT, R14, RZ, PT ;  /* 0x000000ff0e00720c */ /* 0x010fe20003f06270 */
[----:B------:R-:W-:-:S04]  /*2c80*/  IMAD.HI.U32 R14, R4, R9, RZ ;  /* 0x00000009040e7227 */ /* 0x000fc800078e00ff */
[----:B------:R-:W-:Y:S01]  /*2c90*/  IMAD.MOV R14, RZ, RZ, -R14 ;  /* 0x000000ffff0e7224 */ /* 0x000fe200078e0a0e */
[----:B------:R-:W-:-:S03]  /*2ca0*/  ISETP.GT.U32.AND P1, PT, R5, R11, PT ;  /* 0x0000000b0500720c */ /* 0x000fc60003f24070 */
[----:B------:R-:W-:Y:S02]  /*2cb0*/  IMAD R9, R5, R14, R9 ;  /* 0x0000000e05097224 */ /* 0x000fe400078e0209 */
[----:B------:R-:W3:Y:S04]  /*2cc0*/  LDL.LU R14, [R1+0x1d0] ;  /* 0x0001d000010e7983 */ /* 0x000ee80000300800 */
[----:B------:R-:W-:Y:S04]  /*2cd0*/  STL [R1+0x16c], R10 ;  /* 0x00016c0a01007387 */ /* 0x000fe80000100800 */
[----:B------:R-:W-:Y:S01]  /*2ce0*/  @!P1 IMAD.IADD R11, R11, 0x1, -R5 ;  /* 0x000000010b0b9824 */ /* 0x000fe200078e0a05 */
[----:B------:R-:W-:-:S02]  /*2cf0*/  ISETP.GE.AND P1, PT, R25, RZ, PT ;  /* 0x000000ff1900720c */ /* 0x000fc40003f26270 */
[----:B------:R-:W4:Y:S04]  /*2d00*/  LDL.LU R25, [R1+0x1e8] ;  /* 0x0001e80001197983 */ /* 0x000f280000300800 */
[----:B------:R-:W-:Y:S04]  /*2d10*/  STL [R1+0x168], R8 ;  /* 0x0001680801007387 */ /* 0x000fe80000100800 */
[----:B------:R-:W4:Y:S01]  /*2d20*/  LDL.LU R24, [R1+0x1e4] ;  /* 0x0001e40001187983 */ /* 0x000f220000300800 */
[----:B------:R-:W-:-:S13]  /*2d30*/  ISETP.GT.U32.AND P6, PT, R5, R15, PT ;  /* 0x0000000f0500720c */ /* 0x000fda0003fc4070 */
[----:B------:R-:W-:Y:S01]  /*2d40*/  @!P6 IMAD.IADD R15, R15, 0x1, -R5 ;  /* 0x000000010f0fe824 */ /* 0x000fe200078e0a05 */
[C---:B------:R-:W-:Y:S02]  /*2d50*/  ISETP.GT.U32.AND P6, PT, R5.reuse, R0, PT ;  /* 0x000000000500720c */ /* 0x040fe40003fc4070 */
[----:B------:R-:W-:Y:S02]  /*2d60*/  IABS R7, R29 ;  /* 0x0000001d00077213 */ /* 0x000fe40000000000 */
[----:B------:R-:W-:-:S03]  /*2d70*/  ISETP.GT.U32.AND P3, PT, R5, R15, PT ;  /* 0x0000000f0500720c */ /* 0x000fc60003f64070 */
[----:B------:R-:W-:-:S06]  /*2d80*/  IMAD.HI.U32 R13, R4, R7, RZ ;  /* 0x00000007040d7227 */ /* 0x000fcc00078e00ff */
[--C-:B------:R-:W-:Y:S01]  /*2d90*/  @!P6 IMAD.IADD R0, R0, 0x1, -R5.reuse ;  /* 0x000000010000e824 */ /* 0x100fe200078e0a05 */
[----:B------:R-:W-:Y:S02]  /*2da0*/  ISETP.GT.U32.AND P6, PT, R5, R12, PT ;  /* 0x0000000c0500720c */ /* 0x000fe40003fc4070 */
[----:B------:R-:W-:Y:S01]  /*2db0*/  IADD3 R13, -R13, RZ, RZ ;  /* 0x000000ff0d0d7210 */ /* 0x000fe20007ffe1ff */
[----:B------:R-:W-:-:S04]  /*2dc0*/  @!P3 IMAD.IADD R15, R15, 0x1, -R5 ;  /* 0x000000010f0fb824 */ /* 0x000fc800078e0a05 */
[C---:B------:R-:W-:Y:S02]  /*2dd0*/  IMAD R7, R5.reuse, R13, R7 ;  /* 0x0000000d05077224 */ /* 0x040fe400078e0207 */
[----:B------:R-:W-:Y:S02]  /*2de0*/  IMAD.MOV.U32 R13, RZ, RZ, R26 ;  /* 0x000000ffff0d7224 */ /* 0x000fe400078e001a */
[----:B------:R-:W4:Y:S02]  /*2df0*/  LDL.LU R26, [R1+0x1ec] ;  /* 0x0001ec00011a7983 */ /* 0x000f240000300800 */
[----:B------:R-:W-:Y:S02]  /*2e00*/  @!P6 IMAD.IADD R12, R12, 0x1, -R5 ;  /* 0x000000010c0ce824 */ /* 0x000fe400078e0a05 */
[----:B------:R-:W-:Y:S01]  /*2e10*/  @!P0 IMAD.MOV R2, RZ, RZ, -R2 ;  /* 0x000000ffff028224 */ /* 0x000fe200078e0a02 */
[C---:B------:R-:W-:Y:S02]  /*2e20*/  ISETP.GT.U32.AND P6, PT, R5.reuse, R6, PT ;  /* 0x000000060500720c */ /* 0x040fe40003fc4070 */
[----:B------:R-:W-:-:S02]  /*2e30*/  ISETP.GT.U32.AND P2, PT, R5, R12, PT ;  /* 0x0000000c0500720c */ /* 0x000fc40003f44070 */
[C---:B------:R-:W-:Y:S01]  /*2e40*/  ISETP.GT.U32.AND P0, PT, R5.reuse, R7, PT ;  /* 0x000000070500720c */ /* 0x040fe20003f04070 */
[----:B------:R0:W-:Y:S01]  /*2e50*/  STL [R1+0x164], R2 ;  /* 0x0001640201007387 */ /* 0x0001e20000100800 */
[----:B------:R-:W-:Y:S01]  /*2e60*/  ISETP.GT.U32.AND P4, PT, R5, R11, PT ;  /* 0x0000000b0500720c */ /* 0x000fe20003f84070 */
[----:B0-----:R-:W-:-:S04]  /*2e70*/  IMAD.MOV.U32 R2, RZ, RZ, R15 ;  /* 0x000000ffff027224 */ /* 0x001fc800078e000f */
[----:B------:R-:W-:-:S04]  /*2e80*/  @!P5 IMAD.MOV R2, RZ, RZ, -R2 ;  /* 0x000000ffff02d224 */ /* 0x000fc800078e0a02 */
[--C-:B------:R-:W-:Y:S01]  /*2e90*/  @!P2 IMAD.IADD R12, R12, 0x1, -R5.reuse ;  /* 0x000000010c0ca824 */ /* 0x100fe200078e0a05 */
[----:B------:R-:W-:Y:S01]  /*2ea0*/  ISETP.GE.AND P2, PT, R28, RZ, PT ;  /* 0x000000ff1c00720c */ /* 0x000fe20003f46270 */
[--C-:B------:R-:W-:Y:S02]  /*2eb0*/  @!P6 IMAD.IADD R6, R6, 0x1, -R5.reuse ;  /* 0x000000010606e824 */ /* 0x100fe400078e0a05 */
[--C-:B------:R-:W-:Y:S01]  /*2ec0*/  @!P0 IMAD.IADD R7, R7, 0x1, -R5.reuse ;  /* 0x0000000107078824 */ /* 0x100fe200078e0a05 */
[----:B------:R-:W-:Y:S02]  /*2ed0*/  ISETP.GE.AND P0, PT, R3, RZ, PT ;  /* 0x000000ff0300720c */ /* 0x000fe40003f06270 */
[----:B------:R-:W-:Y:S01]  /*2ee0*/  ISETP.GE.AND P6, PT, R13, RZ, PT ;  /* 0x000000ff0d00720c */ /* 0x000fe20003fc6270 */
[----:B------:R-:W-:Y:S01]  /*2ef0*/  @!P4 IMAD.IADD R11, R11, 0x1, -R5 ;  /* 0x000000010b0bc824 */ /* 0x000fe200078e0a05 */
[----:B------:R-:W-:Y:S02]  /*2f00*/  ISETP.GE.AND P4, PT, R29, RZ, PT ;  /* 0x000000ff1d00720c */ /* 0x000fe40003f86270 */
[----:B--2---:R-:W-:-:S02]  /*2f10*/  ISETP.GE.AND P3, PT, R16, RZ, PT ;  /* 0x000000ff1000720c */ /* 0x004fc40003f66270 */
[----:B------:R-:W-:Y:S01]  /*2f20*/  IABS R16, R3 ;  /* 0x0000000300107213 */ /* 0x000fe20000000000 */
[----:B------:R-:W-:-:S10]  /*2f30*/  IMAD.MOV.U32 R3, RZ, RZ, R6 ;  /* 0x000000ffff037224 */ /* 0x000fd400078e0006 */
[----:B------:R-:W-:-:S05]  /*2f40*/  @!P3 IMAD.MOV R0, RZ, RZ, -R0 ;  /* 0x000000ffff00b224 */ /* 0x000fca00078e0a00 */
[----:B------:R-:W-:Y:S04]  /*2f50*/  STL [R1+0x160], R0 ;  /* 0x0001600001007387 */ /* 0x000fe80000100800 */
[----:B------:R0:W-:Y:S04]  /*2f60*/  STL [R1+0x15c], R2 ;  /* 0x00015c0201007387 */ /* 0x0001e80000100800 */
[----:B------:R-:W2:Y:S01]  /*2f70*/  LDL.LU R28, [R1+0x1f0] ;  /* 0x0001f000011c7983 */ /* 0x000ea20000300800 */
[----:B------:R-:W-:Y:S01]  /*2f80*/  @!P1 IMAD.MOV R3, RZ, RZ, -R3 ;  /* 0x000000ffff039224 */ /* 0x000fe200078e0a03 */
[----:B---3--:R-:W-:Y:S01]  /*2f90*/  ISETP.GE.AND P3, PT, R14, RZ, PT ;  /* 0x000000ff0e00720c */ /* 0x008fe20003f66270 */
[----:B0-----:R-:W-:-:S03]  /*2fa0*/  IMAD.MOV.U32 R2, RZ, RZ, R11 ;  /* 0x000000ffff027224 */ /* 0x001fc600078e000b */
[----:B------:R0:W-:Y:S02]  /*2fb0*/  STL [R1+0x158], R3 ;  /* 0x0001580301007387 */ /* 0x0001e40000100800 */
[----:B0-----:R-:W-:-:S07]  /*2fc0*/  IMAD.MOV.U32 R3, RZ, RZ, R12 ;  /* 0x000000ffff037224 */ /* 0x001fce00078e000c */
[----:B------:R-:W-:Y:S02]  /*2fd0*/  @!P3 IMAD.MOV R2, RZ, RZ, -R2 ;  /* 0x000000ffff02b224 */ /* 0x000fe400078e0a02 */
[----:B------:R-:W-:Y:S01]  /*2fe0*/  @!P6 IMAD.MOV R3, RZ, RZ, -R3 ;  /* 0x000000ffff03e224 */ /* 0x000fe200078e0a03 */
[----:B----4-:R-:W-:Y:S02]  /*2ff0*/  ISETP.GE.AND P3, PT, R24, RZ, PT ;  /* 0x000000ff1800720c */ /* 0x010fe40003f66270 */
[----:B------:R-:W-:Y:S02]  /*3000*/  IABS R6, R24 ;  /* 0x0000001800067213 */ /* 0x000fe40000000000 */
[----:B------:R-:W3:Y:S04]  /*3010*/  LDL.LU R24, [R1+0x1f4] ;  /* 0x0001f40001187983 */ /* 0x000ee80000300800 */
[----:B------:R-:W-:Y:S04]  /*3020*/  STL [R1+0x154], R2 ;  /* 0x0001540201007387 */ /* 0x000fe80000100800 */
[----:B------:R0:W-:Y:S04]  /*3030*/  STL [R1+0x150], R3 ;  /* 0x0001500301007387 */ /* 0x0001e80000100800 */
[----:B------:R-:W4:Y:S04]  /*3040*/  LDL.LU R15, [R1+0x1f8] ;  /* 0x0001f800010f7983 */ /* 0x000f280000300800 */
[----:B------:R-:W4:Y:S01]  /*3050*/  LDL.LU R29, [R1+0x1fc] ;  /* 0x0001fc00011d7983 */ /* 0x000f220000300800 */
[----:B------:R-:W-:-:S13]  /*3060*/  ISETP.GT.U32.AND P1, PT, R5, R7, PT ;  /* 0x000000070500720c */ /* 0x000fda0003f24070 */
[----:B------:R-:W-:-:S04]  /*3070*/  @!P1 IMAD.IADD R7, R7, 0x1, -R5 ;  /* 0x0000000107079824 */ /* 0x000fc800078e0a05 */
[----:B0-----:R-:W-:-:S04]  /*3080*/  IMAD.MOV.U32 R3, RZ, RZ, R7 ;  /* 0x000000ffff037224 */ /* 0x001fc800078e0007 */
[----:B------:R-:W-:Y:S01]  /*3090*/  @!P4 IMAD.MOV R3, RZ, RZ, -R3 ;  /* 0x000000ffff03c224 */ /* 0x000fe200078e0a03 */
[----:B------:R-:W-:Y:S02]  /*30a0*/  IABS R2, R25 ;  /* 0x0000001900027213 */ /* 0x000fe40000000000 */
[----:B------:R-:W-:Y:S01]  /*30b0*/  ISETP.GE.AND P1, PT, R25, RZ, PT ;  /* 0x000000ff1900720c */ /* 0x000fe20003f26270 */
[----:B------:R-:W-:Y:S01]  /*30c0*/  IMAD.MOV.U32 R25, RZ, RZ, R27 ;  /* 0x000000ffff197224 */ /* 0x000fe200078e001b */
[----:B------:R0:W-:Y:S04]  /*30d0*/  STL [R1+0x148], R3 ;  /* 0x0001480301007387 */ /* 0x0001e80000100800 */
[----:B0-----:R-:W4:Y:S04]  /*30e0*/  LDL.LU R3, [R1+0x200] ;  /* 0x0002000001037983 */ /* 0x001f280000300800 */
[----:B------:R-:W4:Y:S01]  /*30f0*/  LDL.LU R27, [R1+0x204] ;  /* 0x00020400011b7983 */ /* 0x000f220000300800 */
[----:B------:R-:W-:-:S04]  /*3100*/  IMAD.HI.U32 R0, R4, R16, RZ ;  /* 0x0000001004007227 */ /* 0x000fc800078e00ff */
[----:B------:R-:W-:-:S04]  /*3110*/  IMAD.MOV R0, RZ, RZ, -R0 ;  /* 0x000000ffff007224 */ /* 0x000fc800078e0a00 */
[----:B------:R-:W-:-:S05]  /*3120*/  IMAD R0, R5, R0, R16 ;  /* 0x0000000005007224 */ /* 0x000fca00078e0210 */
[C---:B------:R-:W-:Y:S02]  /*3130*/  ISETP.GT.U32.AND P6, PT, R5.reuse, R0, PT ;  /* 0x000000000500720c */ /* 0x040fe40003fc4070 */
[----:B------:R-:W-:Y:S02]  /*3140*/  ISETP.GT.U32.AND P5, PT, R5, R9, PT ;  /* 0x000000090500720c */ /* 0x000fe40003fa4070 */
[----:B------:R-:W-:-:S09]  /*3150*/  IABS R8, R26 ;  /* 0x0000001a00087213 */ /* 0x000fd20000000000 */
[----:B------:R-:W-:Y:S02]  /*3160*/  @!P6 IMAD.IADD R0, R0, 0x1, -R5 ;  /* 0x000000010000e824 */ /* 0x000fe400078e0a05 */
[----:B------:R-:W-:-:S03]  /*3170*/  IMAD.HI.U32 R12, R4, R8, RZ ;  /* 0x00000008040c7227 */ /* 0x000fc600078e00ff */
[----:B------:R-:W-:Y:S01]  /*3180*/  ISETP.GT.U32.AND P6, PT, R5, R0, PT ;  /* 0x000000000500720c */ /* 0x000fe20003fc4070 */
[----:B------:R-:W-:Y:S01]  /*3190*/  IMAD.HI.U32 R10, R4, R6, RZ ;  /* 0x00000006040a7227 */ /* 0x000fe200078e00ff */
[----:B------:R-:W-:-:S03]  /*31a0*/  @!P5 IADD3 R9, R9, -R5, RZ ;  /* 0x800000050909d210 */ /* 0x000fc60007ffe0ff */
[----:B------:R-:W-:Y:S01]  /*31b0*/  IMAD.MOV R12, RZ, RZ, -R12 ;  /* 0x000000ffff0c7224 */ /* 0x000fe200078e0a0c */
[C---:B------:R-:W-:Y:S01]  /*31c0*/  ISETP.GT.U32.AND P5, PT, R5.reuse, R9, PT ;  /* 0x000000090500720c */ /* 0x040fe20003fa4070 */
[----:B------:R-:W-:Y:S02]  /*31d0*/  IMAD.MOV R10, RZ, RZ, -R10 ;  /* 0x000000ffff0a7224 */ /* 0x000fe400078e0a0a */
[C---:B------:R-:W-:Y:S02]  /*31e0*/  IMAD R8, R5.reuse, R12, R8 ;  /* 0x0000000c05087224 */ /* 0x040fe400078e0208 */
[C---:B------:R-:W-:Y:S02]  /*31f0*/  IMAD R6, R5.reuse, R10, R6 ;  /* 0x0000000a05067224 */ /* 0x040fe400078e0206 */
[----:B------:R-:W-:Y:S01]  /*3200*/  @!P6 IMAD.IADD R0, R0, 0x1, -R5 ;  /* 0x000000010000e824 */ /* 0x000fe200078e0a05 */
[C---:B------:R-:W-:Y:S01]  /*3210*/  ISETP.GT.U32.AND P6, PT, R5.reuse, R8, PT ;  /* 0x000000080500720c */ /* 0x040fe20003fc4070 */
[----:B------:R-:W-:Y:S01]  /*3220*/  IMAD.HI.U32 R11, R4, R2, RZ ;  /* 0x00000002040b7227 */ /* 0x000fe200078e00ff */
[----:B------:R-:W-:-:S03]  /*3230*/  ISETP.GT.U32.AND P4, PT, R5, R6, PT ;  /* 0x000000060500720c */ /* 0x000fc60003f84070 */
[----:B------:R-:W-:Y:S02]  /*3240*/  IMAD.MOV R11, RZ, RZ, -R11 ;  /* 0x000000ffff0b7224 */ /* 0x000fe400078e0a0b */
[----:B------:R-:W-:Y:S02]  /*3250*/  @!P5 IMAD.IADD R9, R9, 0x1, -R5 ;  /* 0x000000010909d824 */ /* 0x000fe400078e0a05 */
[C---:B------:R-:W-:Y:S02]  /*3260*/  IMAD R2, R5.reuse, R11, R2 ;  /* 0x0000000b05027224 */ /* 0x040fe400078e0202 */
[----:B------:R-:W-:Y:S02]  /*3270*/  @!P2 IMAD.MOV R9, RZ, RZ, -R9 ;  /* 0x000000ffff09a224 */ /* 0x000fe400078e0a09 */
[----:B------:R-:W-:Y:S01]  /*3280*/  @!P6 IMAD.IADD R8, R8, 0x1, -R5 ;  /* 0x000000010808e824 */ /* 0x000fe200078e0a05 */
[C---:B------:R-:W-:Y:S02]  /*3290*/  ISETP.GT.U32.AND P2, PT, R5.reuse, R2, PT ;  /* 0x000000020500720c */ /* 0x040fe40003f44070 */
[----:B------:R-:W-:Y:S01]  /*32a0*/  ISETP.GE.AND P5, PT, R26, RZ, PT ;  /* 0x000000ff1a00720c */ /* 0x000fe20003fa6270 */
[----:B------:R-:W-:Y:S01]  /*32b0*/  IMAD.MOV.U32 R26, RZ, RZ, R17 ;  /* 0x000000ffff1a7224 */ /* 0x000fe200078e0011 */
[----:B------:R-:W-:Y:S01]  /*32c0*/  @!P4 IADD3 R6, R6, -R5, RZ ;  /* 0x800000050606c210 */ /* 0x000fe20007ffe0ff */
[----:B------:R-:W4:Y:S01]  /*32d0*/  LDL.LU R17, [R1+0x208] ;  /* 0x0002080001117983 */ /* 0x000f220000300800 */
[----:B------:R-:W-:Y:S01]  /*32e0*/  ISETP.GT.U32.AND P6, PT, R5, R8, PT ;  /* 0x000000080500720c */ /* 0x000fe20003fc4070 */
[----:B------:R-:W-:-:S02]  /*32f0*/  IMAD.MOV.U32 R14, RZ, RZ, R0 ;  /* 0x000000ffff0e7224 */ /* 0x000fc400078e0000 */
[----:B------:R4:W-:Y:S02]  /*3300*/  STL [R1+0x144], R9 ;  /* 0x0001440901007387 */ /* 0x0009e40000100800 */
[----:B------:R-:W-:Y:S02]  /*3310*/  @!P0 IMAD.MOV R14, RZ, RZ, -R14 ;  /* 0x000000ffff0e8224 */ /* 0x000fe400078e0a0e */
[----:B------:R-:W-:-:S03]  /*3320*/  @!P2 IMAD.IADD R2, R2, 0x1, -R5 ;  /* 0x000000010202a824 */ /* 0x000fc600078e0a05 */
[----:B------:R-:W-:Y:S02]  /*3330*/  STL [R1+0x140], R14 ;  /* 0x0001400e01007387 */ /* 0x000fe40000100800 */
[C---:B------:R-:W-:Y:S01]  /*3340*/  ISETP.GT.U32.AND P0, PT, R5.reuse, R2, PT ;  /* 0x000000020500720c */ /* 0x040fe20003f04070 */
[----:B------:R-:W-:Y:S01]  /*3350*/  @!P6 IMAD.IADD R8, R8, 0x1, -R5 ;  /* 0x000000010808e824 */ /* 0x000fe200078e0a05 */
[----:B------:R-:W-:-:S11]  /*3360*/  ISETP.GT.U32.AND P2, PT, R5, R6, PT ;  /* 0x000000060500720c */ /* 0x000fd60003f44070 */
[--C-:B------:R-:W-:Y:S02]  /*3370*/  @!P0 IMAD.IADD R2, R2, 0x1, -R5.reuse ;  /* 0x0000000102028824 */ /* 0x100fe400078e0a05 */
[----:B------:R-:W-:Y:S02]  /*3380*/  @!P2 IMAD.IADD R6, R6, 0x1, -R5 ;  /* 0x000000010606a824 */ /* 0x000fe400078e0a05 */
[----:B------:R-:W-:Y:S02]  /*3390*/  @!P1 IMAD.MOV R2, RZ, RZ, -R2 ;  /* 0x000000ffff029224 */ /* 0x000fe400078e0a02 */
[----:B------:R-:W-:Y:S01]  /*33a0*/  @!P5 IMAD.MOV R8, RZ, RZ, -R8 ;  /* 0x000000ffff08d224 */ /* 0x000fe200078e0a08 */
[----:B--2---:R-:W-:-:S05]  /*33b0*/  IABS R13, R28 ;  /* 0x0000001c000d7213 */ /* 0x004fca0000000000 */
[----:B------:R-:W-:-:S04]  /*33c0*/  IMAD.HI.U32 R10, R4, R13, RZ ;  /* 0x0000000d040a7227 */ /* 0x000fc800078e00ff */
[----:B------:R-:W-:-:S04]  /*33d0*/  IMAD.MOV R10, RZ, RZ, -R10 ;  /* 0x000000ffff0a7224 */ /* 0x000fc800078e0a0a */
[----:B------:R-:W-:-:S05]  /*33e0*/  IMAD R13, R5, R10, R13 ;  /* 0x0000000a050d7224 */ /* 0x000fca00078e020d */
[----:B------:R-:W-:Y:S02]  /*33f0*/  ISETP.GT.U32.AND P4, PT, R5, R13, PT ;  /* 0x0000000d0500720c */ /* 0x000fe40003f84070 */
[----:B------:R-:W-:Y:S02]  /*3400*/  ISETP.GE.AND P6, PT, R28, RZ, PT ;  /* 0x000000ff1c00720c */ /* 0x000fe40003fc6270 */
[----:B------:R-:W2:Y:S09]  /*3410*/  LDL.LU R28, [R1+0x20c] ;  /* 0x00020c00011c7983 */ /* 0x000eb20000300800 */
[----:B------:R-:W-:Y:S01]  /*3420*/  @!P4 IMAD.IADD R13, R13, 0x1, -R5 ;  /* 0x000000010d0dc824 */ /* 0x000fe200078e0a05 */
[----:B---3--:R-:W-:-:S02]  /*3430*/  IABS R7, R24 ;  /* 0x0000001800077213 */ /* 0x008fc40000000000 */
[----:B----4-:R-:W-:-:S05]  /*3440*/  IABS R9, R15 ;  /* 0x0000000f00097213 */ /* 0x010fca0000000000 */
[----:B------:R-:W-:Y:S01]  /*3450*/  IMAD.HI.U32 R11, R4, R9, RZ ;  /* 0x00000009040b7227 */ /* 0x000fe200078e00ff */
[----:B------:R-:W-:-:S03]  /*3460*/  IABS R10, R29 ;  /* 0x0000001d000a7213 */ /* 0x000fc60000000000 */
[----:B------:R-:W-:Y:S01]  /*3470*/  IMAD.MOV R11, RZ, RZ, -R11 ;  /* 0x000000ffff0b7224 */ /* 0x000fe200078e0a0b */
[----:B------:R-:W-:-:S03]  /*3480*/  ISETP.GT.U32.AND P4, PT, R5, R13, PT ;  /* 0x0000000d0500720c */ /* 0x000fc60003f84070 */
[----:B------:R-:W-:Y:S02]  /*3490*/  IMAD R9, R5, R11, R9 ;  /* 0x0000000b05097224 */ /* 0x000fe400078e0209 */
[----:B------:R-:W-:-:S04]  /*34a0*/  IMAD.HI.U32 R11, R4, R10, RZ ;  /* 0x0000000a040b7227 */ /* 0x000fc800078e00ff */
[----:B------:R-:W-:-:S04]  /*34b0*/  IMAD.HI.U32 R12, R4, R7, RZ ;  /* 0x00000007040c7227 */ /* 0x000fc800078e00ff */
[----:B------:R-:W-:Y:S02]  /*34c0*/  IMAD.MOV R11, RZ, RZ, -R11 ;  /* 0x000000ffff0b7224 */ /* 0x000fe400078e0a0b */
[----:B------:R-:W-:Y:S01]  /*34d0*/  IMAD.MOV R12, RZ, RZ, -R12 ;  /* 0x000000ffff0c7224 */ /* 0x000fe200078e0a0c */
[C---:B------:R-:W-:Y:S01]  /*34e0*/  ISETP.GT.U32.AND P0, PT, R5.reuse, R9, PT ;  /* 0x000000090500720c */ /* 0x040fe20003f04070 */
[C---:B------:R-:W-:Y:S02]  /*34f0*/  IMAD R10, R5.reuse, R11, R10 ;  /* 0x0000000b050a7224 */ /* 0x040fe400078e020a */
[----:B------:R-:W-:Y:S02]  /*3500*/  IMAD R7, R5, R12, R7 ;  /* 0x0000000c05077224 */ /* 0x000fe400078e0207 */
[----:B------:R-:W-:Y:S01]  /*3510*/  @!P4 IMAD.IADD R13, R13, 0x1, -R5 ;  /* 0x000000010d0dc824 */ /* 0x000fe200078e0a05 */
[C---:B------:R-:W-:Y:S02]  /*3520*/  ISETP.GT.U32.AND P4, PT, R5.reuse, R10, PT ;  /* 0x0000000a0500720c */ /* 0x040fe40003f84070 */
[----:B------:R-:W-:-:S05]  /*3530*/  ISETP.GT.U32.AND P2, PT, R5, R7, PT ;  /* 0x000000070500720c */ /* 0x000fca0003f44070 */
[----:B------:R-:W-:Y:S01]  /*3540*/  @!P0 IMAD.IADD R9, R9, 0x1, -R5 ;  /* 0x0000000109098824 */ /* 0x000fe200078e0a05 */
[----:B------:R-:W-:Y:S02]  /*3550*/  ISETP.GE.AND P0, PT, R15, RZ, PT ;  /* 0x000000ff0f00720c */ /* 0x000fe40003f06270 */
[----:B------:R-:W-:-:S03]  /*3560*/  MOV R15, R6 ;  /* 0x00000006000f7202 */ /* 0x000fc60000000f00 */
[--C-:B------:R-:W-:Y:S02]  /*3570*/  @!P4 IMAD.IADD R10, R10, 0x1, -R5.reuse ;  /* 0x000000010a0ac824 */ /* 0x100fe400078e0a05 */
[----:B------:R-:W-:Y:S01]  /*3580*/  @!P2 IMAD.IADD R7, R7, 0x1, -R5 ;  /* 0x000000010707a824 */ /* 0x000fe200078e0a05 */
[----:B------:R-:W-:Y:S01]  /*3590*/  ISETP.GE.AND P2, PT, R24, RZ, PT ;  /* 0x000000ff1800720c */ /* 0x000fe20003f46270 */
[----:B------:R-:W-:Y:S01]  /*35a0*/  @!P3 IMAD.MOV R15, RZ, RZ, -R15 ;  /* 0x000000ffff0fb224 */ /* 0x000fe200078e0a0f */
[----:B------:R-:W-:Y:S01]  /*35b0*/  ISETP.GT.U32.AND P1, PT, R5, R10, PT ;  /* 0x0000000a0500720c */ /* 0x000fe20003f24070 */
[----:B------:R-:W-:Y:S02]  /*35c0*/  IMAD.MOV.U32 R24, RZ, RZ, R25 ;  /* 0x000000ffff187224 */ /* 0x000fe400078e0019 */
[----:B------:R-:W-:Y:S02]  /*35d0*/  IMAD.MOV.U32 R25, RZ, RZ, R26 ;  /* 0x000000ffff197224 */ /* 0x000fe400078e001a */
[----:B------:R-:W3:Y:S04]  /*35e0*/  LDL.LU R26, [R1+0x210] ;  /* 0x00021000011a7983 */ /* 0x000ee80000300800 */
[----:B------:R-:W-:Y:S04]  /*35f0*/  STL [R1+0x13c], R15 ;  /* 0x00013c0f01007387 */ /* 0x000fe80000100800 */
[----:B------:R0:W-:Y:S01]  /*3600*/  STL [R1+0x138], R2 ;  /* 0x0001380201007387 */ /* 0x0001e20000100800 */
[----:B------:R-:W-:-:S02]  /*3610*/  @!P1 IMAD.IADD R10, R10, 0x1, -R5 ;  /* 0x000000010a0a9824 */ /* 0x000fc400078e0a05 */
[----:B0-----:R-:W-:-:S04]  /*3620*/  IMAD.MOV.U32 R2, RZ, RZ, R13 ;  /* 0x000000ffff027224 */ /* 0x001fc800078e000d */
[----:B------:R-:W-:Y:S01]  /*3630*/  @!P6 IMAD.MOV R2, RZ, RZ, -R2 ;  /* 0x000000ffff02e224 */ /* 0x000fe200078e0a02 */
[----:B------:R-:W-:Y:S01]  /*3640*/  STL [R1+0x134], R8 ;  /* 0x0001340801007387 */ /* 0x000fe20000100800 */
[----:B------:R-:W-:Y:S02]  /*3650*/  IABS R11, R27 ;  /* 0x0000001b000b7213 */ /* 0x000fe40000000000 */
[----:B------:R-:W-:Y:S01]  /*3660*/  ISETP.GE.AND P1, PT, R27, RZ, PT ;  /* 0x000000ff1b00720c */ /* 0x000fe20003f26270 */
[----:B------:R-:W-:Y:S04]  /*3670*/  STL [R1+0x130], R2 ;  /* 0x0001300201007387 */ /* 0x000fe80000100800 */
[----:B------:R-:W4:Y:S01]  /*3680*/  LDL.LU R27, [R1+0x218] ;  /* 0x00021800011b7983 */ /* 0x000f220000300800 */
[----:B------:R-:W-:-:S05]  /*3690*/  IABS R0, R3 ;  /* 0x0000000300007213 */ /* 0x000fca0000000000 */
[----:B------:R-:W-:-:S04]  /*36a0*/  IMAD.HI.U32 R14, R4, R0, RZ ;  /* 0x00000000040e7227 */ /* 0x000fc800078e00ff */
[----:B------:R-:W-:Y:S01]  /*36b0*/  IMAD.MOV R14, RZ, RZ, -R14 ;  /* 0x000000ffff0e7224 */ /* 0x000fe200078e0a0e */
[----:B------:R-:W-:-:S03]  /*36c0*/  ISETP.GT.U32.AND P4, PT, R5, R7, PT ;  /* 0x000000070500720c */ /* 0x000fc60003f84070 */
[C---:B------:R-:W-:Y:S01]  /*36d0*/  IMAD R0, R5.reuse, R14, R0 ;  /* 0x0000000e05007224 */ /* 0x040fe200078e0200 */
[----:B------:R-:W-:-:S04]  /*36e0*/  ISETP.GT.U32.AND P3, PT, R5, R9, PT ;  /* 0x000000090500720c */ /* 0x000fc80003f64070 */
[----:B------:R-:W-:Y:S01]  /*36f0*/  ISETP.GT.U32.AND P6, PT, R5, R0, PT ;  /* 0x000000000500720c */ /* 0x000fe20003fc4070 */
[----:B------:R-:W-:Y:S01]  /*3700*/  IMAD.HI.U32 R14, R4, R11, RZ ;  /* 0x0000000b040e7227 */ /* 0x000fe200078e00ff */
[----:B------:R-:W-:-:S03]  /*3710*/  IABS R12, R17 ;  /* 0x00000011000c7213 */ /* 0x000fc60000000000 */
[----:B------:R-:W-:Y:S02]  /*3720*/  IMAD.MOV R14, RZ, RZ, -R14 ;  /* 0x000000ffff0e7224 */ /* 0x000fe400078e0a0e */
[----:B------:R-:W-:-:S04]  /*3730*/  IMAD.HI.U32 R6, R4, R12, RZ ;  /* 0x0000000c04067227 */ /* 0x000fc800078e00ff */
[----:B------:R-:W-:Y:S02]  /*3740*/  IMAD.MOV R6, RZ, RZ, -R6 ;  /* 0x000000ffff067224 */ /* 0x000fe400078e0a06 */
[----:B------:R-:W-:Y:S01]  /*3750*/  @!P4 IMAD.IADD R7, R7, 0x1, -R5 ;  /* 0x000000010707c824 */ /* 0x000fe200078e0a05 */
[----:B------:R-:W-:Y:S01]  /*3760*/  ISETP.GE.AND P4, PT, R3, RZ, PT ;  /* 0x000000ff0300720c */ /* 0x000fe20003f86270 */
[C---:B------:R-:W-:Y:S02]  /*3770*/  IMAD R11, R5.reuse, R14, R11 ;  /* 0x0000000e050b7224 */ /* 0x040fe400078e020b */
[----:B------:R-:W-:Y:S02]  /*3780*/  IMAD R12, R5, R6, R12 ;  /* 0x00000006050c7224 */ /* 0x000fe400078e020c */
[----:B------:R-:W-:Y:S02]  /*3790*/  @!P6 IMAD.IADD R0, R0, 0x1, -R5 ;  /* 0x000000010000e824 */ /* 0x000fe400078e0a05 */
[----:B------:R-:W-:-:S02]  /*37a0*/  IMAD.MOV.U32 R3, RZ, RZ, R7 ;  /* 0x000000ffff037224 */ /* 0x000fc400078e0007 */
[----:B------:R-:W-:Y:S01]  /*37b0*/  @!P3 IMAD.IADD R9, R9, 0x1, -R5 ;  /* 0x000000010909b824 */ /* 0x000fe200078e0a05 */
[C---:B------:R-:W-:Y:S01]  /*37c0*/  ISETP.GT.U32.AND P3, PT, R5.reuse, R11, PT ;  /* 0x0000000b0500720c */ /* 0x040fe20003f64070 */
[----:B------:R-:W-:Y:S01]  /*37d0*/  @!P2 IMAD.MOV R3, RZ, RZ, -R3 ;  /* 0x000000ffff03a224 */ /* 0x000fe200078e0a03 */
[C---:B------:R-:W-:Y:S02]  /*37e0*/  ISETP.GT.U32.AND P2, PT, R5.reuse, R0, PT ;  /* 0x000000000500720c */ /* 0x040fe40003f44070 */
[----:B------:R-:W-:-:S09]  /*37f0*/  ISETP.GT.U32.AND P6, PT, R5, R12, PT ;  /* 0x0000000c0500720c */ /* 0x000fd20003fc4070 */
[--C-:B------:R-:W-:Y:S02]  /*3800*/  @!P3 IMAD.IADD R11, R11, 0x1, -R5.reuse ;  /* 0x000000010b0bb824 */ /* 0x100fe400078e0a05 */
[--C-:B------:R-:W-:Y:S02]  /*3810*/  @!P2 IMAD.IADD R0, R0, 0x1, -R5.reuse ;  /* 0x000000010000a824 */ /* 0x100fe400078e0a05 */
[----:B------:R-:W-:Y:S01]  /*3820*/  @!P6 IMAD.IADD R12, R12, 0x1, -R5 ;  /* 0x000000010c0ce824 */ /* 0x000fe200078e0a05 */
[----:B------:R-:W-:Y:S01]  /*3830*/  ISETP.GT.U32.AND P6, PT, R5, R11, PT ;  /* 0x0000000b0500720c */ /* 0x000fe20003fc4070 */
[----:B------:R0:W-:Y:S01]  /*3840*/  STL [R1+0x128], R3 ;  /* 0x0001280301007387 */ /* 0x0001e20000100800 */
[----:B------:R-:W-:Y:S02]  /*3850*/  ISETP.GE.AND P5, PT, R29, RZ, PT ;  /* 0x000000ff1d00720c */ /* 0x000fe40003fa6270 */
[----:B------:R-:W-:Y:S02]  /*3860*/  ISETP.GE.AND P3, PT, R17, RZ, PT ;  /* 0x000000ff1100720c */ /* 0x000fe40003f66270 */
[----:B------:R-:W3:Y:S01]  /*3870*/  LDL.LU R17, [R1+0x21c] ;  /* 0x00021c0001117983 */ /* 0x000ee20000300800 */
[----:B0-----:R-:W-:-:S04]  /*3880*/  IMAD.MOV.U32 R3, RZ, RZ, R9 ;  /* 0x000000ffff037224 */ /* 0x001fc800078e0009 */
[----:B------:R-:W-:Y:S02]  /*3890*/  @!P0 IMAD.MOV R3, RZ, RZ, -R3 ;  /* 0x000000ffff038224 */ /* 0x000fe400078e0a03 */
[----:B------:R-:W-:Y:S02]  /*38a0*/  @!P6 IMAD.IADD R11, R11, 0x1, -R5 ;  /* 0x000000010b0be824 */ /* 0x000fe400078e0a05 */
[----:B------:R-:W-:Y:S01]  /*38b0*/  IMAD.MOV.U32 R9, RZ, RZ, R10 ;  /* 0x000000ffff097224 */ /* 0x000fe200078e000a */
[----:B------:R0:W-:Y:S03]  /*38c0*/  STL [R1+0x124], R3 ;  /* 0x0001240301007387 */ /* 0x0001e60000100800 */
[----:B------:R-:W-:Y:S02]  /*38d0*/  @!P5 IMAD.MOV R9, RZ, RZ, -R9 ;  /* 0x000000ffff09d224 */ /* 0x000fe400078e0a09 */
[----:B0-----:R-:W-:-:S02]  /*38e0*/  IMAD.MOV.U32 R3, RZ, RZ, R0 ;  /* 0x000000ffff037224 */ /* 0x001fc400078e0000 */
[----:B------:R-:W-:Y:S02]  /*38f0*/  IMAD.MOV.U32 R0, RZ, RZ, R11 ;  /* 0x000000ffff007224 */ /* 0x000fe400078e000b */
[----:B------:R-:W-:Y:S02]  /*3900*/  @!P4 IMAD.MOV R3, RZ, RZ, -R3 ;  /* 0x000000ffff03c224 */ /* 0x000fe400078e0a03 */
[----:B------:R-:W-:Y:S01]  /*3910*/  @!P1 IMAD.MOV R0, RZ, RZ, -R0 ;  /* 0x000000ffff009224 */ /* 0x000fe200078e0a00 */
[----:B------:R-:W-:Y:S01]  /*3920*/  STL [R1+0x120], R9 ;  /* 0x0001200901007387 */ /* 0x000fe20000100800 */
[----:B------:R-:W-:Y:S02]  /*3930*/  IABS R8, R18 ;  /* 0x0000001200087213 */ /* 0x000fe40000000000 */
[----:B------:R-:W-:Y:S01]  /*3940*/  ISETP.GE.AND P1, PT, R18, RZ, PT ;  /* 0x000000ff1200720c */ /* 0x000fe20003f26270 */
[----:B------:R0:W-:Y:S04]  /*3950*/  STL [R1+0x11c], R3 ;  /* 0x00011c0301007387 */ /* 0x0001e80000100800 */
[----:B------:R-:W-:Y:S04]  /*3960*/  STL [R1+0x118], R0 ;  /* 0x0001180001007387 */ /* 0x000fe80000100800 */
[----:B------:R-:W3:Y:S04]  /*3970*/  LDL R18, [R1+0x228] ;  /* 0x0002280001127983 */ /* 0x000ee80000100800 */
[----:B0-----:R-:W3:Y:S01]  /*3980*/  LDL.LU R3, [R1+0x22c] ;  /* 0x00022c0001037983 */ /* 0x001ee20000300800 */
[----:B--2---:R-:W-:-:S05]  /*3990*/  IABS R6, R28 ;  /* 0x0000001c00067213 */ /* 0x004fca0000000000 */
[----:B------:R-:W-:-:S04]  /*39a0*/  IMAD.HI.U32 R7, R4, R6, RZ ;  /* 0x0000000604077227 */ /* 0x000fc800078e00ff */
[----:B------:R-:W-:-:S04]  /*39b0*/  IMAD.MOV R7, RZ, RZ, -R7 ;  /* 0x000000ffff077224 */ /* 0x000fc800078e0a07 */
[----:B------:R-:W-:-:S05]  /*39c0*/  IMAD R6, R5, R7, R6 ;  /* 0x0000000705067224 */ /* 0x000fca00078e0206 */
[----:B------:R-:W-:-:S13]  /*39d0*/  ISETP.GT.U32.AND P2, PT, R5, R6, PT ;  /* 0x000000060500720c */ /* 0x000fda0003f44070 */
[----:B------:R-:W-:-:S05]  /*39e0*/  @!P2 IMAD.IADD R6, R6, 0x1, -R5 ;  /* 0x000000010606a824 */ /* 0x000fca00078e0a05 */
[----:B------:R-:W-:Y:S02]  /*39f0*/  ISETP.GT.U32.AND P2, PT, R5, R6, PT ;  /* 0x000000060500720c */ /* 0x000fe40003f44070 */
[----:B------:R-:W-:Y:S02]  /*3a00*/  ISETP.GE.AND P5, PT, R28, RZ, PT ;  /* 0x000000ff1c00720c */ /* 0x000fe40003fa6270 */
[----:B------:R-:W2:Y:S09]  /*3a10*/  LDL.LU R28, [R1+0x234] ;  /* 0x00023400011c7983 */ /* 0x000eb20000300800 */
[----:B------:R-:W-:Y:S01]  /*3a20*/  @!P2 IMAD.IADD R6, R6, 0x1, -R5 ;  /* 0x000000010606a824 */ /* 0x000fe200078e0a05 */
[----:B----4-:R-:W-:-:S02]  /*3a30*/  IABS R14, R27 ;  /* 0x0000001b000e7213 */ /* 0x010fc40000000000 */
[----:B------:R-:W-:Y:S02]  /*3a40*/  ISETP.GE.AND P2, PT, R27, RZ, PT ;  /* 0x000000ff1b00720c */ /* 0x000fe40003f46270 */
[----:B------:R-:W4:Y:S04]  /*3a50*/  LDL.LU R27, [R1+0x238] ;  /* 0x00023800011b7983 */ /* 0x000f280000300800 */
[----:B------:R0:W-:Y:S04]  /*3a60*/  STL [R1+0x1a0c], R23 ;  /* 0x001a0c1701007387 */ /* 0x0001e80000100800 */
[----:B0-----:R-:W2:Y:S01]  /*3a70*/  LDL.LU R23, [R1+0x230] ;  /* 0x0002300001177983 */ /* 0x001ea20000300800 */
[----:B---3--:R-:W-:Y:S01]  /*3a80*/  IABS R2, R26 ;  /* 0x0000001a00027213 */ /* 0x008fe20000000000 */
[----:B------:R-:W-:-:S04]  /*3a90*/  IMAD.HI.U32 R7, R4, R8, RZ ;  /* 0x0000000804077227 */ /* 0x000fc800078e00ff */
[----:B------:R-:W-:-:S05]  /*3aa0*/  IMAD.HI.U32 R13, R4, R2, RZ ;  /* 0x00000002040d7227 */ /* 0x000fca00078e00ff */
[----:B------:R-:W-:Y:S01]  /*3ab0*/  IADD3 R13, -R13, RZ, RZ ;  /* 0x000000ff0d0d7210 */ /* 0x000fe20007ffe1ff */
[----:B------:R-:W-:-:S04]  /*3ac0*/  IMAD.MOV R7, RZ, RZ, -R7 ;  /* 0x000000ffff077224 */ /* 0x000fc800078e0a07 */
[C---:B------:R-:W-:Y:S02]  /*3ad0*/  IMAD R2, R5.reuse, R13, R2 ;  /* 0x0000000d05027224 */ /* 0x040fe400078e0202 */
[----:B------:R-:W-:Y:S02]  /*3ae0*/  IMAD R8, R5, R7, R8 ;  /* 0x0000000705087224 */ /* 0x000fe400078e0208 */
[----:B------:R-:W-:-:S04]  /*3af0*/  IMAD.HI.U32 R7, R4, R14, RZ ;  /* 0x0000000e04077227 */ /* 0x000fc800078e00ff */
[----:B------:R-:W-:Y:S01]  /*3b00*/  IMAD.MOV R7, RZ, RZ, -R7 ;  /* 0x000000ffff077224 */ /* 0x000fe200078e0a07 */
[----:B------:R-:W-:-:S03]  /*3b10*/  IABS R9, R25 ;  /* 0x0000001900097213 */ /* 0x000fc60000000000 */
[C---:B------:R-:W-:Y:S01]  /*3b20*/  IMAD R14, R5.reuse, R7, R14 ;  /* 0x00000007050e7224 */ /* 0x040fe200078e020e */
[----:B------:R-:W-:Y:S02]  /*3b30*/  ISETP.GT.U32.AND P0, PT, R5, R12, PT ;  /* 0x0000000c0500720c */ /* 0x000fe40003f04070 */
[----:B------:R-:W-:-:S05]  /*3b40*/  IABS R13, R17 ;  /* 0x00000011000d7213 */ /* 0x000fca0000000000 */
[----:B------:R-:W-:-:S05]  /*3b50*/  IMAD.HI.U32 R0, R4, R13, RZ ;  /* 0x0000000d04007227 */ /* 0x000fca00078e00ff */
[----:B------:R-:W-:Y:S01]  /*3b60*/  IADD3 R7, -R0, RZ, RZ ;  /* 0x000000ff00077210 */ /* 0x000fe20007ffe1ff */
[----:B------:R-:W-:-:S04]  /*3b70*/  IMAD.HI.U32 R0, R4, R9, RZ ;  /* 0x0000000904007227 */ /* 0x000fc800078e00ff */
[----:B------:R-:W-:Y:S02]  /*3b80*/  IMAD R13, R5, R7, R13 ;  /* 0x00000007050d7224 */ /* 0x000fe400078e020d */
[----:B------:R-:W-:-:S04]  /*3b90*/  IMAD.MOV R0, RZ, RZ, -R0 ;  /* 0x000000ffff007224 */ /* 0x000fc800078e0a00 */
[----:B------:R-:W-:Y:S01]  /*3ba0*/  IMAD R9, R5, R0, R9 ;  /* 0x0000000005097224 */ /* 0x000fe200078e0209 */
[----:B------:R-:W-:Y:S01]  /*3bb0*/  ISETP.GE.AND P4, PT, R26, RZ, PT ;  /* 0x000000ff1a00720c */ /* 0x000fe20003f86270 */
[----:B------:R-:W-:Y:S01]  /*3bc0*/  @!P0 IMAD.IADD R12, R12, 0x1, -R5 ;  /* 0x000000010c0c8824 */ /* 0x000fe200078e0a05 */
[----:B------:R-:W-:Y:S01]  /*3bd0*/  IABS R10, R24 ;  /* 0x00000018000a7213 */ /* 0x000fe20000000000 */
[----:B------:R-:W-:Y:S01]  /*3be0*/  IMAD.MOV.U32 R26, RZ, RZ, R19 ;  /* 0x000000ffff1a7224 */ /* 0x000fe200078e0013 */
[----:B------:R-:W-:Y:S02]  /*3bf0*/  IABS R7, R18 ;  /* 0x0000001200077213 */ /* 0x000fe40000000000 */
[----:B------:R-:W-:-:S05]  /*3c00*/  IABS R0, R3 ;  /* 0x0000000300007213 */ /* 0x000fca0000000000 */
[----:B------:R-:W-:-:S04]  /*3c10*/  IMAD.HI.U32 R19, R4, R0, RZ ;  /* 0x0000000004137227 */ /* 0x000fc800078e00ff */
[----:B------:R-:W-:-:S04]  /*3c20*/  IMAD.MOV R19, RZ, RZ, -R19 ;  /* 0x000000ffff137224 */ /* 0x000fc800078e0a13 */
[----:B------:R-:W-:Y:S01]  /*3c30*/  IMAD R0, R5, R19, R0 ;  /* 0x0000001305007224 */ /* 0x000fe200078e0200 */
[----:B--2---:R-:W-:-:S05]  /*3c40*/  IABS R29, R23 ;  /* 0x00000017001d7213 */ /* 0x004fca0000000000 */
[----:B------:R-:W-:-:S04]  /*3c50*/  IMAD.HI.U32 R18, R4, R29, RZ ;  /* 0x0000001d04127227 */ /* 0x000fc800078e00ff */
[----:B------:R-:W-:-:S04]  /*3c60*/  IMAD.MOV R18, RZ, RZ, -R18 ;  /* 0x000000ffff127224 */ /* 0x000fc800078e0a12 */
[----:B------:R-:W-:Y:S02]  /*3c70*/  IMAD R29, R5, R18, R29 ;  /* 0x00000012051d7224 */ /* 0x000fe400078e021d */
[----:B------:R-:W-:Y:S02]  /*3c80*/  IMAD.MOV.U32 R18, RZ, RZ, R24 ;  /* 0x000000ffff127224 */ /* 0x000fe400078e0018 */
[----:B------:R-:W-:Y:S02]  /*3c90*/  IMAD.MOV.U32 R24, RZ, RZ, R12 ;  /* 0x000000ffff187224 */ /* 0x000fe400078e000c */
[----:B------:R-:W-:Y:S02]  /*3ca0*/  IMAD.MOV.U32 R12, RZ, RZ, R18 ;  /* 0x000000ffff0c7224 */ /* 0x000fe400078e0012 */
[----:B------:R-:W-:Y:S02]  /*3cb0*/  IMAD.MOV.U32 R18, RZ, RZ, R6 ;  /* 0x000000ffff127224 */ /* 0x000fe400078e0006 */
[----:B------:R-:W-:-:S02]  /*3cc0*/  @!P3 IMAD.MOV R24, RZ, RZ, -R24 ;  /* 0x000000ffff18b224 */ /* 0x000fc400078e0a18 */
[----:B------:R-:W-:Y:S02]  /*3cd0*/  @!P5 IMAD.MOV R18, RZ, RZ, -R18 ;  /* 0x000000ffff12d224 */ /* 0x000fe400078e0a12 */
[----:B------:R-:W-:Y:S02]  /*3ce0*/  IMAD.MOV.U32 R19, RZ, RZ, R23 ;  /* 0x000000ffff137224 */ /* 0x000fe400078e0017 */
[----:B------:R-:W2:Y:S04]  /*3cf0*/  LDL.LU R23, [R1+0x1a0c] ;  /* 0x001a0c0001177983 */ /* 0x000ea80000300800 */
[----:B------:R-:W-:Y:S04]  /*3d00*/  STL [R1+0x114], R24 ;  /* 0x0001141801007387 */ /* 0x000fe80000100800 */
[----:B------:R0:W-:Y:S04]  /*3d10*/  STL [R1+0x110], R18 ;  /* 0x0001101201007387 */ /* 0x0001e80000100800 */
[----:B0-----:R-:W3:Y:S01]  /*3d20*/  LDL.LU R18, [R1+0x228] ;  /* 0x0002280001127983 */ /* 0x001ee20000300800 */
[----:B------:R-:W-:-:S02]  /*3d30*/  ISETP.GT.U32.AND P6, PT, R5, R2, PT ;  /* 0x000000020500720c */ /* 0x000fc40003fc4070 */
[----:B------:R-:W-:-:S11]  /*3d40*/  ISETP.GT.U32.AND P0, PT, R5, R8, PT ;  /* 0x000000080500720c */ /* 0x000fd60003f04070 */
[----:B------:R-:W-:-:S05]  /*3d50*/  @!P6 IMAD.IADD R2, R2, 0x1, -R5 ;  /* 0x000000010202e824 */ /* 0x000fca00078e0a05 */
[----:B------:R-:W-:Y:S01]  /*3d60*/  ISETP.GT.U32.AND P6, PT, R5, R2, PT ;  /* 0x000000020500720c */ /* 0x000fe20003fc4070 */
[----:B------:R-:W-:Y:S02]  /*3d70*/  @!P0 IMAD.IADD R8, R8, 0x1, -R5 ;  /* 0x0000000108088824 */ /* 0x000fe400078e0a05 */
[----:B------:R-:W-:-:S03]  /*3d80*/  IMAD.HI.U32 R11, R4, R10, RZ ;  /* 0x0000000a040b7227 */ /* 0x000fc600078e00ff */
[----:B------:R-:W-:Y:S01]  /*3d90*/  ISETP.GT.U32.AND P0, PT, R5, R8, PT ;  /* 0x000000080500720c */ /* 0x000fe20003f04070 */
[----:B------:R-:W-:-:S06]  /*3da0*/  IMAD.MOV R11, RZ, RZ, -R11 ;  /* 0x000000ffff0b7224 */ /* 0x000fcc00078e0a0b */
[----:B------:R-:W-:Y:S01]  /*3db0*/  @!P6 IMAD.IADD R2, R2, 0x1, -R5 ;  /* 0x000000010202e824 */ /* 0x000fe200078e0a05 */
[C---:B------:R-:W-:Y:S01]  /*3dc0*/  ISETP.GT.U32.AND P6, PT, R5.reuse, R14, PT ;  /* 0x0000000e0500720c */ /* 0x040fe20003fc4070 */
[----:B------:R-:W-:Y:S02]  /*3dd0*/  IMAD R10, R5, R11, R10 ;  /* 0x0000000b050a7224 */ /* 0x000fe400078e020a */
[----:B------:R-:W-:-:S04]  /*3de0*/  IMAD.HI.U32 R15, R4, R7, RZ ;  /* 0x00000007040f7227 */ /* 0x000fc800078e00ff */
[----:B------:R-:W-:Y:S01]  /*3df0*/  @!P0 IMAD.IADD R8, R8, 0x1, -R5 ;  /* 0x0000000108088824 */ /* 0x000fe200078e0a05 */
[----:B------:R-:W-:-:S05]  /*3e00*/  ISETP.GT.U32.AND P0, PT, R5, R13, PT ;  /* 0x0000000d0500720c */ /* 0x000fca0003f04070 */
[----:B------:R-:W-:Y:S01]  /*3e10*/  @!P6 IMAD.IADD R14, R14, 0x1, -R5 ;  /* 0x000000010e0ee824 */ /* 0x000fe200078e0a05 */
[----:B------:R-:W-:Y:S01]  /*3e20*/  ISETP.GT.U32.AND P6, PT, R5, R10, PT ;  /* 0x0000000a0500720c */ /* 0x000fe20003fc4070 */
[----:B------:R-:W-:-:S04]  /*3e30*/  IMAD.MOV R15, RZ, RZ, -R15 ;  /* 0x000000ffff0f7224 */ /* 0x000fc800078e0a0f */
[----:B------:R-:W-:Y:S02]  /*3e40*/  IMAD R7, R5, R15, R7 ;  /* 0x0000000f05077224 */ /* 0x000fe400078e0207 */
[----:B------:R-:W-:Y:S01]  /*3e50*/  @!P0 IMAD.IADD R13, R13, 0x1, -R5 ;  /* 0x000000010d0d8824 */ /* 0x000fe200078e0a05 */
[----:B------:R-:W-:-:S05]  /*3e60*/  ISETP.GT.U32.AND P0, PT, R5, R9, PT ;  /* 0x000000090500720c */ /* 0x000fca0003f04070 */
[----:B------:R-:W-:Y:S01]  /*3e70*/  @!P6 IMAD.IADD R10, R10, 0x1, -R5 ;  /* 0x000000010a0ae824 */ /* 0x000fe200078e0a05 */
[----:B------:R-:W-:Y:S02]  /*3e80*/  ISETP.GT.U32.AND P6, PT, R5, R7, PT ;  /* 0x000000070500720c */ /* 0x000fe40003fc4070 */
[----:B----4-:R-:W-:Y:S01]  /*3e90*/  IABS R15, R27 ;  /* 0x0000001b000f7213 */ /* 0x010fe20000000000 */
[----:B------:R-:W-:Y:S01]  /*3ea0*/  IMAD.MOV.U32 R6, RZ, RZ, R8 ;  /* 0x000000ffff067224 */ /* 0x000fe200078e0008 */
[----:B------:R-:W-:-:S03]  /*3eb0*/  IABS R11, R28 ;  /* 0x0000001c000b7213 */ /* 0x000fc60000000000 */
[----:B------:R-:W-:Y:S01]  /*3ec0*/  @!P0 IMAD.IADD R9, R9, 0x1, -R5 ;  /* 0x0000000109098824 */ /* 0x000fe200078e0a05 */
[----:B------:R-:W-:Y:S01]  /*3ed0*/  ISETP.GE.AND P0, PT, R17, RZ, PT ;  /* 0x000000ff1100720c */ /* 0x000fe20003f06270 */
[----:B------:R-:W-:-:S04]  /*3ee0*/  IMAD.HI.U32 R17, R4, R15, RZ ;  /* 0x0000000f04117227 */ /* 0x000fc800078e00ff */
[----:B------:R-:W-:Y:S01]  /*3ef0*/  @!P6 IMAD.IADD R7, R7, 0x1, -R5 ;  /* 0x000000010707e824 */ /* 0x000fe200078e0a05 */
[C---:B------:R-:W-:Y:S02]  /*3f00*/  ISETP.GT.U32.AND P3, PT, R5.reuse, R14, PT ;  /* 0x0000000e0500720c */ /* 0x040fe40003f64070 */
[C---:B------:R-:W-:Y:S02]  /*3f10*/  ISETP.GT.U32.AND P5, PT, R5.reuse, R13, PT ;  /* 0x0000000d0500720c */ /* 0x040fe40003fa4070 */
[C---:B------:R-:W-:Y:S01]  /*3f20*/  ISETP.GT.U32.AND P6, PT, R5.reuse, R7, PT ;  /* 0x000000070500720c */ /* 0x040fe20003fc4070 */
[----:B------:R-:W-:Y:S01]  /*3f30*/  @!P4 IMAD.MOV R2, RZ, RZ, -R2 ;  /* 0x000000ffff02c224 */ /* 0x000fe200078e0a02 */
[C---:B------:R-:W-:Y:S01]  /*3f40*/  ISETP.GT.U32.AND P4, PT, R5.reuse, R10, PT ;  /* 0x0000000a0500720c */ /* 0x040fe20003f84070 */
[----:B------:R-:W-:Y:S01]  /*3f50*/  @!P1 IMAD.MOV R6, RZ, RZ, -R6 ;  /* 0x000000ffff069224 */ /* 0x000fe200078e0a06 */
[----:B------:R-:W-:Y:S01]  /*3f60*/  ISETP.GT.U32.AND P1, PT, R5, R9, PT ;  /* 0x000000090500720c */ /* 0x000fe20003f24070 */
[----:B------:R-:W-:Y:S01]  /*3f70*/  IMAD.HI.U32 R16, R4, R11, RZ ;  /* 0x0000000b04107227 */ /* 0x000fe200078e00ff */
[----:B------:R-:W-:-:S03]  /*3f80*/  IADD3 R17, -R17, RZ, RZ ;  /* 0x000000ff11117210 */ /* 0x000fc60007ffe1ff */
[----:B------:R-:W-:Y:S02]  /*3f90*/  IMAD.MOV R16, RZ, RZ, -R16 ;  /* 0x000000ffff107224 */ /* 0x000fe400078e0a10 */
[C---:B------:R-:W-:Y:S02]  /*3fa0*/  IMAD R15, R5.reuse, R17, R15 ;  /* 0x00000011050f7224 */ /* 0x040fe400078e020f */
[C---:B------:R-:W-:Y:S02]  /*3fb0*/  IMAD R11, R5.reuse, R16, R11 ;  /* 0x00000010050b7224 */ /* 0x040fe400078e020b */
[--C-:B------:R-:W-:Y:S01]  /*3fc0*/  @!P3 IMAD.IADD R14, R14, 0x1, -R5.reuse ;  /* 0x000000010e0eb824 */ /* 0x100fe200078e0a05 */
[----:B------:R-:W-:Y:S01]  /*3fd0*/  ISETP.GT.U32.AND P3, PT, R5, R0, PT ;  /* 0x000000000500720c */ /* 0x000fe20003f64070 */
[--C-:B------:R-:W-:Y:S01]  /*3fe0*/  @!P5 IMAD.IADD R13, R13, 0x1, -R5.reuse ;  /* 0x000000010d0dd824 */ /* 0x100fe200078e0a05 */
[----:B------:R-:W-:Y:S01]  /*3ff0*/  ISETP.GT.U32.AND P5, PT, R5, R29, PT ;  /* 0x0000001d0500720c */ /* 0x000fe20003fa4070 */
[--C-:B------:R-:W-:Y:S01]  /*4000*/  @!P6 IMAD.IADD R7, R7, 0x1, -R5.reuse ;  /* 0x000000010707e824 */ /* 0x100fe200078e0a05 */
[C---:B------:R-:W-:Y:S01]  /*4010*/  ISETP.GT.U32.AND P6, PT, R5.reuse, R15, PT ;  /* 0x0000000f0500720c */ /* 0x040fe20003fc4070 */
[--C-:B------:R-:W-:Y:S01]  /*4020*/  @!P4 IMAD.IADD R10, R10, 0x1, -R5.reuse ;  /* 0x000000010a0ac824 */ /* 0x100fe200078e0a05 */
[----:B------:R-:W-:Y:S01]  /*4030*/  ISETP.GT.U32.AND P4, PT, R5, R11, PT ;  /* 0x0000000b0500720c */ /* 0x000fe20003f84070 */
[----:B------:R-:W-:Y:S01]  /*4040*/  @!P1 IMAD.IADD R9, R9, 0x1, -R5 ;  /* 0x0000000109099824 */ /* 0x000fe200078e0a05 */
[----:B------:R-:W-:Y:S01]  /*4050*/  ISETP.GE.AND P1, PT, R12, RZ, PT ;  /* 0x000000ff0c00720c */ /* 0x000fe20003f26270 */
[----:B------:R-:W-:-:S02]  /*4060*/  IMAD.MOV.U32 R16, RZ, RZ, R25 ;  /* 0x000000ffff107224 */ /* 0x000fc400078e0019 */
[----:B------:R-:W-:Y:S01]  /*4070*/  IMAD.MOV.U32 R24, RZ, RZ, R20 ;  /* 0x000000ffff187224 */ /* 0x000fe200078e0014 */
[----:B------:R-:W-:Y:S01]  /*4080*/  IABS R20, R22 ;  /* 0x0000001600147213 */ /* 0x000fe20000000000 */
[----:B------:R-:W-:Y:S01]  /*4090*/  IMAD.MOV.U32 R12, RZ, RZ, R13 ;  /* 0x000000ffff0c7224 */ /* 0x000fe200078e000d */
[----:B------:R-:W-:Y:S01]  /*40a0*/  STL [R1+0x10c], R2 ;  /* 0x00010c0201007387 */ /* 0x000fe20000100800 */
[--C-:B------:R-:W-:Y:S01]  /*40b0*/  @!P3 IMAD.IADD R0, R0, 0x1, -R5.reuse ;  /* 0x000000010000b824 */ /* 0x100fe200078e0a05 */
[----:B------:R-:W-:Y:S01]  /*40c0*/  ISETP.GE.AND P3, PT, R16, RZ, PT ;  /* 0x000000ff1000720c */ /* 0x000fe20003f66270 */
[----:B------:R-:W-:Y:S01]  /*40d0*/  IMAD.MOV.U32 R8, RZ, RZ, R10 ;  /* 0x000000ffff087224 */ /* 0x000fe200078e000a */
[----:B------:R0:W-:Y:S01]  /*40e0*/  STL [R1+0x108], R6 ;  /* 0x0001080601007387 */ /* 0x0001e20000100800 */
[----:B------:R-:W-:Y:S01]  /*40f0*/  @!P5 IADD3 R29, R29, -R5, RZ ;  /* 0x800000051d1dd210 */ /* 0x000fe20007ffe0ff */
[----:B------:R-:W-:Y:S02]  /*4100*/  @!P6 IMAD.IADD R15, R15, 0x1, -R5 ;  /* 0x000000010f0fe824 */ /* 0x000fe400078e0a05 */
[----:B------:R-:W-:-:S02]  /*4110*/  @!P2 IMAD.MOV R14, RZ, RZ, -R14 ;  /* 0x000000ffff0ea224 */ /* 0x000fc400078e0a0e */
[----:B------:R-:W-:Y:S02]  /*4120*/  @!P0 IMAD.MOV R12, RZ, RZ, -R12 ;  /* 0x000000ffff0c8224 */ /* 0x000fe400078e0a0c */
[----:B------:R-:W-:Y:S02]  /*4130*/  @!P4 IMAD.IADD R11, R11, 0x1, -R5 ;  /* 0x000000010b0bc824 */ /* 0x000fe400078e0a05 */
[----:B0-----:R-:W-:Y:S01]  /*4140*/  IMAD.HI.U32 R6, R4, R20, RZ ;  /* 0x0000001404067227 */ /* 0x001fe200078e00ff */
[----:B------:R-:W-:Y:S02]  /*4150*/  ISETP.GE.AND P4, PT, R3, RZ, PT ;  /* 0x000000ff0300720c */ /* 0x000fe40003f86270 */
[----:B------:R-:W4:Y:S01]  /*4160*/  LDL.LU R3, [R1+0x1a08] ;  /* 0x001a080001037983 */ /* 0x000f220000300800 */
[----:B------:R-:W-:Y:S01]  /*4170*/  @!P1 IMAD.MOV R8, RZ, RZ, -R8 ;  /* 0x000000ffff089224 */ /* 0x000fe200078e0a08 */
[C---:B------:R-:W-:Y:S01]  /*4180*/  ISETP.GT.U32.AND P1, PT, R5.reuse, R15, PT ;  /* 0x0000000f0500720c */ /* 0x040fe20003f24070 */
[----:B------:R-:W-:Y:S01]  /*4190*/  IMAD.MOV R6, RZ, RZ, -R6 ;  /* 0x000000ffff067224 */ /* 0x000fe200078e0a06 */
[----:B------:R-:W-:Y:S04]  /*41a0*/  STL [R1+0x44], R14 ;  /* 0x0000440e01007387 */ /* 0x000fe80000100800 */
[----:B------:R-:W-:Y:S01]  /*41b0*/  STL [R1+0x30], R12 ;  /* 0x0000300c01007387 */ /* 0x000fe20000100800 */
[----:B------:R-:W-:-:S03]  /*41c0*/  IMAD R20, R5, R6, R20 ;  /* 0x0000000605147224 */ /* 0x000fc600078e0214 */
[----:B------:R0:W-:Y:S01]  /*41d0*/  STL [R1+0x28], R8 ;  /* 0x0000280801007387 */ /* 0x0001e20000100800 */
[----:B------:R-:W-:Y:S02]  /*41e0*/  IMAD.MOV.U32 R6, RZ, RZ, R7 ;  /* 0x000000ffff067224 */ /* 0x000fe400078e0007 */
[----:B0-----:R-:W-:-:S04]  /*41f0*/  IMAD.MOV.U32 R8, RZ, RZ, R9 ;  /* 0x000000ffff087224 */ /* 0x001fc800078e0009 */
[----:B------:R-:W-:Y:S02]  /*4200*/  @!P3 IMAD.MOV R8, RZ, RZ, -R8 ;  /* 0x000000ffff08b224 */ /* 0x000fe400078e0a08 */
[----:B------:R-:W-:Y:S01]  /*4210*/  @!P1 IMAD.IADD R15, R15, 0x1, -R5 ;  /* 0x000000010f0f9824 */ /* 0x000fe200078e0a05 */
[----:B------:R-:W-:Y:S02]  /*4220*/  ISETP.GE.AND P1, PT, R22, RZ, PT ;  /* 0x000000ff1600720c */ /* 0x000fe40003f26270 */
[----:B------:R0:W-:Y:S01]  /*4230*/  STL [R1+0x8], R8 ;  /* 0x0000080801007387 */ /* 0x0001e20000100800 */
[----:B------:R-:W-:-:S13]  /*4240*/  ISETP.GT.U32.AND P3, PT, R5, R20, PT ;  /* 0x000000140500720c */ /* 0x000fda0003f64070 */
[----:B------:R-:W-:Y:S02]  /*4250*/  @!P3 IADD3 R20, R20, -R5, RZ ;  /* 0x800000051414b210 */ /* 0x000fe40007ffe0ff */
[----:B---3--:R-:W-:-:S13]  /*4260*/  ISETP.GE.AND P5, PT, R18, RZ, PT ;  /* 0x000000ff1200720c */ /* 0x008fda0003fa6270 */
[----:B------:R-:W-:-:S05]  /*4270*/  @!P5 IMAD.MOV R6, RZ, RZ, -R6 ;  /* 0x000000ffff06d224 */ /* 0x000fca00078e0a06 */
[----:B------:R1:W-:Y:S04]  /*4280*/  STL [R1+0x4], R6 ;  /* 0x0000040601007387 */ /* 0x0003e80000100800 */
[----:B------:R-:W3:Y:S01]  /*4290*/  LDL.LU R22, [R1+0x250] ;  /* 0x0002500001167983 */ /* 0x000ee20000300800 */
[----:B--2---:R-:W-:Y:S02]  /*42a0*/  IABS R25, R23 ;  /* 0x0000001700197213 */ /* 0x004fe40000000000 */
[----:B------:R-:W-:Y:S02]  /*42b0*/  ISETP.GE.AND P3, PT, R23, RZ, PT ;  /* 0x000000ff1700720c */ /* 0x000fe40003f66270 */
[----:B------:R-:W2:Y:S01]  /*42c0*/  LDL.LU R23, [R1+0x254] ;  /* 0x0002540001177983 */ /* 0x000ea20000300800 */
[C---:B------:R-:W-:Y:S01]  /*42d0*/  ISETP.GT.U32.AND P6, PT, R5.reuse, R0, PT ;  /* 0x000000000500720c */ /* 0x040fe20003fc4070 */
[----:B------:R-:W-:Y:S01]  /*42e0*/  IMAD.HI.U32 R2, R4, R25, RZ ;  /* 0x0000001904027227 */ /* 0x000fe200078e00ff */
[----:B------:R-:W-:-:S03]  /*42f0*/  ISETP.GT.U32.AND P0, PT, R5, R29, PT ;  /* 0x0000001d0500720c */ /* 0x000fc60003f04070 */
[----:B------:R-:W-:Y:S01]  /*4300*/  IMAD.MOV R2, RZ, RZ, -R2 ;  /* 0x000000ffff027224 */ /* 0x000fe200078e0a02 */
[----:B------:R-:W-:-:S03]  /*4310*/  ISETP.GT.U32.AND P2, PT, R5, R11, PT ;  /* 0x0000000b0500720c */ /* 0x000fc60003f44070 */
[----:B------:R-:W-:-:S04]  /*4320*/  IMAD R25, R5, R2, R25 ;  /* 0x0000000205197224 */ /* 0x000fc800078e0219 */
[--C-:B------:R-:W-:Y:S01]  /*4330*/  @!P6 IMAD.IADD R0, R0, 0x1, -R5.reuse ;  /* 0x000000010000e824 */ /* 0x100fe200078e0a05 */
[----:B------:R-:W-:Y:S02]  /*4340*/  ISETP.GT.U32.AND P6, PT, R5, R25, PT ;  /* 0x000000190500720c */ /* 0x000fe40003fc4070 */
[----:B------:R-:W-:Y:S01]  /*4350*/  ISETP.GE.AND P5, PT, R19, RZ, PT ;  /* 0x000000ff1300720c */ /* 0x000fe20003fa6270 */
[--C-:B------:R-:W-:Y:S01]  /*4360*/  @!P0 IMAD.IADD R29, R29, 0x1, -R5.reuse ;  /* 0x000000011d1d8824 */ /* 0x100fe200078e0a05 */
[----:B------:R-:W-:Y:S01]  /*4370*/  ISETP.GE.AND P0, PT, R28, RZ, PT ;  /* 0x000000ff1c00720c */ /* 0x000fe20003f06270 */
[----:B------:R-:W-:Y:S01]  /*4380*/  @!P2 IMAD.IADD R11, R11, 0x1, -R5 ;  /* 0x000000010b0ba824 */ /* 0x000fe200078e0a05 */
[----:B------:R-:W-:Y:S01]  /*4390*/  ISETP.GE.AND P2, PT, R27, RZ, PT ;  /* 0x000000ff1b00720c */ /* 0x000fe20003f46270 */
[----:B------:R-:W-:-:S06]  /*43a0*/  IMAD.MOV.U32 R17, RZ, RZ, R15 ;  /* 0x000000ffff117224 */ /* 0x000fcc00078e000f */
[----:B------:R-:W-:Y:S02]  /*43b0*/  @!P6 IMAD.IADD R25, R25, 0x1, -R5 ;  /* 0x000000011919e824 */ /* 0x000fe400078e0a05 */
[----:B------:R-:W-:Y:S02]  /*43c0*/  @!P5 IMAD.MOV R29, RZ, RZ, -R29 ;  /* 0x000000ffff1dd224 */ /* 0x000fe400078e0a1d */
[----:B------:R-:W-:Y:S01]  /*43d0*/  @!P4 IMAD.MOV R0, RZ, RZ, -R0 ;  /* 0x000000ffff00c224 */ /* 0x000fe200078e0a00 */
[----:B------:R-:W-:Y:S01]  /*43e0*/  ISETP.GT.U32.AND P5, PT, R5, R25, PT ;  /* 0x000000190500720c */ /* 0x000fe20003fa4070 */
[----:B------:R-:W-:Y:S02]  /*43f0*/  IMAD.MOV.U32 R27, RZ, RZ, R21 ;  /* 0x000000ffff1b7224 */ /* 0x000fe400078e0015 */
[----:B------:R-:W4:Y:S01]  /*4400*/  LDL.LU R21, [R1+0x258] ;  /* 0x0002580001157983 */ /* 0x000f220000300800 */
[----:B------:R-:W-:Y:S02]  /*4410*/  @!P0 IMAD.MOV R11, RZ, RZ, -R11 ;  /* 0x000000ffff0b8224 */ /* 0x000fe400078e0a0b */
[----:B------:R-:W-:Y:S01]  /*4420*/  @!P2 IMAD.MOV R17, RZ, RZ, -R17 ;  /* 0x000000ffff11a224 */ /* 0x000fe200078e0a11 */
[----:B------:R1:W-:Y:S04]  /*4430*/  STL [R1], R0 ;  /* 0x0000000001007387 */ /* 0x0003e80000100800 */
[----:B------:R-:W-:Y:S04]  /*4440*/  STL [R1+0x19e4], R29 ;  /* 0x0019e41d01007387 */ /* 0x000fe80000100800 */
[----:B------:R4:W-:Y:S04]  /*4450*/  STL [R1+0x19e8], R11 ;  /* 0x0019e80b01007387 */ /* 0x0009e80000100800 */
[----:B------:R-:W-:Y:S01]  /*4460*/  STL [R1+0x19ec], R17 ;  /* 0x0019ec1101007387 */ /* 0x000fe20000100800 */
[----:B------:R-:W-:-:S03]  /*4470*/  @!P5 IMAD.IADD R25, R25, 0x1, -R5 ;  /* 0x000000011919d824 */ /* 0x000fc600078e0a05 */
[----:B------:R-:W4:Y:S01]  /*4480*/  LDL.LU R19, [R1+0x25c] ;  /* 0x00025c0001137983 */ /* 0x000f220000300800 */
[----:B------:R-:W-:Y:S01]  /*4490*/  ISETP.GT.U32.AND P4, PT, R5, R20, PT ;  /* 0x000000140500720c */ /* 0x000fe20003f84070 */
[----:B------:R-:W-:-:S12]  /*44a0*/  @!P3 IMAD.MOV R25, RZ, RZ, -R25 ;  /* 0x000000ffff19b224 */ /* 0x000fd800078e0a19 */
[----:B------:R-:W-:-:S04]  /*44b0*/  @!P4 IMAD.IADD R20, R20, 0x1, -R5 ;  /* 0x000000011414c824 */ /* 0x000fc800078e0a05 */
[----:B------:R-:W-:Y:S01]  /*44c0*/  @!P1 IMAD.MOV R20, RZ, RZ, -R20 ;  /* 0x000000ffff149224 */ /* 0x000fe200078e0a14 */
[----:B---3--:R-:W-:Y:S02]  /*44d0*/  ISETP.GE.AND P5, PT, R22, RZ, PT ;  /* 0x000000ff1600720c */ /* 0x008fe40003fa6270 */
[----:B0-----:R-:W-:Y:S02]  /*44e0*/  IABS R8, R22 ;  /* 0x0000001600087213 */ /* 0x001fe40000000000 */
[----:B------:R-:W3:Y:S01]  /*44f0*/  LDL.LU R22, [R1+0x260] ;  /* 0x0002600001167983 */ /* 0x000ee20000300800 */
[----:B--2---:R-:W-:Y:S02]  /*4500*/  IABS R14, R23 ;  /* 0x00000017000e7213 */ /* 0x004fe40000000000 */
[----:B------:R-:W-:Y:S01]  /*4510*/  ISETP.GE.AND P3, PT, R23, RZ, PT ;  /* 0x000000ff1700720c */ /* 0x000fe20003f66270 */
[----:B------:R-:W-:Y:S04]  /*4520*/  STL [R1+0x19f0], R20 ;  /* 0x0019f01401007387 */ /* 0x000fe80000100800 */
[----:B------:R-:W-:Y:S04]  /*4530*/  STL [R1+0x19f4], R25 ;  /* 0x0019f41901007387 */ /* 0x000fe80000100800 */
[----:B------:R-:W2:Y:S01]  /*4540*/  LDL.LU R23, [R1+0x264] ;  /* 0x0002640001177983 */ /* 0x000ea20000300800 */
[----:B------:R-:W-:-:S05]  /*4550*/  IABS R2, R24 ;  /* 0x0000001800027213 */ /* 0x000fca0000000000 */
[----:B-1----:R-:W-:-:S04]  /*4560*/  IMAD.HI.U32 R6, R4, R2, RZ ;  /* 0x0000000204067227 */ /* 0x002fc800078e00ff */
[----:B------:R-:W-:Y:S01]  /*4570*/  IMAD.MOV R7, RZ, RZ, -R6 ;  /* 0x000000ffff077224 */ /* 0x000fe200078e0a06 */
[----:B------:R-:W-:-:S03]  /*4580*/  IABS R6, R26 ;  /* 0x0000001a00067213 */ /* 0x000fc60000000000 */
[----:B------:R-:W-:Y:S02]  /*4590*/  IMAD R2, R5, R7, R2 ;  /* 0x0000000705027224 */ /* 0x000fe400078e0202 */
[----:B------:R-:W-:-:S03]  /*45a0*/  IMAD.HI.U32 R0, R4, R6, RZ ;  /* 0x0000000604007227 */ /* 0x000fc600078e00ff */
[----:B------:R-:W-:Y:S01]  /*45b0*/  ISETP.GT.U32.AND P6, PT, R5, R2, PT ;  /* 0x000000020500720c */ /* 0x000fe20003fc4070 */
[----:B------:R-:W-:-:S04]  /*45c0*/  IMAD.MOV R0, RZ, RZ, -R0 ;  /* 0x000000ffff007224 */ /* 0x000fc800078e0a00 */
[----:B------:R-:W-:Y:S01]  /*45d0*/  IMAD R0, R5, R0, R6 ;  /* 0x0000000005007224 */ /* 0x000fe200078e0206 */
[----:B------:R-:W-:-:S07]  /*45e0*/  IABS R12, R27 ;  /* 0x0000001b000c7213 */ /* 0x000fce0000000000 */
[--C-:B------:R-:W-:Y:S01]  /*45f0*/  @!P6 IMAD.IADD R2, R2, 0x1, -R5.reuse ;  /* 0x000000010202e824 */ /* 0x100fe200078e0a05 */
[C---:B------:R-:W-:Y:S01]  /*4600*/  ISETP.GT.U32.AND P6, PT, R5.reuse, R0, PT ;  /* 0x000000000500720c */ /* 0x040fe20003fc4070 */
[----:B------:R-:W-:Y:S01]  /*4610*/  IMAD.HI.U32 R6, R4, R12, RZ ;  /* 0x0000000c04067227 */ /* 0x000fe200078e00ff */
[----:B------:R-:W-:Y:S02]  /*4620*/  ISETP.GE.AND P2, PT, R26, RZ, PT ;  /* 0x000000ff1a00720c */ /* 0x000fe40003f46270 */
[----:B------:R-:W-:Y:S01]  /*4630*/  ISETP.GT.U32.AND P1, PT, R5, R2, PT ;  /* 0x000000020500720c */ /* 0x000fe20003f24070 */
[----:B------:R-:W-:Y:S01]  /*4640*/  IMAD.MOV R6, RZ, RZ, -R6 ;  /* 0x000000ffff067224 */ /* 0x000fe200078e0a06 */
[----:B------:R-:W2:Y:S07]  /*4650*/  LDL.LU R26, [R1+0x268] ;  /* 0x00026800011a7983 */ /* 0x000eae0000300800 */
[----:B------:R-:W-:-:S02]  /*4660*/  @!P6 IMAD.IADD R0, R0, 0x1, -R5 ;  /* 0x000000010000e824 */ /* 0x000fc400078e0a05 */
[C---:B------:R-:W-:Y:S02]  /*4670*/  IMAD R12, R5.reuse, R6, R12 ;  /* 0x00000006050c7224 */ /* 0x040fe400078e020c */
[----:B------:R-:W-:Y:S01]  /*4680*/  IMAD.HI.U32 R6, R4, R8, RZ ;  /* 0x0000000804067227 */ /* 0x000fe200078e00ff */
[----:B------:R-:W-:Y:S02]  /*4690*/  ISETP.GT.U32.AND P6, PT, R5, R0, PT ;  /* 0x000000000500720c */ /* 0x000fe40003fc4070 */
[----:B------:R-:W-:Y:S01]  /*46a0*/  ISETP.GE.AND P0, PT, R24, RZ, PT ;  /* 0x000000ff1800720c */ /* 0x000fe20003f06270 */
[----:B------:R-:W-:Y:S01]  /*46b0*/  IMAD.MOV R6, RZ, RZ, -R6 ;  /* 0x000000ffff067224 */ /* 0x000fe200078e0a06 */
[----:B------:R-:W-:Y:S01]  /*46c0*/  ISETP.GE.AND P4, PT, R27, RZ, PT ;  /* 0x000000ff1b00720c */ /* 0x000fe20003f86270 */
[----:B------:R-:W-:Y:S01]  /*46d0*/  IMAD.HI.U32 R15, R4, R14, RZ ;  /* 0x0000000e040f7227 */ /* 0x000fe200078e00ff */
[----:B------:R-:W2:Y:S03]  /*46e0*/  LDL.LU R24, [R1+0x26c] ;  /* 0x00026c0001187983 */ /* 0x000ea60000300800 */
[----:B------:R-:W-:Y:S01]  /*46f0*/  @!P1 IMAD.IADD R2, R2, 0x1, -R5 ;  /* 0x0000000102029824 */ /* 0x000fe200078e0a05 */
[----:B------:R-:W2:Y:S01]  /*4700*/  LDL.LU R27, [R1+0x270] ;  /* 0x00027000011b7983 */ /* 0x000ea20000300800 */
[----:B------:R-:W-:-:S02]  /*4710*/  IMAD R8, R5, R6, R8 ;  /* 0x0000000605087224 */ /* 0x000fc400078e0208 */
[----:B------:R-:W-:Y:S02]  /*4720*/  IMAD.MOV R15, RZ, RZ, -R15 ;  /* 0x000000ffff0f7224 */ /* 0x000fe400078e0a0f */
[----:B------:R-:W-:Y:S01]  /*4730*/  @!P6 IMAD.IADD R0, R0, 0x1, -R5 ;  /* 0x000000010000e824 */ /* 0x000fe200078e0a05 */
[C---:B------:R-:W-:Y:S01]  /*4740*/  ISETP.GT.U32.AND P6, PT, R5.reuse, R8, PT ;  /* 0x000000080500720c */ /* 0x040fe20003fc4070 */
[C---:B------:R-:W-:Y:S02]  /*4750*/  IMAD R14, R5.reuse, R15, R14 ;  /* 0x0000000f050e7224 */ /* 0x040fe400078e020e */
[----:B------:R-:W-:Y:S01]  /*4760*/  IMAD.MOV.U32 R16, RZ, RZ, R2 ;  /* 0x000000ffff107224 */ /* 0x000fe200078e0002 */
[----:B----4-:R-:W-:Y:S02]  /*4770*/  IABS R7, R21 ;  /* 0x0000001500077213 */ /* 0x010fe40000000000 */
[C---:B------:R-:W-:Y:S01]  /*4780*/  ISETP.GT.U32.AND P1, PT, R5.reuse, R12, PT ;  /* 0x0000000c0500720c */ /* 0x040fe20003f24070 */
[----:B------:R-:W-:Y:S01]  /*4790*/  @!P0 IMAD.MOV R16, RZ, RZ, -R16 ;  /* 0x000000ffff108224 */ /* 0x000fe200078e0a10 */
[----:B------:R-:W-:Y:S01]  /*47a0*/  ISETP.GT.U32.AND P0, PT, R5, R14, PT ;  /* 0x0000000e0500720c */ /* 0x000fe20003f04070 */
[----:B------:R-:W-:-:S02]  /*47b0*/  IMAD.MOV.U32 R11, RZ, RZ, R0 ;  /* 0x000000ffff0b7224 */ /* 0x000fc400078e0000 */
[----:B------:R-:W-:Y:S01]  /*47c0*/  IMAD.HI.U32 R10, R4, R7, RZ ;  /* 0x00000007040a7227 */ /* 0x000fe200078e00ff */
[----:B------:R-:W-:-:S03]  /*47d0*/  IABS R9, R19 ;  /* 0x0000001300097213 */ /* 0x000fc60000000000 */
[----:B------:R-:W-:Y:S01]  /*47e0*/  @!P2 IMAD.MOV R11, RZ, RZ, -R11 ;  /* 0x000000ffff0ba224 */ /* 0x000fe200078e0a0b */
[----:B------:R-:W-:Y:S01]  /*47f0*/  IADD3 R10, -R10, RZ, RZ ;  /* 0x000000ff0a0a7210 */ /* 0x000fe20007ffe1ff */
[----:B------:R-:W-:Y:S01]  /*4800*/  STL [R1+0xf8], R16 ;  /* 0x0000f81001007387 */ /* 0x000fe20000100800 */
[--C-:B------:R-:W-:Y:S02]  /*4810*/  @!P6 IMAD.IADD R8, R8, 0x1, -R5.reuse ;  /* 0x000000010808e824 */ /* 0x100fe400078e0a05 */
[----:B------:R-:W-:Y:S01]  /*4820*/  IMAD.HI.U32 R6, R4, R9, RZ ;  /* 0x0000000904067227 */ /* 0x000fe200078e00ff */
[----:B------:R0:W-:Y:S03]  /*4830*/  STL [R1+0x100], R11 ;  /* 0x0001000b01007387 */ /* 0x0001e60000100800 */
[----:B------:R-:W-:Y:S01]  /*4840*/  @!P1 IMAD.IADD R12, R12, 0x1, -R5 ;  /* 0x000000010c0c9824 */ /* 0x000fe200078e0a05 */
[----:B------:R-:W4:Y:S01]  /*4850*/  LDL.LU R28, [R1+0x274] ;  /* 0x00027400011c7983 */ /* 0x000f220000300800 */
[----:B------:R-:W-:-:S02]  /*4860*/  IMAD R7, R5, R10, R7 ;  /* 0x0000000a05077224 */ /* 0x000fc400078e0207 */
[----:B------:R-:W-:Y:S01]  /*4870*/  @!P0 IMAD.IADD R14, R14, 0x1, -R5 ;  /* 0x000000010e0e8824 */ /* 0x000fe200078e0a05 */
[C---:B------:R-:W-:Y:S01]  /*4880*/  ISETP.GT.U32.AND P0, PT, R5.reuse, R8, PT ;  /* 0x000000080500720c */ /* 0x040fe20003f04070 */
[----:B------:R-:W-:Y:S01]  /*4890*/  IMAD.MOV R10, RZ, RZ, -R6 ;  /* 0x000000ffff0a7224 */ /* 0x000fe200078e0a06 */
[----:B------:R-:W-:-:S11]  /*48a0*/  ISETP.GT.U32.AND P1, PT, R5, R12, PT ;  /* 0x0000000c0500720c */ /* 0x000fd60003f24070 */
[--C-:B------:R-:W-:Y:S02]  /*48b0*/  @!P0 IMAD.IADD R8, R8, 0x1, -R5.reuse ;  /* 0x0000000108088824 */ /* 0x100fe400078e0a05 */
[----:B------:R-:W-:-:S04]  /*48c0*/  @!P1 IMAD.IADD R12, R12, 0x1, -R5 ;  /* 0x000000010c0c9824 */ /* 0x000fc800078e0a05 */
[----:B0-----:R-:W-:Y:S01]  /*48d0*/  IMAD.MOV.U32 R11, RZ, RZ, R12 ;  /* 0x000000ffff0b7224 */ /* 0x001fe200078e000c */
[----:B------:R-:W-:Y:S01]  /*48e0*/  ISETP.GE.AND P1, PT, R21, RZ, PT ;  /* 0x000000ff1500720c */ /* 0x000fe20003f26270 */
[----:B------:R-:W-:Y:S01]  /*48f0*/  IMAD R2, R5, R10, R9 ;  /* 0x0000000a05027224 */ /* 0x000fe200078e0209 */
[----:B------:R-:W4:Y:S01]  /*4900*/  LDL.LU R21, [R1+0x278] ;  /* 0x0002780001157983 */ /* 0x000f220000300800 */
[----:B------:R-:W-:-:S05]  /*4910*/  @!P4 IMAD.MOV R11, RZ, RZ, -R11 ;  /* 0x000000ffff0bc224 */ /* 0x000fca00078e0a0b */
[----:B------:R0:W-:Y:S01]  /*4920*/  STL [R1+0x104], R11 ;  /* 0x0001040b01007387 */ /* 0x0001e20000100800 */
[----:B---3--:R-:W-:-:S05]  /*4930*/  IABS R13, R22 ;  /* 0x00000016000d7213 */ /* 0x008fca0000000000 */
[----:B------:R-:W-:-:S04]  /*4940*/  IMAD.HI.U32 R6, R4, R13, RZ ;  /* 0x0000000d04067227 */ /* 0x000fc800078e00ff */
[----:B------:R-:W-:-:S04]  /*4950*/  IMAD.MOV R6, RZ, RZ, -R6 ;  /* 0x000000ffff067224 */ /* 0x000fc800078e0a06 */
[----:B------:R-:W-:-:S05]  /*4960*/  IMAD R13, R5, R6, R13 ;  /* 0x00000006050d7224 */ /* 0x000fca00078e020d */
[----:B------:R-:W-:Y:S02]  /*4970*/  ISETP.GT.U32.AND P0, PT, R5, R13, PT ;  /* 0x0000000d0500720c */ /* 0x000fe40003f04070 */
[----:B--2---:R-:W-:-:S11]  /*4980*/  IABS R10, R23 ;  /* 0x00000017000a7213 */ /* 0x004fd60000000000 */
[----:B------:R-:W-:Y:S01]  /*4990*/  @!P0 IMAD.IADD R13, R13, 0x1, -R5 ;  /* 0x000000010d0d8824 */ /* 0x000fe200078e0a05 */
[----:B------:R-:W-:Y:S02]  /*49a0*/  ISETP.GE.AND P0, PT, R23, RZ, PT ;  /* 0x000000ff1700720c */ /* 0x000fe40003f06270 */
[----:B------:R-:W2:Y:S01]  /*49b0*/  LDL.LU R23, [R1+0x27c] ;  /* 0x00027c0001177983 */ /* 0x000ea20000300800 */
[C---:B------:R-:W-:Y:S02]  /*49c0*/  ISETP.GT.U32.AND P2, PT, R5.reuse, R7, PT ;  /* 0x000000070500720c */ /* 0x040fe40003f44070 */
[----:B------:R-:W-:Y:S01]  /*49d0*/  ISETP.GT.U32.AND P6, PT, R5, R2, PT ;  /* 0x000000020500720c */ /* 0x000fe20003fc4070 */
[----:B------:R-:W-:-:S10]  /*49e0*/  IMAD.HI.U32 R12, R4, R10, RZ ;  /* 0x0000000a040c7227 */ /* 0x000fd400078e00ff */
[--C-:B------:R-:W-:Y:S02]  /*49f0*/  @!P2 IMAD.IADD R7, R7, 0x1, -R5.reuse ;  /* 0x000000010707a824 */ /* 0x100fe400078e0a05 */
[----:B------:R-:W-:-:S03]  /*4a00*/  @!P6 IMAD.IADD R2, R2, 0x1, -R5 ;  /* 0x000000010202e824 */ /* 0x000fc600078e0a05 */
[C---:B------:R-:W-:Y:S02]  /*4a10*/  ISETP.GT.U32.AND P6, PT, R5.reuse, R7, PT ;  /* 0x000000070500720c */ /* 0x040fe40003fc4070 */
[C---:B------:R-:W-:Y:S01]  /*4a20*/  ISETP.GT.U32.AND P4, PT, R5.reuse, R2, PT ;  /* 0x000000020500720c */ /* 0x040fe20003f84070 */
[----:B------:R-:W-:Y:S02]  /*4a30*/  IMAD.MOV R12, RZ, RZ, -R12 ;  /* 0x000000ffff0c7224 */ /* 0x000fe400078e0a0c */
[----:B------:R-:W-:Y:S01]  /*4a40*/  IMAD.MOV.U32 R17, RZ, RZ, R8 ;  /* 0x000000ffff117224 */ /* 0x000fe200078e0008 */
[C---:B------:R-:W-:Y:S01]  /*4a50*/  ISETP.GT.U32.AND P2, PT, R5.reuse, R14, PT ;  /* 0x0000000e0500720c */ /* 0x040fe20003f44070 */
[----:B------:R-:W-:Y:S02]  /*4a60*/  IMAD R10, R5, R12, R10 ;  /* 0x0000000c050a7224 */ /* 0x000fe400078e020a */
[----:B------:R-:W-:Y:S01]  /*4a70*/  @!P5 IMAD.MOV R17, RZ, RZ, -R17 ;  /* 0x000000ffff11d224 */ /* 0x000fe200078e0a11 */
[----:B------:R-:W-:-:S03]  /*4a80*/  IABS R0, R26 ;  /* 0x0000001a00007213 */ /* 0x000fc60000000000 */
[--C-:B------:R-:W-:Y:S01]  /*4a90*/  @!P6 IMAD.IADD R7, R7, 0x1, -R5.reuse ;  /* 0x000000010707e824 */ /* 0x100fe200078e0a05 */
[----:B------:R-:W-:Y:S01]  /*4aa0*/  ISETP.GT.U32.AND P6, PT, R5, R10, PT ;  /* 0x0000000a0500720c */ /* 0x000fe20003fc4070 */
[----:B------:R-:W-:Y:S01]  /*4ab0*/  @!P4 IMAD.IADD R2, R2, 0x1, -R5 ;  /* 0x000000010202c824 */ /* 0x000fe200078e0a05 */
[----:B------:R-:W-:Y:S01]  /*4ac0*/  ISETP.GE.AND P4, PT, R22, RZ, PT ;  /* 0x000000ff1600720c */ /* 0x000fe20003f86270 */
[----:B------:R-:W-:Y:S04]  /*4ad0*/  STL [R1+0x58], R17 ;  /* 0x0000581101007387 */ /* 0x000fe80000100800 */
[----:B------:R-:W3:Y:S01]  /*4ae0*/  LDL.LU R22, [R1+0x280] ;  /* 0x0002800001167983 */ /* 0x000ee20000300800 */
[----:B------:R-:W-:Y:S01]  /*4af0*/  IMAD.HI.U32 R16, R4, R0, RZ ;  /* 0x0000000004107227 */ /* 0x000fe200078e00ff */
[----:B------:R-:W-:-:S03]  /*4b00*/  @!P2 IADD3 R14, R14, -R5, RZ ;  /* 0x800000050e0ea210 */ /* 0x000fc60007ffe0ff */
[----:B------:R-:W-:Y:S01]  /*4b10*/  IMAD.MOV R16, RZ, RZ, -R16 ;  /* 0x000000ffff107224 */ /* 0x000fe200078e0a10 */
[----:B------:R-:W-:Y:S01]  /*4b20*/  ISETP.GE.AND P2, PT, R19, RZ, PT ;  /* 0x000000ff1300720c */ /* 0x000fe20003f46270 */
[----:B------:R-:W-:Y:S02]  /*4b30*/  @!P6 IMAD.IADD R10, R10, 0x1, -R5 ;  /* 0x000000010a0ae824 */ /* 0x000fe400078e0a05 */
[----:B0-----:R-:W-:Y:S02]  /*4b40*/  IMAD.MOV.U32 R11, RZ, RZ, R14 ;  /* 0x000000ffff0b7224 */ /* 0x001fe400078e000e */
[C---:B------:R-:W-:Y:S02]  /*4b50*/  IMAD R0, R5.reuse, R16, R0 ;  /* 0x0000001005007224 */ /* 0x040fe400078e0200 */
[----:B------:R-:W-:Y:S01]  /*4b60*/  @!P3 IMAD.MOV R11, RZ, RZ, -R11 ;  /* 0x000000ffff0bb224 */ /* 0x000fe200078e0a0b */
[----:B------:R-:W-:Y:S02]  /*4b70*/  ISETP.GT.U32.AND P3, PT, R5, R10, PT ;  /* 0x0000000a0500720c */ /* 0x000fe40003f64070 */
[----:B------:R-:W-:-:S02]  /*4b80*/  IABS R9, R27 ;  /* 0x0000001b00097213 */ /* 0x000fc40000000000 */
[----:B------:R-:W-:Y:S01]  /*4b90*/  ISETP.GT.U32.AND P6, PT, R5, R0, PT ;  /* 0x000000000500720c */ /* 0x000fe20003fc4070 */
[----:B------:R0:W-:Y:S01]  /*4ba0*/  STL [R1+0x7c], R11 ;  /* 0x00007c0b01007387 */ /* 0x0001e20000100800 */
[----:B------:R-:W-:Y:S02]  /*4bb0*/  @!P1 IMAD.MOV R7, RZ, RZ, -R7 ;  /* 0x000000ffff079224 */ /* 0x000fe400078e0a07 */
[----:B------:R-:W-:-:S04]  /*4bc0*/  IMAD.HI.U32 R12, R4, R9, RZ ;  /* 0x00000009040c7227 */ /* 0x000fc800078e00ff */
[----:B0-----:R-:W-:Y:S02]  /*4bd0*/  IMAD.MOV.U32 R11, RZ, RZ, R2 ;  /* 0x000000ffff0b7224 */ /* 0x001fe400078e0002 */
[----:B------:R-:W-:Y:S02]  /*4be0*/  IMAD.MOV R12, RZ, RZ, -R12 ;  /* 0x000000ffff0c7224 */ /* 0x000fe400078e0a0c */
[----:B------:R-:W-:Y:S01]  /*4bf0*/  @!P2 IMAD.MOV R11, RZ, RZ, -R11 ;  /* 0x000000ffff0ba224 */ /* 0x000fe200078e0a0b */
[----:B------:R-:W-:Y:S01]  /*4c00*/  ISETP.GE.AND P2, PT, R26, RZ, PT ;  /* 0x000000ff1a00720c */ /* 0x000fe20003f46270 */
[----:B------:R-:W-:Y:S01]  /*4c10*/  STL [R1+0xe8], R7 ;  /* 0x0000e80701007387 */ /* 0x000fe20000100800 */
[----:B------:R-:W-:Y:S01]  /*4c20*/  @!P3 IMAD.IADD R10, R10, 0x1, -R5 ;  /* 0x000000010a0ab824 */ /* 0x000fe200078e0a05 */
[----:B------:R-:W-:Y:S01]  /*4c30*/  IABS R6, R24 ;  /* 0x0000001800067213 */ /* 0x000fe20000000000 */
[----:B------:R-:W-:Y:S01]  /*4c40*/  IMAD R9, R5, R12, R9 ;  /* 0x0000000c05097224 */ /* 0x000fe200078e0209 */
[----:B------:R-:W3:Y:S01]  /*4c50*/  LDL.LU R26, [R1+0x284] ;  /* 0x00028400011a7983 */ /* 0x000ee20000300800 */
[----:B------:R-:W-:-:S02]  /*4c60*/  ISETP.GE.AND P3, PT, R24, RZ, PT ;  /* 0x000000ff1800720c */ /* 0x000fc40003f66270 */
[----:B------:R-:W-:Y:S01]  /*4c70*/  @!P6 IADD3 R0, R0, -R5, RZ ;  /* 0x800000050000e210 */ /* 0x000fe20007ffe0ff */
[----:B------:R0:W-:Y:S01]  /*4c80*/  STL [R1+0xf4], R11 ;  /* 0x0000f40b01007387 */ /* 0x0001e20000100800 */
[----:B----4-:R-:W-:Y:S02]  /*4c90*/  IABS R12, R28 ;  /* 0x0000001c000c7213 */ /* 0x010fe40000000000 */
[----:B------:R-:W-:Y:S01]  /*4ca0*/  ISETP.GE.AND P6, PT, R27, RZ, PT ;  /* 0x000000ff1b00720c */ /* 0x000fe20003fc6270 */
[----:B------:R-:W4:Y:S04]  /*4cb0*/  LDL.LU R24, [R1+0x288] ;  /* 0x0002880001187983 */ /* 0x000f280000300800 */
[----:B------:R-:W4:Y:S01]  /*4cc0*/  LDL.LU R27, [R1+0x28c] ;  /* 0x00028c00011b7983 */ /* 0x000f220000300800 */
[----:B------:R-:W-:Y:S01]  /*4cd0*/  ISETP.GT.U32.AND P5, PT, R5, R13, PT ;  /* 0x0000000d0500720c */ /* 0x000fe20003fa4070 */
[----:B------:R-:W-:-:S04]  /*4ce0*/  IMAD.HI.U32 R2, R4, R12, RZ ;  /* 0x0000000c04027227 */ /* 0x000fc800078e00ff */
[----:B------:R-:W-:-:S04]  /*4cf0*/  IMAD.MOV R2, RZ, RZ, -R2 ;  /* 0x000000ffff027224 */ /* 0x000fc800078e0a02 */
[----:B------:R-:W-:Y:S02]  /*4d00*/  IMAD R12, R5, R2, R12 ;  /* 0x00000002050c7224 */ /* 0x000fe400078e020c */
[----:B------:R-:W-:Y:S02]  /*4d10*/  @!P0 IMAD.MOV R10, RZ, RZ, -R10 ;  /* 0x000000ffff0a8224 */ /* 0x000fe400078e0a0a */
[----:B------:R-:W-:Y:S01]  /*4d20*/  @!P5 IMAD.IADD R13, R13, 0x1, -R5 ;  /* 0x000000010d0dd824 */ /* 0x000fe200078e0a05 */
[----:B------:R-:W-:-:S03]  /*4d30*/  ISETP.GT.U32.AND P0, PT, R5, R12, PT ;  /* 0x0000000c0500720c */ /* 0x000fc60003f04070 */
[----:B0-----:R-:W-:-:S04]  /*4d40*/  IMAD.MOV.U32 R11, RZ, RZ, R13 ;  /* 0x000000ffff0b7224 */ /* 0x001fc800078e000d */
[----:B------:R-:W-:-:S05]  /*4d50*/  @!P4 IMAD.MOV R11, RZ, RZ, -R11 ;  /* 0x000000ffff0bc224 */ /* 0x000fca00078e0a0b */
[----:B------:R0:W-:Y:S01]  /*4d60*/  STL [R1+0xf0], R11 ;  /* 0x0000f00b01007387 */ /* 0x0001e20000100800 */
[----:B------:R-:W-:-:S03]  /*4d70*/  @!P0 IMAD.IADD R12, R12, 0x1, -R5 ;  /* 0x000000010c0c8824 */ /* 0x000fc600078e0a05 */
[----:B------:R1:W-:Y:S01]  /*4d80*/  STL [R1+0xec], R10 ;  /* 0x0000ec0a01007387 */ /* 0x0003e20000100800 */
[----:B--2---:R-:W-:Y:S02]  /*4d90*/  IABS R7, R23 ;  /* 0x0000001700077213 */ /* 0x004fe40000000000 */
[----:B------:R-:W-:Y:S02]  /*4da0*/  ISETP.GE.AND P0, PT, R23, RZ, PT ;  /* 0x000000ff1700720c */ /* 0x000fe40003f06270 */
[----:B------:R-:W2:Y:S01]  /*4db0*/  LDL.LU R23, [R1+0x290] ;  /* 0x0002900001177983 */ /* 0x000ea20000300800 */
[----:B------:R-:W-:-:S04]  /*4dc0*/  IMAD.HI.U32 R15, R4, R6, RZ ;  /* 0x00000006040f7227 */ /* 0x000fc800078e00ff */
[----:B------:R-:W-:-:S04]  /*4dd0*/  IMAD.MOV R15, RZ, RZ, -R15 ;  /* 0x000000ffff0f7224 */ /* 0x000fc800078e0a0f */
[----:B------:R-:W-:-:S05]  /*4de0*/  IMAD R6, R5, R15, R6 ;  /* 0x0000000f05067224 */ /* 0x000fca00078e0206 */
[C---:B------:R-:W-:Y:S02]  /*4df0*/  ISETP.GT.U32.AND P1, PT, R5.reuse, R6, PT ;  /* 0x000000060500720c */ /* 0x040fe40003f24070 */
[----:B------:R-:W-:Y:S02]  /*4e00*/  ISETP.GT.U32.AND P5, PT, R5, R9, PT ;  /* 0x000000090500720c */ /* 0x000fe40003fa4070 */
[----:B------:R-:W-:-:S09]  /*4e10*/  IABS R8, R21 ;  /* 0x0000001500087213 */ /* 0x000fd20000000000 */
[--C-:B------:R-:W-:Y:S01]  /*4e20*/  @!P1 IMAD.IADD R6, R6, 0x1, -R5.reuse ;  /* 0x0000000106069824 */ /* 0x100fe200078e0a05 */
[----:B------:R-:W-:Y:S01]  /*4e30*/  ISETP.GT.U32.AND P1, PT, R5, R0, PT ;  /* 0x000000000500720c */ /* 0x000fe20003f24070 */
[----:B------:R-:W-:Y:S02]  /*4e40*/  @!P5 IMAD.IADD R9, R9, 0x1, -R5 ;  /* 0x000000010909d824 */ /* 0x000fe400078e0a05 */
[----:B------:R-:W-:Y:S01]  /*4e50*/  IMAD.HI.U32 R2, R4, R8, RZ ;  /* 0x0000000804027227 */ /* 0x000fe200078e00ff */
[C---:B------:R-:W-:Y:S02]  /*4e60*/  ISETP.GT.U32.AND P5, PT, R5.reuse, R6, PT ;  /* 0x000000060500720c */ /* 0x040fe40003fa4070 */
[----:B------:R-:W-:Y:S01]  /*4e70*/  ISETP.GT.U32.AND P4, PT, R5, R9, PT ;  /* 0x000000090500720c */ /* 0x000fe20003f84070 */
[----:B------:R-:W-:Y:S01]  /*4e80*/  IMAD.MOV R2, RZ, RZ, -R2 ;  /* 0x000000ffff027224 */ /* 0x000fe200078e0a02 */
[----:B---3--:R-:W-:-:S05]  /*4e90*/  IABS R13, R22 ;  /* 0x00000016000d7213 */ /* 0x008fca0000000000 */
[----:B------:R-:W-:Y:S02]  /*4ea0*/  @!P1 IMAD.IADD R0, R0, 0x1, -R5 ;  /* 0x0000000100009824 */ /* 0x000fe400078e0a05 */
[----:B------:R-:W-:Y:S02]  /*4eb0*/  IMAD R8, R5, R2, R8 ;  /* 0x0000000205087224 */ /* 0x000fe400078e0208 */
[----:B0-----:R-:W-:Y:S02]  /*4ec0*/  IMAD.MOV.U32 R11, RZ, RZ, R0 ;  /* 0x000000ffff0b7224 */ /* 0x001fe400078e0000 */
[----:B-1----:R-:W-:-:S04]  /*4ed0*/  IMAD.HI.U32 R10, R4, R13, RZ ;  /* 0x0000000d040a7227 */ /* 0x002fc800078e00ff */
[----:B------:R-:W-:Y:S02]  /*4ee0*/  @!P2 IMAD.MOV R11, RZ, RZ, -R11 ;  /* 0x000000ffff0ba224 */ /* 0x000fe400078e0a0b */
[--C-:B------:R-:W-:Y:S01]  /*4ef0*/  @!P5 IMAD.IADD R6, R6, 0x1, -R5.reuse ;  /* 0x000000010606d824 */ /* 0x100fe200078e0a05 */
[----:B------:R-:W-:Y:S01]  /*4f00*/  ISETP.GT.U32.AND P5, PT, R5, R8, PT ;  /* 0x000000080500720c */ /* 0x000fe20003fa4070 */
[----:B------:R-:W-:Y:S02]  /*4f10*/  IMAD.MOV R10, RZ, RZ, -R10 ;  /* 0x000000ffff0a7224 */ /* 0x000fe400078e0a0a */
[----:B------:R-:W-:Y:S01]  /*4f20*/  IMAD.HI.U32 R14, R4, R7, RZ ;  /* 0x00000007040e7227 */ /* 0x000fe200078e00ff */
[----:B------:R0:W-:Y:S03]  /*4f30*/  STL [R1+0xd8], R11 ;  /* 0x0000d80b01007387 */ /* 0x0001e60000100800 */
[----:B------:R-:W-:Y:S01]  /*4f40*/  @!P4 IMAD.IADD R9, R9, 0x1, -R5 ;  /* 0x000000010909c824 */ /* 0x000fe200078e0a05 */
[----:B------:R-:W-:Y:S01]  /*4f50*/  ISETP.GE.AND P4, PT, R21, RZ, PT ;  /* 0x000000ff1500720c */ /* 0x000fe20003f86270 */
[C---:B------:R-:W-:Y:S01]  /*4f60*/  IMAD R13, R5.reuse, R10, R13 ;  /* 0x0000000a050d7224 */ /* 0x040fe200078e020d */
[----:B------:R-:W3:Y:S01]  /*4f70*/  LDL.LU R21, [R1+0x294] ;  /* 0x0002940001157983 */ /* 0x000ee20000300800 */
[----:B------:R-:W-:Y:S01]  /*4f80*/  IMAD.MOV R14, RZ, RZ, -R14 ;  /* 0x000000ffff0e7224 */ /* 0x000fe200078e0a0e */
[----:B------:R-:W-:-:S02]  /*4f90*/  ISETP.GT.U32.AND P2, PT, R5, R12, PT ;  /* 0x0000000c0500720c */ /* 0x000fc40003f44070 */
[----:B------:R-:W-:Y:S01]  /*4fa0*/  @!P6 IADD3 R9, -R9, RZ, RZ ;  /* 0x000000ff0909e210 */ /* 0x000fe20007ffe1ff */
[C---:B------:R-:W-:Y:S01]  /*4fb0*/  IMAD R7, R5.reuse, R14, R7 ;  /* 0x0000000e05077224 */ /* 0x040fe200078e0207 */
[C---:B------:R-:W-:Y:S01]  /*4fc0*/  ISETP.GT.U32.AND P6, PT, R5.reuse, R13, PT ;  /* 0x0000000d0500720c */ /* 0x040fe20003fc4070 */
[----:B------:R-:W-:Y:S01]  /*4fd0*/  @!P5 IMAD.IADD R8, R8, 0x1, -R5 ;  /* 0x000000010808d824 */ /* 0x000fe200078e0a05 */
[----:B------:R-:W-:Y:S02]  /*4fe0*/  ISETP.GE.AND P1, PT, R28, RZ, PT ;  /* 0x000000ff1c00720c */ /* 0x000fe40003f26270 */
[----:B------:R-:W-:Y:S01]  /*4ff0*/  ISETP.GT.U32.AND P5, PT, R5, R7, PT ;  /* 0x000000070500720c */ /* 0x000fe20003fa4070 */
[----:B------:R-:W-:-:S04]  /*5000*/  @!P3 IMAD.MOV R6, RZ, RZ, -R6 ;  /* 0x000000ffff06b224 */ /* 0x000fc800078e0a06 */
[--C-:B------:R-:W-:Y:S01]  /*5010*/  @!P2 IMAD.IADD R12, R12, 0x1, -R5.reuse ;  /* 0x000000010c0ca824 */ /* 0x100fe200078e0a05 */
[----:B------:R4:W-:Y:S03]  /*5020*/  STL [R1+0xe4], R6 ;  /* 0x0000e40601007387 */ /* 0x0009e60000100800 */
[----:B0-----:R-:W-:Y:S02]  /*5030*/  IMAD.MOV.U32 R11, RZ, RZ, R12 ;  /* 0x000000ffff0b7224 */ /* 0x001fe400078e000c */
[----:B------:R-:W-:Y:S01]  /*5040*/  @!P6 IMAD.IADD R13, R13, 0x1, -R5 ;  /* 0x000000010d0de824 */ /* 0x000fe200078e0a05 */
[----:B------:R-:W-:Y:S01]  /*5050*/  ISETP.GT.U32.AND P3, PT, R5, R8, PT ;  /* 0x000000080500720c */ /* 0x000fe20003f64070 */
[----:B------:R-:W-:Y:S01]  /*5060*/  @!P1 IMAD.MOV R11, RZ, RZ, -R11 ;  /* 0x000000ffff0b9224 */ /* 0x000fe200078e0a0b */
[----:B----4-:R-:W-:Y:S01]  /*5070*/  IABS R6, R27 ;  /* 0x0000001b00067213 */ /* 0x010fe20000000000 */
[----:B------:R0:W-:Y:S01]  /*5080*/  STL [R1+0xe0], R9 ;  /* 0x0000e00901007387 */ /* 0x0001e20000100800 */
[----:B------:R-:W-:Y:S01]  /*5090*/  @!P5 IMAD.IADD R7, R7, 0x1, -R5 ;  /* 0x000000010707d824 */ /* 0x000fe200078e0a05 */
[----:B------:R-:W-:-:S04]  /*50a0*/  ISETP.GT.U32.AND P1, PT, R5, R13, PT ;  /* 0x0000000d0500720c */ /* 0x000fc80003f24070 */
[----:B------:R-:W-:Y:S01]  /*50b0*/  ISETP.GT.U32.AND P6, PT, R5, R7, PT ;  /* 0x000000070500720c */ /* 0x000fe20003fc4070 */
[----:B0-----:R-:W-:-:S04]  /*50c0*/  IMAD.HI.U32 R9, R4, R6, RZ ;  /* 0x0000000604097227 */ /* 0x001fc800078e00ff */
[----:B------:R-:W-:-:S04]  /*50d0*/  IMAD.MOV R9, RZ, RZ, -R9 ;  /* 0x000000ffff097224 */ /* 0x000fc800078e0a09 */
[----:B------:R-:W-:Y:S01]  /*50e0*/  IMAD R6, R5, R9, R6 ;  /* 0x0000000905067224 */ /* 0x000fe200078e0206 */
[----:B------:R-:W-:Y:S01]  /*50f0*/  ISETP.GE.AND P2, PT, R22, RZ, PT ;  /* 0x000000ff1600720c */ /* 0x000fe20003f46270 */
[--C-:B------:R-:W-:Y:S01]  /*5100*/  @!P3 IMAD.IADD R8, R8, 0x1, -R5.reuse ;  /* 0x000000010808b824 */ /* 0x100fe200078e0a05 */
[----:B------:R-:W-:Y:S01]  /*5110*/  IABS R2, R26 ;  /* 0x0000001a00027213 */ /* 0x000fe20000000000 */
[--C-:B------:R-:W-:Y:S01]  /*5120*/  @!P1 IMAD.IADD R13, R13, 0x1, -R5.reuse ;  /* 0x000000010d0d9824 */ /* 0x100fe200078e0a05 */
[----:B------:R-:W4:Y:S01]  /*5130*/  LDL.LU R22, [R1+0x298] ;  /* 0x0002980001167983 */ /* 0x000f220000300800 */
[----:B------:R-:W-:Y:S02]  /*5140*/  ISETP.GE.AND P5, PT, R26, RZ, PT ;  /* 0x000000ff1a00720c */ /* 0x000fe40003fa6270 */
[----:B------:R-:W-:Y:S01]  /*5150*/  ISETP.GT.U32.AND P1, PT, R5, R6, PT ;  /* 0x000000060500720c */ /* 0x000fe20003f24070 */
[----:B------:R-:W4:Y:S01]  /*5160*/  LDL.LU R26, [R1+0x29c] ;  /* 0x00029c00011a7983 */ /* 0x000f220000300800 */
[----:B------:R-:W-:-:S03]  /*5170*/  @!P6 IMAD.IADD R7, R7, 0x1, -R5 ;  /* 0x000000010707e824 */ /* 0x000fc600078e0a05 */
[----:B------:R0:W-:Y:S01]  /*5180*/  STL [R1+0xdc], R11 ;  /* 0x0000dc0b01007387 */ /* 0x0001e20000100800 */
[----:B------:R-:W-:-:S04]  /*5190*/  IMAD.HI.U32 R0, R4, R2, RZ ;  /* 0x0000000204007227 */ /* 0x000fc800078e00ff */
[----:B------:R-:W-:Y:S02]  /*51a0*/  @!P0 IMAD.MOV R7, RZ, RZ, -R7 ;  /* 0x000000ffff078224 */ /* 0x000fe400078e0a07 */
[----:B0-----:R-:W-:Y:S02]  /*51b0*/  IMAD.MOV.U32 R11, RZ, RZ, R8 ;  /* 0x000000ffff0b7224 */ /* 0x001fe400078e0008 */
[----:B------:R-:W-:Y:S02]  /*51c0*/  IMAD.MOV R0, RZ, RZ, -R0 ;  /* 0x000000ffff007224 */ /* 0x000fe400078e0a00 */
[----:B------:R-:W-:Y:S01]  /*51d0*/  @!P4 IMAD.MOV R11, RZ, RZ, -R11 ;  /* 0x000000ffff0bc224 */ /* 0x000fe200078e0a0b */
[----:B------:R-:W-:Y:S01]  /*51e0*/  ISETP.GE.AND P0, PT, R27, RZ, PT ;  /* 0x000000ff1b00720c */ /* 0x000fe20003f06270 */
[----:B------:R-:W-:Y:S02]  /*51f0*/  IMAD R2, R5, R0, R2 ;  /* 0x0000000005027224 */ /* 0x000fe400078e0202 */
[----:B------:R-:W-:Y:S01]  /*5200*/  @!P1 IMAD.IADD R6, R6, 0x1, -R5 ;  /* 0x0000000106069824 */ /* 0x000fe200078e0a05 */
[----:B------:R0:W-:Y:S04]  /*5210*/  STL [R1+0xd0], R11 ;  /* 0x0000d00b01007387 */ /* 0x0001e80000100800 */
[----:B------:R-:W-:Y:S04]  /*5220*/  STL [R1+0xd4], R7 ;  /* 0x0000d40701007387 */ /* 0x000fe80000100800 */
[----:B------:R-:W4:Y:S01]  /*5230*/  LDL.LU R27, [R1+0x2a0] ;  /* 0x0002a000011b7983 */ /* 0x000f220000300800 */
[----:B--2---:R-:W-:-:S02]  /*5240*/  IABS R0, R23 ;  /* 0x0000001700007213 */ /* 0x004fc40000000000 */
[----:B------:R-:W-:Y:S02]  /*5250*/  ISETP.GE.AND P1, PT, R23, RZ, PT ;  /* 0x000000ff1700720c */ /* 0x000fe40003f26270 */
[----:B------:R-:W2:Y:S01]  /*5260*/  LDL.LU R23, [R1+0x2a4] ;  /* 0x0002a40001177983 */ /* 0x000ea20000300800 */
[----:B------:R-:W-:Y:S02]  /*5270*/  ISETP.GT.U32.AND P3, PT, R5, R2, PT ;  /* 0x000000020500720c */ /* 0x000fe40003f64070 */
[----:B------:R-:W-:-:S05]  /*5280*/  IABS R10, R24 ;  /* 0x00000018000a7213 */ /* 0x000fca0000000000 */
[----:B------:R-:W-:-:S06]  /*5290*/  IMAD.HI.U32 R14, R4, R10, RZ ;  /* 0x0000000a040e7227 */ /* 0x000fcc00078e00ff */
[----:B------:R-:W-:-:S05]  /*52a0*/  @!P3 IMAD.IADD R2, R2, 0x1, -R5 ;  /* 0x000000010202b824 */ /* 0x000fca00078e0a05 */
[----:B------:R-:W-:Y:S01]  /*52b0*/  ISETP.GT.U32.AND P3, PT, R5, R2, PT ;  /* 0x000000020500720c */ /* 0x000fe20003f64070 */
[----:B------:R-:W-:-:S04]  /*52c0*/  IMAD.MOV R14, RZ, RZ, -R14 ;  /* 0x000000ffff0e7224 */ /* 0x000fc800078e0a0e */
[----:B------:R-:W-:Y:S02]  /*52d0*/  IMAD R10, R5, R14, R10 ;  /* 0x0000000e050a7224 */ /* 0x000fe400078e020a */
[----:B0-----:R-:W-:-:S03]  /*52e0*/  IMAD.MOV.U32 R11, RZ, RZ, R13 ;  /* 0x000000ffff0b7224 */ /* 0x001fc600078e000d */
[----:B------:R-:W-:-:S03]  /*52f0*/  ISETP.GT.U32.AND P4, PT, R5, R10, PT ;  /* 0x0000000a0500720c */ /* 0x000fc60003f84070 */
[----:B------:R-:W-:-:S04]  /*5300*/  @!P3 IMAD.IADD R2, R2, 0x1, -R5 ;  /* 0x000000010202b824 */ /* 0x000fc800078e0a05 */
[----:B------:R-:W-:Y:S02]  /*5310*/  IMAD.MOV.U32 R13, RZ, RZ, R2 ;  /* 0x000000ffff0d7224 */ /* 0x000fe400078e0002 */
[----:B------:R-:W-:Y:S02]  /*5320*/  @!P2 IMAD.MOV R11, RZ, RZ, -R11 ;  /* 0x000000ffff0ba224 */ /* 0x000fe400078e0a0b */
[----:B------:R-:W-:Y:S02]  /*5330*/  @!P5 IMAD.MOV R13, RZ, RZ, -R13 ;  /* 0x000000ffff0dd224 */ /* 0x000fe400078e0a0d */
[----:B------:R-:W-:Y:S01]  /*5340*/  IMAD.HI.U32 R9, R4, R0, RZ ;  /* 0x0000000004097227 */ /* 0x000fe200078e00ff */
[----:B------:R0:W-:Y:S03]  /*5350*/  STL [R1+0xb8], R11 ;  /* 0x0000b80b01007387 */ /* 0x0001e60000100800 */
[----:B------:R-:W-:Y:S01]  /*5360*/  @!P4 IMAD.IADD R10, R10, 0x1, -R5 ;  /* 0x000000010a0ac824 */ /* 0x000fe200078e0a05 */
[----:B------:R-:W-:Y:S01]  /*5370*/  STL [R1+0xc0], R13 ;  /* 0x0000c00d01007387 */ /* 0x000fe20000100800 */
[----:B------:R-:W-:-:S03]  /*5380*/  IMAD.MOV R9, RZ, RZ, -R9 ;  /* 0x000000ffff097224 */ /* 0x000fc600078e0a09 */
[C---:B------:R-:W-:Y:S01]  /*5390*/  ISETP.GT.U32.AND P4, PT, R5.reuse, R10, PT ;  /* 0x0000000a0500720c */ /* 0x040fe20003f84070 */
[----:B------:R-:W-:Y:S01]  /*53a0*/  IMAD R0, R5, R9, R0 ;  /* 0x0000000905007224 */ /* 0x000fe200078e0200 */
[----:B---3--:R-:W-:Y:S02]  /*53b0*/  IABS R8, R21 ;  /* 0x0000001500087213 */ /* 0x008fe40000000000 */
[----:B------:R-:W-:Y:S02]  /*53c0*/  ISETP.GE.AND P5, PT, R21, RZ, PT ;  /* 0x000000ff1500720c */ /* 0x000fe40003fa6270 */
[----:B------:R-:W3:Y:S01]  /*53d0*/  LDL.LU R21, [R1+0x2a8] ;  /* 0x0002a80001157983 */ /* 0x000ee20000300800 */
[----:B------:R-:W-:Y:S01]  /*53e0*/  IMAD.HI.U32 R14, R4, R8, RZ ;  /* 0x00000008040e7227 */ /* 0x000fe200078e00ff */
[----:B------:R-:W-:-:S04]  /*53f0*/  ISETP.GT.U32.AND P3, PT, R5, R0, PT ;  /* 0x000000000500720c */ /* 0x000fc80003f64070 */
[----:B------:R-:W-:Y:S01]  /*5400*/  IADD3 R14, -R14, RZ, RZ ;  /* 0x000000ff0e0e7210 */ /* 0x000fe20007ffe1ff */
[----:B------:R-:W-:-:S04]  /*5410*/  @!P4 IMAD.IADD R10, R10, 0x1, -R5 ;  /* 0x000000010a0ac824 */ /* 0x000fc800078e0a05 */
[----:B------:R-:W-:-:S05]  /*5420*/  IMAD R8, R5, R14, R8 ;  /* 0x0000000e05087224 */ /* 0x000fca00078e0208 */
[C---:B------:R-:W-:Y:S01]  /*5430*/  ISETP.GT.U32.AND P4, PT, R5.reuse, R8, PT ;  /* 0x000000080500720c */ /* 0x040fe20003f84070 */
[----:B------:R-:W-:Y:S01]  /*5440*/  @!P3 IMAD.IADD R0, R0, 0x1, -R5 ;  /* 0x000000010000b824 */ /* 0x000fe200078e0a05 */
[----:B------:R-:W-:Y:S02]  /*5450*/  ISETP.GE.AND P6, PT, R24, RZ, PT ;  /* 0x000000ff1800720c */ /* 0x000fe40003fc6270 */
[C---:B------:R-:W-:Y:S02]  /*5460*/  ISETP.GT.U32.AND P2, PT, R5.reuse, R6, PT ;  /* 0x000000060500720c */ /* 0x040fe40003f44070 */
[----:B------:R-:W-:Y:S01]  /*5470*/  ISETP.GT.U32.AND P3, PT, R5, R0, PT ;  /* 0x000000000500720c */ /* 0x000fe20003f64070 */
[----:B0-----:R-:W-:-:S06]  /*5480*/  IMAD.MOV.U32 R11, RZ, RZ, R10 ;  /* 0x000000ffff0b7224 */ /* 0x001fcc00078e000a */
[----:B------:R-:W-:Y:S02]  /*5490*/  @!P4 IMAD.IADD R8, R8, 0x1, -R5 ;  /* 0x000000010808c824 */ /* 0x000fe400078e0a05 */
[----:B------:R-:W-:-:S03]  /*54a0*/  @!P6 IMAD.MOV R11, RZ, RZ, -R11 ;  /* 0x000000ffff0be224 */ /* 0x000fc600078e0a0b */
[----:B------:R-:W-:Y:S01]  /*54b0*/  ISETP.GT.U32.AND P4, PT, R5, R8, PT ;  /* 0x000000080500720c */ /* 0x000fe20003f84070 */
[--C-:B------:R-:W-:Y:S02]  /*54c0*/  @!P2 IMAD.IADD R6, R6, 0x1, -R5.reuse ;  /* 0x000000010606a824 */ /* 0x100fe400078e0a05 */
[----:B------:R-:W-:Y:S01]  /*54d0*/  @!P3 IMAD.IADD R0, R0, 0x1, -R5 ;  /* 0x000000010000b824 */ /* 0x000fe200078e0a05 */
[----:B----4-:R-:W-:Y:S02]  /*54e0*/  IABS R12, R22 ;  /* 0x00000016000c7213 */ /* 0x010fe40000000000 */
[----:B------:R-:W-:Y:S02]  /*54f0*/  ISETP.GE.AND P6, PT, R22, RZ, PT ;  /* 0x000000ff1600720c */ /* 0x000fe40003fc6270 */
[----:B------:R-:W4:Y:S01]  /*5500*/  LDL.LU R22, [R1+0x2ac] ;  /* 0x0002ac0001167983 */ /* 0x000f220000300800 */
[----:B------:R-:W-:-:S04]  /*5510*/  IMAD.HI.U32 R9, R4, R12, RZ ;  /* 0x0000000c04097227 */ /* 0x000fc800078e00ff */
[----:B------:R-:W-:Y:S02]  /*5520*/  @!P0 IMAD.MOV R6, RZ, RZ, -R6 ;  /* 0x000000ffff068224 */ /* 0x000fe400078e0a06 */
[----:B------:R-:W-:Y:S02]  /*5530*/  IMAD.MOV R9, RZ, RZ, -R9 ;  /* 0x000000ffff097224 */ /* 0x000fe400078e0a09 */
[----:B------:R-:W-:Y:S01]  /*5540*/  @!P1 IMAD.MOV R0, RZ, RZ, -R0 ;  /* 0x000000ffff009224 */ /* 0x000fe200078e0a00 */
[----:B------:R0:W-:Y:S01]  /*5550*/  STL [R1+0xc4], R11 ;  /* 0x0000c40b01007387 */ /* 0x0001e20000100800 */
[----:B------:R-:W-:Y:S01]  /*5560*/  IMAD R12, R5, R9, R12 ;  /* 0x00000009050c7224 */ /* 0x000fe200078e020c */
[----:B------:R-:W-:Y:S02]  /*5570*/  @!P4 IADD3 R8, R8, -R5, RZ ;  /* 0x800000050808c210 */ /* 0x000fe40007ffe0ff */
[----:B------:R-:W-:Y:S04]  /*5580*/  STL [R1+0xc8], R6 ;  /* 0x0000c80601007387 */ /* 0x000fe80000100800 */
[----:B------:R3:W-:Y:S01]  /*5590*/  STL [R1+0x1e0], R0 ;  /* 0x0001e00001007387 */ /* 0x0007e20000100800 */
[----:B--2---:R-:W-:-:S02]  /*55a0*/  IABS R9, R23 ;  /* 0x0000001700097213 */ /* 0x004fc40000000000 */
[----:B------:R-:W-:Y:S02]  /*55b0*/  ISETP.GE.AND P4, PT, R23, RZ, PT ;  /* 0x000000ff1700720c */ /* 0x000fe40003f86270 */
[----:B------:R-:W2:Y:S04]  /*55c0*/  LDL.LU R23, [R1+0x2b0] ;  /* 0x0002b00001177983 */ /* 0x000ea80000300800 */
[----:B------:R-:W2:Y:S04]  /*55d0*/  LDL.LU R19, [R1+0x2b4] ;  /* 0x0002b40001137983 */ /* 0x000ea80000300800 */
[----:B------:R-:W2:Y:S01]  /*55e0*/  LDL.LU R28, [R1+0x2b8] ;  /* 0x0002b800011c7983 */ /* 0x000ea20000300800 */
[----:B------:R-:W-:-:S02]  /*55f0*/  IABS R7, R26 ;  /* 0x0000001a00077213 */ /* 0x000fc40000000000 */
[----:B------:R-:W-:Y:S02]  /*5600*/  ISETP.GE.AND P3, PT, R26, RZ, PT ;  /* 0x000000ff1a00720c */ /* 0x000fe40003f66270 */
[----:B------:R-:W2:Y:S01]  /*5610*/  LDL.LU R26, [R1+0x2bc] ;  /* 0x0002bc00011a7983 */ /* 0x000ea20000300800 */
[----:B------:R-:W-:-:S13]  /*5620*/  ISETP.GT.U32.AND P2, PT, R5, R12, PT ;  /* 0x0000000c0500720c */ /* 0x000fda0003f44070 */
[----:B------:R-:W-:-:S05]  /*5630*/  @!P2 IMAD.IADD R12, R12, 0x1, -R5 ;  /* 0x000000010c0ca824 */ /* 0x000fca00078e0a05 */
[----:B------:R-:W-:Y:S01]  /*5640*/  ISETP.GT.U32.AND P1, PT, R5, R12, PT ;  /* 0x0000000c0500720c */ /* 0x000fe20003f24070 */
[----:B------:R-:W-:-:S04]  /*5650*/  IMAD.HI.U32 R2, R4, R7, RZ ;  /* 0x0000000704027227 */ /* 0x000fc800078e00ff */
[----:B------:R-:W-:Y:S02]  /*5660*/  IMAD.MOV R2, RZ, RZ, -R2 ;  /* 0x000000ffff027224 */ /* 0x000fe400078e0a02 */
[----:B------:R-:W-:-:S06]  /*5670*/  IMAD.MOV.U32 R14, RZ, RZ, R8 ;  /* 0x000000ffff0e7224 */ /* 0x000fcc00078e0008 */
[----:B------:R-:W-:-:S04]  /*5680*/  @!P1 IMAD.IADD R12, R12, 0x1, -R5 ;  /* 0x000000010c0c9824 */ /* 0x000fc800078e0a05 */
[----:B0-----:R-:W-:Y:S02]  /*5690*/  IMAD.MOV.U32 R11, RZ, RZ, R12 ;  /* 0x000000ffff0b7224 */ /* 0x001fe400078e000c */
[----:B------:R-:W-:Y:S01]  /*56a0*/  IMAD R7, R5, R2, R7 ;  /* 0x0000000205077224 */ /* 0x000fe200078e0207 */
[----:B------:R-:W-:Y:S01]  /*56b0*/  IABS R2, R27 ;  /* 0x0000001b00027213 */ /* 0x000fe20000000000 */
[----:B------:R-:W-:Y:S02]  /*56c0*/  @!P5 IMAD.MOV R14, RZ, RZ, -R14 ;  /* 0x000000ffff0ed224 */ /* 0x000fe400078e0a0e */
[----:B------:R-:W-:Y:S01]  /*56d0*/  @!P6 IMAD.MOV R11, RZ, RZ, -R11 ;  /* 0x000000ffff0be224 */ /* 0x000fe200078e0a0b */
[----:B------:R-:W-:Y:S01]  /*56e0*/  ISETP.GE.AND P2, PT, R27, RZ, PT ;  /* 0x000000ff1b00720c */ /* 0x000fe20003f46270 */
[----:B------:R-:W-:Y:S01]  /*56f0*/  IMAD.HI.U32 R13, R4, R2, RZ ;  /* 0x00000002040d7227 */ /* 0x000fe200078e00ff */
[----:B------:R-:W-:Y:S04]  /*5700*/  STL [R1+0xbc], R14 ;  /* 0x0000bc0e01007387 */ /* 0x000fe80000100800 */
[----:B------:R-:W-:Y:S01]  /*5710*/  STL [R1+0x1d8], R11 ;  /* 0x0001d80b01007387 */ /* 0x000fe20000100800 */
[----:B------:R-:W-:-:S03]  /*5720*/  IMAD.MOV R13, RZ, RZ, -R13 ;  /* 0x000000ffff0d7224 */ /* 0x000fc600078e0a0d */
[----:B------:R-:W2:Y:S01]  /*5730*/  LDL.LU R27, [R1+0x2c0] ;  /* 0x0002c000011b7983 */ /* 0x000ea20000300800 */
[C---:B------:R-:W-:Y:S01]  /*5740*/  IMAD R2, R5.reuse, R13, R2 ;  /* 0x0000000d05027224 */ /* 0x040fe200078e0202 */
[C---:B------:R-:W-:Y:S01]  /*5750*/  ISETP.GT.U32.AND P0, PT, R5.reuse, R7, PT ;  /* 0x000000070500720c */ /* 0x040fe20003f04070 */
[----:B------:R-:W-:Y:S01]  /*5760*/  IMAD.HI.U32 R10, R4, R9, RZ ;  /* 0x00000009040a7227 */ /* 0x000fe200078e00ff */
[----:B---3--:R-:W-:Y:S02]  /*5770*/  IABS R0, R21 ;  /* 0x0000001500007213 */ /* 0x008fe40000000000 */
[----:B------:R-:W-:Y:S02]  /*5780*/  ISETP.GT.U32.AND P1, PT, R5, R2, PT ;  /* 0x000000020500720c */ /* 0x000fe40003f24070 */
[----:B------:R-:W-:Y:S02]  /*5790*/  ISETP.GE.AND P5, PT, R21, RZ, PT ;  /* 0x000000ff1500720c */ /* 0x000fe40003fa6270 */
[----:B------:R-:W3:Y:S01]  /*57a0*/  LDL.LU R21, [R1+0x2c4] ;  /* 0x0002c40001157983 */ /* 0x000ee20000300800 */
[----:B------:R-:W-:-:S03]  /*57b0*/  IMAD.MOV R10, RZ, RZ, -R10 ;  /* 0x000000ffff0a7224 */ /* 0x000fc600078e0a0a */
[----:B------:R-:W3:Y:S01]  /*57c0*/  LDL.LU R24, [R1+0x2c8] ;  /* 0x0002c80001187983 */ /* 0x000ee20000300800 */
[----:B------:R-:W-:Y:S02]  /*57d0*/  IMAD R9, R5, R10, R9 ;  /* 0x0000000a05097224 */ /* 0x000fe400078e0209 */
[--C-:B------:R-:W-:Y:S02]  /*57e0*/  @!P0 IMAD.IADD R7, R7, 0x1, -R5.reuse ;  /* 0x0000000107078824 */ /* 0x100fe400078e0a05 */
[----:B------:R-:W-:Y:S01]  /*57f0*/  @!P1 IMAD.IADD R2, R2, 0x1, -R5 ;  /* 0x0000000102029824 */ /* 0x000fe200078e0a05 */
[C---:B------:R-:W-:Y:S02]  /*5800*/  ISETP.GT.U32.AND P6, PT, R5.reuse, R9, PT ;  /* 0x000000090500720c */ /* 0x040fe40003fc4070 */
[C---:B------:R-:W-:Y:S02]  /*5810*/  ISETP.GT.U32.AND P0, PT, R5.reuse, R7, PT ;  /* 0x000000070500720c */ /* 0x040fe40003f04070 */
[----:B------:R-:W-:-:S09]  /*5820*/  ISETP.GT.U32.AND P1, PT, R5, R2, PT ;  /* 0x000000020500720c */ /* 0x000fd20003f24070 */
[--C-:B------:R-:W-:Y:S02]  /*5830*/  @!P6 IMAD.IADD R9, R9, 0x1, -R5.reuse ;  /* 0x000000010909e824 */ /* 0x100fe400078e0a05 */
[--C-:B------:R-:W-:Y:S02]  /*5840*/  @!P0 IMAD.IADD R7, R7, 0x1, -R5.reuse ;  /* 0x0000000107078824 */ /* 0x100fe400078e0a05 */
[----:B------:R-:W-:Y:S01]  /*5850*/  @!P1 IMAD.IADD R2, R2, 0x1, -R5 ;  /* 0x0000000102029824 */ /* 0x000fe200078e0a05 */
[----:B------:R-:W-:Y:S01]  /*5860*/  ISETP.GT.U32.AND P6, PT, R5, R9, PT ;  /* 0x000000090500720c */ /* 0x000fe20003fc4070 */
[----:B------:R-:W-:Y:S02]  /*5870*/  @!P3 IMAD.MOV R7, RZ, RZ, -R7 ;  /* 0x000000ffff07b224 */ /* 0x000fe400078e0a07 */
[----:B------:R-:W-:-:S03]  /*5880*/  @!P2 IMAD.MOV R2, RZ, RZ, -R2 ;  /* 0x000000ffff02a224 */ /* 0x000fc600078e0a02 */
[----:B------:R0:W-:Y:S01]  /*5890*/  STL [R1+0x1dc], R7 ;  /* 0x0001dc0701007387 */ /* 0x0001e20000100800 */
[----:B----4-:R-:W-:Y:S02]  /*58a0*/  IABS R6, R22 ;  /* 0x0000001600067213 */ /* 0x010fe40000000000 */
[----:B------:R-:W-:Y:S01]  /*58b0*/  ISETP.GE.AND P0, PT, R22, RZ, PT ;  /* 0x000000ff1600720c */ /* 0x000fe20003f06270 */
[----:B------:R-:W-:Y:S04]  /*58c0*/  STL [R1+0xac], R2 ;  /* 0x0000ac0201007387 */ /* 0x000fe80000100800 */
[----:B------:R-:W4:Y:S01]  /*58d0*/  LDL.LU R22, [R1+0x2cc] ;  /* 0x0002cc0001167983 */ /* 0x000f220000300800 */
[----:B------:R-:W-:-:S04]  /*58e0*/  @!P6 IMAD.IADD R9, R9, 0x1, -R5 ;  /* 0x000000010909e824 */ /* 0x000fc800078e0a05 */
[----:B------:R-:W-:-:S05]  /*58f0*/  @!P4 IMAD.MOV R9, RZ, RZ, -R9 ;  /* 0x000000ffff09c224 */ /* 0x000fca00078e0a09 */
[----:B------:R-:W-:Y:S01]  /*5900*/  STL [R1+0xa8], R9 ;  /* 0x0000a80901007387 */ /* 0x000fe20000100800 */
[----:B------:R-:W-:-:S04]  /*5910*/  IMAD.HI.U32 R10, R4, R0, RZ ;  /* 0x00000000040a7227 */ /* 0x000fc800078e00ff */
[----:B------:R-:W-:Y:S02]  /*5920*/  IMAD.MOV R10, RZ, RZ, -R10 ;  /* 0x000000ffff0a7224 */ /* 0x000fe400078e0a0a */
[----:B------:R-:W-:-:S04]  /*5930*/  IMAD.HI.U32 R8, R4, R6, RZ ;  /* 0x0000000604087227 */ /* 0x000fc800078e00ff */
[----:B------:R-:W-:Y:S02]  /*5940*/  IMAD R0, R5, R10, R0 ;  /* 0x0000000a05007224 */ /* 0x000fe400078e0200 */
[----:B------:R-:W-:-:S03]  /*5950*/  IMAD.MOV R8, RZ, RZ, -R8 ;  /* 0x000000ffff087224 */ /* 0x000fc600078e0a08 */
[C---:B------:R-:W-:Y:S01]  /*5960*/  ISETP.GT.U32.AND P3, PT, R5.reuse, R0, PT ;  /* 0x000000000500720c */ /* 0x040fe20003f64070 */
[----:B------:R-:W-:Y:S01]  /*5970*/  IMAD R6, R5, R8, R6 ;  /* 0x0000000805067224 */ /* 0x000fe200078e0206 */
[----:B--2---:R-:W-:Y:S02]  /*5980*/  IABS R12, R23 ;  /* 0x00000017000c7213 */ /* 0x004fe40000000000 */
[----:B------:R-:W-:Y:S02]  /*5990*/  ISETP.GE.AND P6, PT, R23, RZ, PT ;  /* 0x000000ff1700720c */ /* 0x000fe40003fc6270 */
[----:B------:R-:W2:Y:S01]  /*59a0*/  LDL.LU R23, [R1+0x2d0] ;  /* 0x0002d00001177983 */ /* 0x000ea20000300800 */
[----:B------:R-:W-:Y:S02]  /*59b0*/  IABS R8, R19 ;  /* 0x0000001300087213 */ /* 0x000fe40000000000 */
[----:B------:R-:W-:-:S03]  /*59c0*/  IABS R10, R28 ;  /* 0x0000001c000a7213 */ /* 0x000fc60000000000 */
[----:B------:R-:W-:Y:S01]  /*59d0*/  IMAD.HI.U32 R16, R4, R8, RZ ;  /* 0x0000000804107227 */ /* 0x000fe200078e00ff */
[----:B------:R-:W-:-:S03]  /*59e0*/  ISETP.GT.U32.AND P1, PT, R5, R6, PT ;  /* 0x000000060500720c */ /* 0x000fc60003f24070 */
[----:B------:R-:W-:Y:S01]  /*59f0*/  @!P3 IMAD.IADD R0, R0, 0x1, -R5 ;  /* 0x000000010000b824 */ /* 0x000fe200078e0a05 */
[----:B------:R-:W-:Y:S01]  /*5a00*/  IADD3 R16, -R16, RZ, RZ ;  /* 0x000000ff10107210 */ /* 0x000fe20007ffe1ff */
[----:B------:R-:W-:-:S03]  /*5a10*/  IMAD.HI.U32 R13, R4, R10, RZ ;  /* 0x0000000a040d7227 */ /* 0x000fc600078e00ff */
[C---:B------:R-:W-:Y:S01]  /*5a20*/  ISETP.GT.U32.AND P3, PT, R5.reuse, R0, PT ;  /* 0x000000000500720c */ /* 0x040fe20003f64070 */
[----:B------:R-:W-:Y:S02]  /*5a30*/  IMAD.MOV R13, RZ, RZ, -R13 ;  /* 0x000000ffff0d7224 */ /* 0x000fe400078e0a0d */
[C---:B------:R-:W-:Y:S02]  /*5a40*/  IMAD R8, R5.reuse, R16, R8 ;  /* 0x0000001005087224 */ /* 0x040fe400078e0208 */
[C---:B------:R-:W-:Y:S02]  /*5a50*/  IMAD R10, R5.reuse, R13, R10 ;  /* 0x0000000d050a7224 */ /* 0x040fe400078e020a */
[----:B------:R-:W-:Y:S01]  /*5a60*/  @!P1 IMAD.IADD R6, R6, 0x1, -R5 ;  /* 0x0000000106069824 */ /* 0x000fe200078e0a05 */
[C---:B------:R-:W-:Y:S02]  /*5a70*/  ISETP.GT.U32.AND P2, PT, R5.reuse, R8, PT ;  /* 0x000000080500720c */ /* 0x040fe40003f44070 */
[----:B------:R-:W-:-:S02]  /*5a80*/  ISETP.GT.U32.AND P4, PT, R5, R10, PT ;  /* 0x0000000a0500720c */ /* 0x000fc40003f84070 */
[----:B------:R-:W-:Y:S01]  /*5a90*/  ISETP.GT.U32.AND P1, PT, R5, R6, PT ;  /* 0x000000060500720c */ /* 0x000fe20003f24070 */
[----:B------:R-:W-:Y:S01]  /*5aa0*/  @!P3 IMAD.IADD R0, R0, 0x1, -R5 ;  /* 0x000000010000b824 */ /* 0x000fe200078e0a05 */
[----:B0-----:R-:W-:-:S03]  /*5ab0*/  IABS R7, R26 ;  /* 0x0000001a00077213 */ /* 0x001fc60000000000 */
[----:B------:R-:W-:-:S04]  /*5ac0*/  IMAD.MOV.U32 R11, RZ, RZ, R0 ;  /* 0x000000ffff0b7224 */ /* 0x000fc800078e0000 */
[----:B------:R-:W-:Y:S02]  /*5ad0*/  @!P2 IMAD.IADD R8, R8, 0x1, -R5 ;  /* 0x000000010808a824 */ /* 0x000fe400078e0a05 */
[----:B------:R-:W-:-:S04]  /*5ae0*/  IMAD.HI.U32 R14, R4, R7, RZ ;  /* 0x00000007040e7227 */ /* 0x000fc800078e00ff */
[----:B------:R-:W-:Y:S02]  /*5af0*/  @!P5 IMAD.MOV R11, RZ, RZ, -R11 ;  /* 0x000000ffff0bd224 */ /* 0x000fe400078e0a0b */
[--C-:B------:R-:W-:Y:S01]  /*5b00*/  @!P4 IMAD.IADD R10, R10, 0x1, -R5.reuse ;  /* 0x000000010a0ac824 */ /* 0x100fe200078e0a05 */
[----:B------:R-:W-:Y:S01]  /*5b10*/  ISETP.GT.U32.AND P4, PT, R5, R8, PT ;  /* 0x000000080500720c */ /* 0x000fe20003f84070 */
[----:B------:R-:W-:Y:S01]  /*5b20*/  @!P1 IMAD.IADD R6, R6, 0x1, -R5 ;  /* 0x0000000106069824 */ /* 0x000fe200078e0a05 */
[----:B------:R0:W-:Y:S01]  /*5b30*/  STL [R1+0xa4], R11 ;  /* 0x0000a40b01007387 */ /* 0x0001e20000100800 */
[----:B------:R-:W-:-:S04]  /*5b40*/  IMAD.MOV R14, RZ, RZ, -R14 ;  /* 0x000000ffff0e7224 */ /* 0x000fc800078e0a0e */
[----:B------:R-:W-:Y:S02]  /*5b50*/  IMAD R7, R5, R14, R7 ;  /* 0x0000000e05077224 */ /* 0x000fe400078e0207 */
[----:B0-----:R-:W-:-:S03]  /*5b60*/  IMAD.MOV.U32 R11, RZ, RZ, R6 ;  /* 0x000000ffff0b7224 */ /* 0x001fc600078e0006 */
[----:B------:R-:W-:Y:S01]  /*5b70*/  ISETP.GT.U32.AND P1, PT, R5, R7, PT ;  /* 0x000000070500720c */ /* 0x000fe20003f24070 */
[----:B------:R-:W-:Y:S02]  /*5b80*/  @!P0 IMAD.MOV R11, RZ, RZ, -R11 ;  /* 0x000000ffff0b8224 */ /* 0x000fe400078e0a0b */
[----:B------:R-:W-:Y:S01]  /*5b90*/  @!P4 IMAD.IADD R8, R8, 0x1, -R5 ;  /* 0x000000010808c824 */ /* 0x000fe200078e0a05 */
[----:B------:R-:W-:Y:S02]  /*5ba0*/  ISETP.GE.AND P4, PT, R26, RZ, PT ;  /* 0x000000ff1a00720c */ /* 0x000fe40003f86270 */
[----:B------:R0:W-:Y:S01]  /*5bb0*/  STL [R1+0xa0], R11 ;  /* 0x0000a00b01007387 */ /* 0x0001e20000100800 */
[----:B------:R-:W-:-:S03]  /*5bc0*/  IMAD.HI.U32 R15, R4, R12, RZ ;  /* 0x0000000c040f7227 */ /* 0x000fc600078e00ff */
[----:B------:R-:W2:Y:S01]  /*5bd0*/  LDL.LU R26, [R1+0x2d4] ;  /* 0x0002d400011a7983 */ /* 0x000ea20000300800 */
[----:B------:R-:W-:Y:S02]  /*5be0*/  IMAD.MOV R15, RZ, RZ, -R15 ;  /* 0x000000ffff0f7224 */ /* 0x000fe400078e0a0f */
[----:B------:R-:W-:Y:S02]  /*5bf0*/  @!P1 IMAD.IADD R7, R7, 0x1, -R5 ;  /* 0x0000000107079824 */ /* 0x000fe400078e0a05 */
[----:B------:R-:W-:-:S03]  /*5c00*/  IMAD R12, R5, R15, R12 ;  /* 0x0000000f050c7224 */ /* 0x000fc600078e020c */
[C---:B------:R-:W-:Y:S02]  /*5c10*/  ISETP.GT.U32.AND P1, PT, R5.reuse, R7, PT ;  /* 0x000000070500720c */ /* 0x040fe40003f24070 */
[----:B------:R-:W-:Y:S02]  /*5c20*/  ISETP.GT.U32.AND P3, PT, R5, R12, PT ;  /* 0x0000000c0500720c */ /* 0x000fe40003f64070 */
[----:B------:R-:W-:-:S09]  /*5c30*/  IABS R13, R27 ;  /* 0x0000001b000d7213 */ /* 0x000fd20000000000 */
[--C-:B------:R-:W-:Y:S02]  /*5c40*/  @!P1 IMAD.IADD R7, R7, 0x1, -R5.reuse ;  /* 0x0000000107079824 */ /* 0x100fe400078e0a05 */
[----:B------:R-:W-:Y:S01]  /*5c50*/  @!P3 IMAD.IADD R12, R12, 0x1, -R5 ;  /* 0x000000010c0cb824 */ /* 0x000fe200078e0a05 */
[----:B------:R-:W-:Y:S02]  /*5c60*/  ISETP.GE.AND P1, PT, R27, RZ, PT ;  /* 0x000000ff1b00720c */ /* 0x000fe40003f26270 */
[----:B------:R-:W2:Y:S01]  /*5c70*/  LDL.LU R27, [R1+0x2d8] ;  /* 0x0002d800011b7983 */ /* 0x000ea20000300800 */
[----:B------:R-:W-:Y:S01]  /*5c80*/  IMAD.HI.U32 R9, R4, R13, RZ ;  /* 0x0000000d04097227 */ /* 0x000fe200078e00ff */
[----:B------:R-:W-:-:S03]  /*5c90*/  ISETP.GT.U32.AND P2, PT, R5, R12, PT ;  /* 0x0000000c0500720c */ /* 0x000fc60003f44070 */
[----:B------:R-:W-:Y:S01]  /*5ca0*/  IMAD.MOV R6, RZ, RZ, -R9 ;  /* 0x000000ffff067224 */ /* 0x000fe200078e0a09 */
[----:B---3--:R-:W-:-:S03]  /*5cb0*/  IABS R2, R21 ;  /* 0x0000001500027213 */ /* 0x008fc60000000000 */
[C---:B------:R-:W-:Y:S01]  /*5cc0*/  IMAD R6, R5.reuse, R6, R13 ;  /* 0x0000000605067224 */ /* 0x040fe200078e020d */
[----:B------:R-:W-:Y:S01]  /*5cd0*/  ISETP.GT.U32.AND P0, PT, R5, R10, PT ;  /* 0x0000000a0500720c */ /* 0x000fe20003f04070 */
[----:B------:R-:W-:-:S04]  /*5ce0*/  IMAD.HI.U32 R9, R4, R2, RZ ;  /* 0x0000000204097227 */ /* 0x000fc800078e00ff */
[----:B------:R-:W-:Y:S01]  /*5cf0*/  @!P2 IMAD.IADD R12, R12, 0x1, -R5 ;  /* 0x000000010c0ca824 */ /* 0x000fe200078e0a05 */
[----:B------:R-:W-:Y:S02]  /*5d00*/  ISETP.GT.U32.AND P2, PT, R5, R6, PT ;  /* 0x000000060500720c */ /* 0x000fe40003f44070 */
[----:B------:R-:W-:Y:S02]  /*5d10*/  IADD3 R9, -R9, RZ, RZ ;  /* 0x000000ff09097210 */ /* 0x000fe40007ffe1ff */
[----:B------:R-:W-:-:S03]  /*5d20*/  ISETP.GE.AND P5, PT, R19, RZ, PT ;  /* 0x000000ff1300720c */ /* 0x000fc60003fa6270 */
[----:B------:R-:W-:Y:S02]  /*5d30*/  IMAD R2, R5, R9, R2 ;  /* 0x0000000905027224 */ /* 0x000fe400078e0202 */
[--C-:B------:R-:W-:Y:S02]  /*5d40*/  @!P0 IMAD.IADD R10, R10, 0x1, -R5.reuse ;  /* 0x000000010a0a8824 */ /* 0x100fe400078e0a05 */
[----:B0-----:R-:W-:Y:S02]  /*5d50*/  IMAD.MOV.U32 R11, RZ, RZ, R12 ;  /* 0x000000ffff0b7224 */ /* 0x001fe400078e000c */
[----:B------:R-:W-:Y:S01]  /*5d60*/  @!P2 IMAD.IADD R6, R6, 0x1, -R5 ;  /* 0x000000010606a824 */ /* 0x000fe200078e0a05 */
[----:B------:R-:W-:Y:S02]  /*5d70*/  ISETP.GE.AND P2, PT, R21, RZ, PT ;  /* 0x000000ff1500720c */ /* 0x000fe40003f46270 */
[----:B------:R-:W-:Y:S01]  /*5d80*/  ISETP.GT.U32.AND P0, PT, R5, R2, PT ;  /* 0x000000020500720c */ /* 0x000fe20003f04070 */
[----:B------:R-:W3:Y:S01]  /*5d90*/  LDL.LU R21, [R1+0x2dc] ;  /* 0x0002dc0001157983 */ /* 0x000ee20000300800 */
[----:B------:R-:W-:Y:S01]  /*5da0*/  ISETP.GE.AND P3, PT, R28, RZ, PT ;  /* 0x000000ff1c00720c */ /* 0x000fe20003f66270 */
[----:B------:R-:W-:-:S02]  /*5db0*/  @!P6 IMAD.MOV R11, RZ, RZ, -R11 ;  /* 0x000000ffff0be224 */ /* 0x000fc400078e0a0b */
[----:B------:R-:W-:-:S03]  /*5dc0*/  @!P5 IMAD.MOV R8, RZ, RZ, -R8 ;  /* 0x000000ffff08d224 */ /* 0x000fc600078e0a08 */
[----:B------:R-:W-:Y:S04]  /*5dd0*/  STL [R1+0x9c], R11 ;  /* 0x00009c0b01007387 */ /* 0x000fe80000100800 */
[----:B------:R0:W-:Y:S01]  /*5de0*/  STL [R1+0x98], R8 ;  /* 0x0000980801007387 */ /* 0x0001e20000100800 */
[----:B------:R-:W-:Y:S01]  /*5df0*/  @!P0 IMAD.IADD R2, R2, 0x1, -R5 ;  /* 0x0000000102028824 */ /* 0x000fe200078e0a05 */
[----:B------:R-:W-:Y:S01]  /*5e00*/  ISETP.GT.U32.AND P0, PT, R5, R6, PT ;  /* 0x000000060500720c */ /* 0x000fe20003f04070 */
[----:B------:R-:W-:Y:S02]  /*5e10*/  @!P4 IMAD.MOV R7, RZ, RZ, -R7 ;  /* 0x000000ffff07c224 */ /* 0x000fe400078e0a07 */
[----:B0-----:R-:W-:-:S04]  /*5e20*/  IMAD.MOV.U32 R8, RZ, RZ, R10 ;  /* 0x000000ffff087224 */ /* 0x001fc800078e000a */
[----:B------:R-:W-:Y:S01]  /*5e30*/  @!P3 IMAD.MOV R8, RZ, RZ, -R8 ;  /* 0x000000ffff08b224 */ /* 0x000fe200078e0a08 */
[----:B----4-:R-:W-:Y:S02]  /*5e40*/  IABS R14, R22 ;  /* 0x00000016000e7213 */ /* 0x010fe40000000000 */
[----:B------:R-:W-:Y:S02]  /*5e50*/  ISETP.GE.AND P4, PT, R22, RZ, PT ;  /* 0x000000ff1600720c */ /* 0x000fe40003f86270 */
[----:B------:R-:W-:Y:S04]  /*5e60*/  STL [R1+0x94], R8 ;  /* 0x0000940801007387 */ /* 0x000fe80000100800 */
[----:B------:R0:W-:Y:S04]  /*5e70*/  STL [R1+0x90], R7 ;  /* 0x0000900701007387 */ /* 0x0001e80000100800 */
[----:B------:R-:W4:Y:S01]  /*5e80*/  LDL.LU R22, [R1+0x2e0] ;  /* 0x0002e00001167983 */ /* 0x000f220000300800 */
[----:B------:R-:W-:-:S03]  /*5e90*/  @!P0 IMAD.IADD R6, R6, 0x1, -R5 ;  /* 0x0000000106068824 */ /* 0x000fc600078e0a05 */
[----:B------:R-:W4:Y:S01]  /*5ea0*/  LDL.LU R19, [R1+0x2e4] ;  /* 0x0002e40001137983 */ /* 0x000f220000300800 */
[----:B------:R-:W-:Y:S01]  /*5eb0*/  @!P1 IMAD.MOV R6, RZ, RZ, -R6 ;  /* 0x000000ffff069224 */ /* 0x000fe200078e0a06 */
[----:B--2---:R-:W-:Y:S02]  /*5ec0*/  IABS R13, R23 ;  /* 0x00000017000d7213 */ /* 0x004fe40000000000 */
[----:B------:R-:W-:Y:S02]  /*5ed0*/  ISETP.GE.AND P0, PT, R23, RZ, PT ;  /* 0x000000ff1700720c */ /* 0x000fe40003f06270 */
[----:B------:R-:W2:Y:S04]  /*5ee0*/  LDL.LU R23, [R1+0x2e8] ;  /* 0x0002e80001177983 */ /* 0x000ea80000300800 */
[----:B------:R-:W-:Y:S04]  /*5ef0*/  STL [R1+0x8c], R6 ;  /* 0x00008c0601007387 */ /* 0x000fe80000100800 */
[----:B------:R-:W2:Y:S01]  /*5f00*/  LDL.LU R28, [R1+0x2ec] ;  /* 0x0002ec00011c7983 */ /* 0x000ea20000300800 */
[----:B------:R-:W-:-:S05]  /*5f10*/  IABS R0, R24 ;  /* 0x0000001800007213 */ /* 0x000fca0000000000 */
[----:B------:R-:W-:-:S04]  /*5f20*/  IMAD.HI.U32 R9, R4, R0, RZ ;  /* 0x0000000004097227 */ /* 0x000fc800078e00ff */
[----:B------:R-:W-:-:S04]  /*5f30*/  IMAD.MOV R9, RZ, RZ, -R9 ;  /* 0x000000ffff097224 */ /* 0x000fc800078e0a09 */
[----:B------:R-:W-:-:S05]  /*5f40*/  IMAD R0, R5, R9, R0 ;  /* 0x0000000905007224 */ /* 0x000fca00078e0200 */
[C---:B------:R-:W-:Y:S02]  /*5f50*/  ISETP.GT.U32.AND P6, PT, R5.reuse, R0, PT ;  /* 0x000000000500720c */ /* 0x040fe40003fc4070 */
[----:B------:R-:W-:-:S11]  /*5f60*/  ISETP.GT.U32.AND P5, PT, R5, R2, PT ;  /* 0x000000020500720c */ /* 0x000fd60003fa4070 */
[----:B------:R-:W-:-:S04]  /*5f70*/  @!P6 IADD3 R0, R0, -R5, RZ ;  /* 0x800000050000e210 */ /* 0x000fc80007ffe0ff */
[----:B------:R-:W-:Y:S02]  /*5f80*/  ISETP.GT.U32.AND P6, PT, R5, R0, PT ;  /* 0x000000000500720c */ /* 0x000fe40003fc4070 */
[----:B------:R-:W-:Y:S01]  /*5f90*/  ISETP.GE.AND P3, PT, R24, RZ, PT ;  /* 0x000000ff1800720c */ /* 0x000fe20003f66270 */
[----:B------:R-:W-:-:S04]  /*5fa0*/  @!P5 IMAD.IADD R2, R2, 0x1, -R5 ;  /* 0x000000010202d824 */ /* 0x000fc800078e0a05 */
[----:B0-----:R-:W-:-:S06]  /*5fb0*/  IMAD.MOV.U32 R7, RZ, RZ, R2 ;  /* 0x000000ffff077224 */ /* 0x001fcc00078e0002 */
[----:B------:R-:W-:-:S04]  /*5fc0*/  @!P6 IMAD.IADD R0, R0, 0x1, -R5 ;  /* 0x000000010000e824 */ /* 0x000fc800078e0a05 */
[----:B------:R-:W-:Y:S02]  /*5fd0*/  IMAD.MOV.U32 R11, RZ, RZ, R0 ;  /* 0x000000ffff0b7224 */ /* 0x000fe400078e0000 */
[----:B------:R-:W-:Y:S02]  /*5fe0*/  @!P2 IMAD.MOV R7, RZ, RZ, -R7 ;  /* 0x000000ffff07a224 */ /* 0x000fe400078e0a07 */
[----:B------:R-:W-:Y:S01]  /*5ff0*/  @!P3 IMAD.MOV R11, RZ, RZ, -R11 ;  /* 0x000000ffff0bb224 */ /* 0x000fe200078e0a0b */
[----:B------:R-:W-:Y:S02]  /*6000*/  IABS R8, R26 ;  /* 0x0000001a00087213 */ /* 0x000fe40000000000 */
[----:B------:R0:W-:Y:S01]  /*6010*/  STL [R1+0x88], R7 ;  /* 0x0000880701007387 */ /* 0x0001e20000100800 */
[----:B------:R-:W-:-:S03]  /*6020*/  ISETP.GE.AND P2, PT, R26, RZ, PT ;  /* 0x000000ff1a00720c */ /* 0x000fc60003f46270 */
[----:B------:R1:W-:Y:S04]  /*6030*/  STL [R1+0x84], R11 ;  /* 0x0000840b01007387 */ /* 0x0003e80000100800 */
[----:B------:R-:W2:Y:S04]  /*6040*/  LDL.LU R24, [R1+0x2f0] ;  /* 0x0002f00001187983 */ /* 0x000ea80000300800 */
[----:B------:R-:W2:Y:S01]  /*6050*/  LDL.LU R26, [R1+0x2f4] ;  /* 0x0002f400011a7983 */ /* 0x000ea20000300800 */
[----:B------:R-:W-:-:S04]  /*6060*/  IMAD.HI.U32 R9, R4, R14, RZ ;  /* 0x0000000e04097227 */ /* 0x000fc800078e00ff */
[----:B------:R-:W-:Y:S02]  /*6070*/  IMAD.MOV R9, RZ, RZ, -R9 ;  /* 0x000000ffff097224 */ /* 0x000fe400078e0a09 */
[----:B------:R-:W-:-:S04]  /*6080*/  IMAD.HI.U32 R12, R4, R13, RZ ;  /* 0x0000000d040c7227 */ /* 0x000fc800078e00ff */
[----:B------:R-:W-:Y:S01]  /*6090*/  IMAD R14, R5, R9, R14 ;  /* 0x00000009050e7224 */ /* 0x000fe200078e020e */
[----:B------:R-:W-:Y:S01]  /*60a0*/  IABS R9, R27 ;  /* 0x0000001b00097213 */ /* 0x000fe20000000000 */
[----:B------:R-:W-:Y:S01]  /*60b0*/  IMAD.MOV R12, RZ, RZ, -R12 ;  /* 0x000000ffff0c7224 */ /* 0x000fe200078e0a0c */
[----:B------:R-:W-:Y:S02]  /*60c0*/  ISETP.GE.AND P6, PT, R27, RZ, PT ;  /* 0x000000ff1b00720c */ /* 0x000fe40003fc6270 */
[C---:B------:R-:W-:Y:S01]  /*60d0*/  ISETP.GT.U32.AND P5, PT, R5.reuse, R14, PT ;  /* 0x0000000e0500720c */ /* 0x040fe20003fa4070 */
[----:B------:R-:W2:Y:S01]  /*60e0*/  LDL.LU R27, [R1+0x2f8] ;  /* 0x0002f800011b7983 */ /* 0x000ea20000300800 */
[----:B------:R-:W-:-:S05]  /*60f0*/  IMAD R13, R5, R12, R13 ;  /* 0x0000000c050d7224 */ /* 0x000fca00078e020d */
[----:B------:R-:W-:-:S06]  /*6100*/  ISETP.GT.U32.AND P1, PT, R5, R13, PT ;  /* 0x0000000d0500720c */ /* 0x000fcc0003f24070 */
[----:B------:R-:W-:-:S05]  /*6110*/  @!P5 IMAD.IADD R14, R14, 0x1, -R5 ;  /* 0x000000010e0ed824 */ /* 0x000fca00078e0a05 */
[----:B------:R-:W-:Y:S02]  /*6120*/  ISETP.GT.U32.AND P5, PT, R5, R14, PT ;  /* 0x0000000e0500720c */ /* 0x000fe40003fa4070 */
[----:B------:R-:W-:Y:S02]  /*6130*/  @!P1 IMAD.IADD R13, R13, 0x1, -R5 ;  /* 0x000000010d0d9824 */ /* 0x000fe400078e0a05 */
[----:B------:R-:W-:-:S03]  /*6140*/  IMAD.HI.U32 R2, R4, R8, RZ ;  /* 0x0000000804027227 */ /* 0x000fc600078e00ff */
[----:B------:R-:W-:Y:S01]  /*6150*/  ISETP.GT.U32.AND P1, PT, R5, R13, PT ;  /* 0x0000000d0500720c */ /* 0x000fe20003f24070 */
[----:B------:R-:W-:Y:S01]  /*6160*/  IMAD.MOV R2, RZ, RZ, -R2 ;  /* 0x000000ffff027224 */ /* 0x000fe200078e0a02 */
[----:B---3--:R-:W-:-:S04]  /*6170*/  IABS R10, R21 ;  /* 0x00000015000a7213 */ /* 0x008fc80000000000 */
[----:B------:R-:W-:Y:S02]  /*6180*/  @!P5 IMAD.IADD R14, R14, 0x1, -R5 ;  /* 0x000000010e0ed824 */ /* 0x000fe400078e0a05 */
[----:B------:R-:W-:Y:S02]  /*6190*/  IMAD R8, R5, R2, R8 ;  /* 0x0000000205087224 */ /* 0x000fe400078e0208 */
[----:B0-----:R-:W-:-:S04]  /*61a0*/  IMAD.HI.U32 R7, R4, R10, RZ ;  /* 0x0000000a04077227 */ /* 0x001fc800078e00ff */
[----:B-1----:R-:W-:Y:S02]  /*61b0*/  IMAD.MOV.U32 R11, RZ, RZ, R14 ;  /* 0x000000ffff0b7224 */ /* 0x002fe400078e000e */
[----:B------:R-:W-:Y:S02]  /*61c0*/  IMAD.MOV R0, RZ, RZ, -R7 ;  /* 0x000000ffff007224 */ /* 0x000fe400078e0a07 */
[----:B------:R-:W-:Y:S01]  /*61d0*/  @!P4 IMAD.MOV R11, RZ, RZ, -R11 ;  /* 0x000000ffff0bc224 */ /* 0x000fe200078e0a0b */
[----:B------:R-:W-:Y:S01]  /*61e0*/  ISETP.GT.U32.AND P4, PT, R5, R8, PT ;  /* 0x000000080500720c */ /* 0x000fe20003f84070 */
[----:B------:R-:W-:Y:S02]  /*61f0*/  @!P1 IMAD.IADD R13, R13, 0x1, -R5 ;  /* 0x000000010d0d9824 */ /* 0x000fe400078e0a05 */
[----:B------:R-:W-:Y:S02]  /*6200*/  IMAD R10, R5, R0, R10 ;  /* 0x00000000050a7224 */ /* 0x000fe400078e020a */
[----:B------:R-:W-:Y:S01]  /*6210*/  IMAD.MOV.U32 R0, RZ, RZ, R13 ;  /* 0x000000ffff007224 */ /* 0x000fe200078e000d */
[----:B------:R-:W-:Y:S01]  /*6220*/  ISETP.GE.AND P3, PT, R21, RZ, PT ;  /* 0x000000ff1500720c */ /* 0x000fe20003f66270 */
[----:B------:R-:W-:Y:S01]  /*6230*/  IMAD.HI.U32 R6, R4, R9, RZ ;  /* 0x0000000904067227 */ /* 0x000fe200078e00ff */
[----:B------:R-:W-:Y:S03]  /*6240*/  STL [R1+0x80], R11 ;  /* 0x0000800b01007387 */ /* 0x000fe60000100800 */
[----:B------:R-:W-:Y:S01]  /*6250*/  @!P0 IMAD.MOV R0, RZ, RZ, -R0 ;  /* 0x000000ffff008224 */ /* 0x000fe200078e0a00 */
[----:B------:R-:W-:Y:S01]  /*6260*/  ISETP.GT.U32.AND P0, PT, R5, R10, PT ;  /* 0x0000000a0500720c */ /* 0x000fe20003f04070 */
[----:B------:R-:W3:Y:S01]  /*6270*/  LDL.LU R21, [R1+0x2fc] ;  /* 0x0002fc0001157983 */ /* 0x000ee20000300800 */
[----:B------:R-:W-:Y:S01]  /*6280*/  IMAD.MOV R6, RZ, RZ, -R6 ;  /* 0x000000ffff067224 */ /* 0x000fe200078e0a06 */
[----:B------:R-:W-:-:S02]  /*6290*/  @!P4 IADD3 R8, R8, -R5, RZ ;  /* 0x800000050808c210 */ /* 0x000fc40007ffe0ff */
[----:B----4-:R-:W-:Y:S02]  /*62a0*/  ISETP.GE.AND P5, PT, R22, RZ, PT ;  /* 0x000000ff1600720c */ /* 0x010fe40003fa6270 */
[----:B------:R-:W-:Y:S02]  /*62b0*/  IABS R14, R22 ;  /* 0x00000016000e7213 */ /* 0x000fe40000000000 */
[----:B------:R-:W4:Y:S01]  /*62c0*/  LDL.LU R22, [R1+0x300] ;  /* 0x0003000001167983 */ /* 0x000f220000300800 */
[C---:B------:R-:W-:Y:S01]  /*62d0*/  IMAD R9, R5.reuse, R6, R9 ;  /* 0x0000000605097224 */ /* 0x040fe200078e0209 */
[----:B------:R-:W-:Y:S01]  /*62e0*/  ISETP.GT.U32.AND P4, PT, R5, R8, PT ;  /* 0x000000080500720c */ /* 0x000fe20003f84070 */
[----:B------:R-:W-:-:S03]  /*62f0*/  IMAD.HI.U32 R15, R4, R14, RZ ;  /* 0x0000000e040f7227 */ /* 0x000fc600078e00ff */
[C---:B------:R-:W-:Y:S01]  /*6300*/  ISETP.GT.U32.AND P1, PT, R5.reuse, R9, PT ;  /* 0x000000090500720c */ /* 0x040fe20003f24070 */
[----:B------:R-:W-:Y:S02]  /*6310*/  IMAD.MOV R15, RZ, RZ, -R15 ;  /* 0x000000ffff0f7224 */ /* 0x000fe400078e0a0f */
[----:B------:R-:W-:Y:S02]  /*6320*/  @!P0 IMAD.IADD R10, R10, 0x1, -R5 ;  /* 0x000000010a0a8824 */ /* 0x000fe400078e0a05 */
[----:B------:R-:W-:-:S03]  /*6330*/  IMAD R14, R5, R15, R14 ;  /* 0x0000000f050e7224 */ /* 0x000fc600078e020e */
[C---:B------:R-:W-:Y:S01]  /*6340*/  ISETP.GT.U32.AND P0, PT, R5.reuse, R10, PT ;  /* 0x0000000a0500720c */ /* 0x040fe20003f04070 */
[--C-:B------:R-:W-:Y:S01]  /*6350*/  @!P4 IMAD.IADD R8, R8, 0x1, -R5.reuse ;  /* 0x000000010808c824 */ /* 0x100fe200078e0a05 */
[----:B------:R-:W-:Y:S01]  /*6360*/  STL [R1+0x178], R0 ;  /* 0x0001780001007387 */ /* 0x000fe20000100800 */
[----:B------:R-:W-:Y:S02]  /*6370*/  ISETP.GT.U32.AND P4, PT, R5, R14, PT ;  /* 0x0000000e0500720c */ /* 0x000fe40003f84070 */
[----:B------:R-:W-:-:S05]  /*6380*/  @!P1 IMAD.IADD R9, R9, 0x1, -R5 ;  /* 0x0000000109099824 */ /* 0x000fca00078e0a05 */
[----:B------:R-:W-:-:S03]  /*6390*/  ISETP.GT.U32.AND P1, PT, R5, R9, PT ;  /* 0x000000090500720c */ /* 0x000fc60003f24070 */
[----:B------:R-:W-:-:S03]  /*63a0*/  @!P0 IMAD.IADD R10, R10, 0x1, -R5 ;  /* 0x000000010a0a8824 */ /* 0x000fc600078e0a05 */
[----:B------:R-:W-:Y:S02]  /*63b0*/  @!P4 IMAD.IADD R14, R14, 0x1, -R5 ;  /* 0x000000010e0ec824 */ /* 0x000fe400078e0a05 */
[----:B------:R-:W-:-:S05]  /*63c0*/  @!P2 IMAD.MOV R8, RZ, RZ, -R8 ;  /* 0x000000ffff08a224 */ /* 0x000fca00078e0a08 */
[----:B------:R-:W-:Y:S01]  /*63d0*/  @!P1 IMAD.IADD R9, R9, 0x1, -R5 ;  /* 0x0000000109099824 */ /* 0x000fe200078e0a05 */
[----:B------:R-:W-:Y:S04]  /*63e0*/  STL [R1+0x78], R8 ;  /* 0x0000780801007387 */ /* 0x000fe80000100800 */
[----:B------:R-:W-:-:S05]  /*63f0*/  @!P6 IADD3 R9, -R9, RZ, RZ ;  /* 0x000000ff0909e210 */ /* 0x000fca0007ffe1ff */
[----:B------:R0:W-:Y:S02]  /*6400*/  STL [R1+0x70], R9 ;  /* 0x0000700901007387 */ /* 0x0001e40000100800 */
[----:B0-----:R-:W-:-:S04]  /*6410*/  IMAD.MOV.U32 R9, RZ, RZ, R10 ;  /* 0x000000ffff097224 */ /* 0x001fc800078e000a */
[----:B------:R-:W-:-:S05]  /*6420*/  @!P3 IMAD.MOV R9, RZ, RZ, -R9 ;  /* 0x000000ffff09b224 */ /* 0x000fca00078e0a09 */
[----:B------:R-:W-:Y:S01]  /*6430*/  STL [R1+0x6c], R9 ;  /* 0x00006c0901007387 */ /* 0x000fe20000100800 */
[----:B--2---:R-:W-:-:S05]  /*6440*/  IABS R12, R23 ;  /* 0x00000017000c7213 */ /* 0x004fca0000000000 */
[----:B------:R-:W-:Y:S01]  /*6450*/  IMAD.HI.U32 R6, R4, R12, RZ ;  /* 0x0000000c04067227 */ /* 0x000fe200078e00ff */
[----:B------:R-:W-:-:S03]  /*6460*/  IABS R2, R28 ;  /* 0x0000001c00027213 */ /* 0x000fc60000000000 */
[----:B------:R-:W-:Y:S02]  /*6470*/  IMAD.MOV R6, RZ, RZ, -R6 ;  /* 0x000000ffff067224 */ /* 0x000fe400078e0a06 */
[----:B------:R-:W-:-:S04]  /*6480*/  IMAD.HI.U32 R0, R4, R2, RZ ;  /* 0x0000000204007227 */ /* 0x000fc800078e00ff */
[----:B------:R-:W-:Y:S02]  /*6490*/  IMAD.MOV R0, RZ, RZ, -R0 ;  /* 0x000000ffff007224 */ /* 0x000fe400078e0a00 */
[C---:B------:R-:W-:Y:S02]  /*64a0*/  IMAD R12, R5.reuse, R6, R12 ;  /* 0x00000006050c7224 */ /* 0x040fe400078e020c */
[----:B------:R-:W-:-:S03]  /*64b0*/  IMAD R2, R5, R0, R2 ;  /* 0x0000000005027224 */ /* 0x000fc600078e0202 */
[C---:B------:R-:W-:Y:S02]  /*64c0*/  ISETP.GT.U32.AND P0, PT, R5.reuse, R12, PT ;  /* 0x0000000c0500720c */ /* 0x040fe40003f04070 */
[----:B------:R-:W-:-:S11]  /*64d0*/  ISETP.GT.U32.AND P4, PT, R5, R2, PT ;  /* 0x000000020500720c */ /* 0x000fd60003f84070 */
[--C-:B------:R-:W-:Y:S02]  /*64e0*/  @!P0 IMAD.IADD R12, R12, 0x1, -R5.reuse ;  /* 0x000000010c0c8824 */ /* 0x100fe400078e0a05 */
[----:B------:R-:W-:-:S03]  /*64f0*/  @!P4 IMAD.IADD R2, R2, 0x1, -R5 ;  /* 0x000000010202c824 */ /* 0x000fc600078e0a05 */
[----:B------:R-:W-:-:S13]  /*6500*/  ISETP.GT.U32.AND P4, PT, R5, R12, PT ;  /* 0x0000000c0500720c */ /* 0x000fda0003f84070 */
[----:B------:R-:W-:Y:S01]  /*6510*/  @!P4 IMAD.IADD R12, R12, 0x1, -R5 ;  /* 0x000000010c0cc824 */ /* 0x000fe200078e0a05 */
[----:B------:R-:W-:Y:S02]  /*6520*/  ISETP.GE.AND P4, PT, R23, RZ, PT ;  /* 0x000000ff1700720c */ /* 0x000fe40003f86270 */
[----:B------:R-:W2:Y:S01]  /*6530*/  LDL.LU R23, [R1+0x304] ;  /* 0x0003040001177983 */ /* 0x000ea20000300800 */
[----:B------:R-:W-:Y:S02]  /*6540*/  IABS R7, R19 ;  /* 0x0000001300077213 */ /* 0x000fe40000000000 */
[----:B------:R-:W-:Y:S01]  /*6550*/  ISETP.GT.U32.AND P0, PT, R5, R14, PT ;  /* 0x0000000e0500720c */ /* 0x000fe20003f04070 */
[----:B------:R-:W2:Y:S02]  /*6560*/  LDL.LU R11, [R1+0x308] ;  /* 0x00030800010b7983 */ /* 0x000ea40000300800 */
[----:B------:R-:W-:-:S04]  /*6570*/  IMAD.HI.U32 R13, R4, R7, RZ ;  /* 0x00000007040d7227 */ /* 0x000fc800078e00ff */
[----:B------:R-:W-:-:S04]  /*6580*/  IMAD.MOV R13, RZ, RZ, -R13 ;  /* 0x000000ffff0d7224 */ /* 0x000fc800078e0a0d */
[----:B------:R-:W-:-:S05]  /*6590*/  IMAD R7, R5, R13, R7 ;  /* 0x0000000d05077224 */ /* 0x000fca00078e0207 */
[----:B------:R-:W-:-:S13]  /*65a0*/  ISETP.GT.U32.AND P1, PT, R5, R7, PT ;  /* 0x000000070500720c */ /* 0x000fda0003f24070 */
[----:B------:R-:W-:Y:S01]  /*65b0*/  @!P1 IMAD.IADD R7, R7, 0x1, -R5 ;  /* 0x0000000107079824 */ /* 0x000fe200078e0a05 */
[----:B------:R-:W-:-:S04]  /*65c0*/  ISETP.GE.AND P1, PT, R19, RZ, PT ;  /* 0x000000ff1300720c */ /* 0x000fc80003f26270 */
[----:B------:R-:W-:Y:S01]  /*65d0*/  ISETP.GT.U32.AND P2, PT, R5, R7, PT ;  /* 0x000000070500720c */ /* 0x000fe20003f44070 */
[----:B------:R-:W-:-:S04]  /*65e0*/  @!P0 IMAD.IADD R14, R14, 0x1, -R5 ;  /* 0x000000010e0e8824 */ /* 0x000fc800078e0a05 */
[----:B------:R-:W-:Y:S01]  /*65f0*/  @!P5 IMAD.MOV R14, RZ, RZ, -R14 ;  /* 0x000000ffff0ed224 */ /* 0x000fe200078e0a0e */
[----:B------:R-:W-:-:S07]  /*6600*/  IABS R0, R24 ;  /* 0x0000001800007213 */ /* 0x000fce0000000000 */
[----:B------:R-:W-:-:S04]  /*6610*/  @!P2 IMAD.IADD R7, R7, 0x1, -R5 ;  /* 0x000000010707a824 */ /* 0x000fc800078e0a05 */
[----:B------:R-:W-:Y:S01]  /*6620*/  @!P1 IMAD.MOV R7, RZ, RZ, -R7 ;  /* 0x000000ffff079224 */ /* 0x000fe200078e0a07 */
[----:B------:R-:W-:Y:S01]  /*6630*/  IABS R13, R26 ;  /* 0x0000001a000d7213 */ /* 0x000fe20000000000 */
[----:B------:R0:W-:Y:S01]  /*6640*/  STL [R1+0x68], R14 ;  /* 0x0000680e01007387 */ /* 0x0001e20000100800 */
[----:B------:R-:W-:-:S03]  /*6650*/  IMAD.HI.U32 R18, R4, R0, RZ ;  /* 0x0000000004127227 */ /* 0x000fc600078e00ff */
[----:B------:R-:W-:Y:S01]  /*6660*/  STL [R1+0x64], R7 ;  /* 0x0000640701007387 */ /* 0x000fe20000100800 */
[----:B------:R-:W-:-:S03]  /*6670*/  IMAD.HI.U32 R16, R4, R13, RZ ;  /* 0x0000000d04107227 */ /* 0x000fc600078e00ff */
[----:B------:R-:W2:Y:S01]  /*6680*/  LDL.LU R29, [R1+0x30c] ;  /* 0x00030c00011d7983 */ /* 0x000ea20000300800 */
[----:B------:R-:W-:Y:S02]  /*6690*/  IMAD.MOV R18, RZ, RZ, -R18 ;  /* 0x000000ffff127224 */ /* 0x000fe400078e0a12 */
[----:B------:R-:W-:Y:S02]  /*66a0*/  IMAD.MOV R16, RZ, RZ, -R16 ;  /* 0x000000ffff107224 */ /* 0x000fe400078e0a10 */
[C---:B------:R-:W-:Y:S01]  /*66b0*/  IMAD R0, R5.reuse, R18, R0 ;  /* 0x0000001205007224 */ /* 0x040fe200078e0200 */
[C---:B------:R-:W-:Y:S01]  /*66c0*/  ISETP.GT.U32.AND P6, PT, R5.reuse, R2, PT ;  /* 0x000000020500720c */ /* 0x040fe20003fc4070 */
[----:B------:R-:W-:-:S03]  /*66d0*/  IMAD R13, R5, R16, R13 ;  /* 0x00000010050d7224 */ /* 0x000fc600078e020d */
[C---:B------:R-:W-:Y:S02]  /*66e0*/  ISETP.GT.U32.AND P3, PT, R5.reuse, R0, PT ;  /* 0x000000000500720c */ /* 0x040fe40003f64070 */
[----:B------:R-:W-:Y:S01]  /*66f0*/  ISETP.GT.U32.AND P0, PT, R5, R13, PT ;  /* 0x0000000d0500720c */ /* 0x000fe20003f04070 */
[----:B------:R-:W-:Y:S01]  /*6700*/  @!P4 IMAD.MOV R12, RZ, RZ, -R12 ;  /* 0x000000ffff0cc224 */ /* 0x000fe200078e0a0c */
[----:B------:R-:W-:Y:S02]  /*6710*/  IABS R6, R27 ;  /* 0x0000001b00067213 */ /* 0x000fe40000000000 */
[----:B------:R-:W-:-:S03]  /*6720*/  ISETP.GE.AND P5, PT, R27, RZ, PT ;  /* 0x000000ff1b00720c */ /* 0x000fc60003fa6270 */
[--C-:B------:R-:W-:Y:S01]  /*6730*/  @!P6 IMAD.IADD R2, R2, 0x1, -R5.reuse ;  /* 0x000000010202e824 */ /* 0x100fe200078e0a05 */
[----:B------:R-:W-:Y:S02]  /*6740*/  ISETP.GE.AND P6, PT, R28, RZ, PT ;  /* 0x000000ff1c00720c */ /* 0x000fe40003fc6270 */
[----:B------:R-:W2:Y:S01]  /*6750*/  LDL.LU R28, [R1+0x310] ;  /* 0x00031000011c7983 */ /* 0x000ea20000300800 */
[--C-:B------:R-:W-:Y:S01]  /*6760*/  @!P3 IMAD.IADD R0, R0, 0x1, -R5.reuse ;  /* 0x000000010000b824 */ /* 0x100fe200078e0a05 */
[----:B------:R-:W-:Y:S01]  /*6770*/  ISETP.GE.AND P3, PT, R24, RZ, PT ;  /* 0x000000ff1800720c */ /* 0x000fe20003f66270 */
[----:B------:R-:W-:Y:S01]  /*6780*/  @!P0 IMAD.IADD R13, R13, 0x1, -R5 ;  /* 0x000000010d0d8824 */ /* 0x000fe200078e0a05 */
[----:B------:R-:W-:Y:S01]  /*6790*/  STL [R1+0x60], R12 ;  /* 0x0000600c01007387 */ /* 0x000fe20000100800 */
[----:B------:R-:W-:-:S03]  /*67a0*/  ISETP.GE.AND P0, PT, R26, RZ, PT ;  /* 0x000000ff1a00720c */ /* 0x000fc60003f06270 */
[----:B------:R-:W2:Y:S04]  /*67b0*/  LDL.LU R27, [R1+0x314] ;  /* 0x00031400011b7983 */ /* 0x000ea80000300800 */
[----:B------:R-:W2:Y:S04]  /*67c0*/  LDL.LU R24, [R1+0x318] ;  /* 0x0003180001187983 */ /* 0x000ea80000300800 */
[----:B------:R-:W2:Y:S01]  /*67d0*/  LDL.LU R26, [R1+0x31c] ;  /* 0x00031c00011a7983 */ /* 0x000ea20000300800 */
[----:B------:R-:W-:-:S04]  /*67e0*/  IMAD.HI.U32 R15, R4, R6, RZ ;  /* 0x00000006040f7227 */ /* 0x000fc800078e00ff */
[----:B------:R-:W-:-:S04]  /*67f0*/  IMAD.MOV R15, RZ, RZ, -R15 ;  /* 0x000000ffff0f7224 */ /* 0x000fc800078e0a0f */
[----:B------:R-:W-:-:S05]  /*6800*/  IMAD R6, R5, R15, R6 ;  /* 0x0000000f05067224 */ /* 0x000fca00078e0206 */
[----:B------:R-:W-:Y:S01]  /*6810*/  ISETP.GT.U32.AND P2, PT, R5, R6, PT ;  /* 0x000000060500720c */ /* 0x000fe20003f44070 */
[----:B0-----:R-:W-:-:S12]  /*6820*/  IMAD.MOV.U32 R14, RZ, RZ, R2 ;  /* 0x000000ffff0e7224 */ /* 0x001fd800078e0002 */
[----:B------:R-:W-:-:S05]  /*6830*/  @!P2 IMAD.IADD R6, R6, 0x1, -R5 ;  /* 0x000000010606a824 */ /* 0x000fca00078e0a05 */
[----:B------:R-:W-:Y:S01]  /*6840*/  ISETP.GT.U32.AND P4, PT, R5, R6, PT ;  /* 0x000000060500720c */ /* 0x000fe20003f84070 */
[----:B------:R-:W-:Y:S01]  /*6850*/  @!P6 IMAD.MOV R14, RZ, RZ, -R14 ;  /* 0x000000ffff0ee224 */ /* 0x000fe200078e0a0e */
[----:B----4-:R-:W-:-:S04]  /*6860*/  IABS R8, R22 ;  /* 0x0000001600087213 */ /* 0x010fc80000000000 */
[----:B------:R0:W-:Y:S07]  /*6870*/  STL [R1+0x5c], R14 ;  /* 0x00005c0e01007387 */ /* 0x0001ee0000100800 */
[----:B------:R-:W-:Y:S01]  /*6880*/  @!P4 IMAD.IADD R6, R6, 0x1, -R5 ;  /* 0x000000010606c824 */ /* 0x000fe200078e0a05 */
[----:B------:R-:W-:Y:S02]  /*6890*/  ISETP.GE.AND P4, PT, R22, RZ, PT ;  /* 0x000000ff1600720c */ /* 0x000fe40003f86270 */
[----:B------:R-:W4:Y:S01]  /*68a0*/  LDL.LU R22, [R1+0x320] ;  /* 0x0003200001167983 */ /* 0x000f220000300800 */
[----:B------:R-:W-:Y:S01]  /*68b0*/  ISETP.GT.U32.AND P2, PT, R5, R0, PT ;  /* 0x000000000500720c */ /* 0x000fe20003f44070 */
[----:B------:R-:W-:-:S04]  /*68c0*/  IMAD.HI.U32 R9, R4, R8, RZ ;  /* 0x0000000804097227 */ /* 0x000fc800078e00ff */
[----:B------:R-:W-:-:S08]  /*68d0*/  IMAD.MOV R9, RZ, RZ, -R9 ;  /* 0x000000ffff097224 */ /* 0x000fd000078e0a09 */
[----:B------:R-:W-:-:S04]  /*68e0*/  @!P2 IMAD.IADD R0, R0, 0x1, -R5 ;  /* 0x000000010000a824 */ /* 0x000fc800078e0a05 */
[----:B0-----:R-:W-:Y:S02]  /*68f0*/  IMAD.MOV.U32 R14, RZ, RZ, R0 ;  /* 0x000000ffff0e7224 */ /* 0x001fe400078e0000 */
[----:B------:R-:W-:Y:S02]  /*6900*/  IMAD R2, R5, R9, R8 ;  /* 0x0000000905027224 */ /* 0x000fe400078e0208 */
[----:B------:R-:W-:Y:S01]  /*6910*/  @!P3 IMAD.MOV R14, RZ, RZ, -R14 ;  /* 0x000000ffff0eb224 */ /* 0x000fe200078e0a0e */
[----:B---3--:R-:W-:-:S05]  /*6920*/  IABS R15, R21 ;  /* 0x00000015000f7213 */ /* 0x008fca0000000000 */
[----:B------:R-:W-:Y:S01]  /*6930*/  IMAD.HI.U32 R10, R4, R15, RZ ;  /* 0x0000000f040a7227 */ /* 0x000fe200078e00ff */
[----:B--2---:R-:W-:Y:S02]  /*6940*/  IABS R8, R23 ;  /* 0x0000001700087213 */ /* 0x004fe40000000000 */
[----:B------:R-:W-:Y:S02]  /*6950*/  ISETP.GE.AND P3, PT, R23, RZ, PT ;  /* 0x000000ff1700720c */ /* 0x000fe40003f66270 */
[----:B------:R-:W2:Y:S01]  /*6960*/  LDL.LU R23, [R1+0x324] ;  /* 0x0003240001177983 */ /* 0x000ea20000300800 */
[----:B------:R-:W-:-:S04]  /*6970*/  IMAD.MOV R10, RZ, RZ, -R10 ;  /* 0x000000ffff0a7224 */ /* 0x000fc800078e0a0a */
[----:B------:R-:W-:-:S05]  /*6980*/  IMAD R12, R5, R10, R15 ;  /* 0x0000000a050c7224 */ /* 0x000fca00078e020f */
[C---:B------:R-:W-:Y:S02]  /*6990*/  ISETP.GT.U32.AND P6, PT, R5.reuse, R12, PT ;  /* 0x0000000c0500720c */ /* 0x040fe40003fc4070 */
[----:B------:R-:W-:Y:S02]  /*69a0*/  ISETP.GT.U32.AND P1, PT, R5, R13, PT ;  /* 0x0000000d0500720c */ /* 0x000fe40003f24070 */
[----:B------:R-:W-:Y:S01]  /*69b0*/  IABS R7, R11 ;  /* 0x0000000b00077213 */ /* 0x000fe20000000000 */
[----:B------:R-:W-:-:S08]  /*69c0*/  IMAD.HI.U32 R9, R4, R8, RZ ;  /* 0x0000000804097227 */ /* 0x000fd000078e00ff */
[----:B------:R-:W-:-:S05]  /*69d0*/  @!P6 IMAD.IADD R12, R12, 0x1, -R5 ;  /* 0x000000010c0ce824 */ /* 0x000fca00078e0a05 */
[----:B------:R-:W-:Y:S01]  /*69e0*/  ISETP.GT.U32.AND P6, PT, R5, R12, PT ;  /* 0x0000000c0500720c */ /* 0x000fe20003fc4070 */
[----:B------:R-:W-:Y:S01]  /*69f0*/  IMAD.HI.U32 R0, R4, R7, RZ ;  /* 0x0000000704007227 */ /* 0x000fe200078e00ff */
[----:B------:R-:W-:Y:S02]  /*6a00*/  @!P1 IADD3 R13, R13, -R5, RZ ;  /* 0x800000050d0d9210 */ /* 0x000fe40007ffe0ff */
[C---:B------:R-:W-:Y:S01]  /*6a10*/  ISETP.GT.U32.AND P1, PT, R5.reuse, R2, PT ;  /* 0x000000020500720c */ /* 0x040fe20003f24070 */
[----:B------:R-:W-:Y:S02]  /*6a20*/  IMAD.MOV R10, RZ, RZ, -R9 ;  /* 0x000000ffff0a7224 */ /* 0x000fe400078e0a09 */
[----:B------:R-:W-:Y:S02]  /*6a30*/  IMAD.MOV R9, RZ, RZ, -R0 ;  /* 0x000000ffff097224 */ /* 0x000fe400078e0a00 */
[----:B------:R-:W-:-:S04]  /*6a40*/  IMAD R0, R5, R10, R8 ;  /* 0x0000000a05007224 */ /* 0x000fc800078e0208 */
[----:B------:R-:W-:Y:S01]  /*6a50*/  @!P6 IMAD.IADD R12, R12, 0x1, -R5 ;  /* 0x000000010c0ce824 */ /* 0x000fe200078e0a05 */
[----:B------:R-:W-:-:S03]  /*6a60*/  ISETP.GT.U32.AND P6, PT, R5, R0, PT ;  /* 0x000000000500720c */ /* 0x000fc60003fc4070 */
[----:B------:R-:W-:Y:S01]  /*6a70*/  @!P1 IMAD.IADD R2, R2, 0x1, -R5 ;  /* 0x0000000102029824 */ /* 0x000fe200078e0a05 */
[----:B------:R-:W-:-:S05]  /*6a80*/  IABS R8, R29 ;  /* 0x0000001d00087213 */ /* 0x000fca0000000000 */
[----:B------:R-:W-:-:S04]  /*6a90*/  IMAD.HI.U32 R16, R4, R8, RZ ;  /* 0x0000000804107227 */ /* 0x000fc800078e00ff */
[----:B------:R-:W-:Y:S01]  /*6aa0*/  IMAD.MOV R16, RZ, RZ, -R16 ;  /* 0x000000ffff107224 */ /* 0x000fe200078e0a10 */
[----:B------:R-:W-:-:S03]  /*6ab0*/  ISETP.GT.U32.AND P1, PT, R5, R2, PT ;  /* 0x000000020500720c */ /* 0x000fc60003f24070 */
[----:B------:R-:W-:Y:S02]  /*6ac0*/  IMAD R8, R5, R16, R8 ;  /* 0x0000001005087224 */ /* 0x000fe400078e0208 */
[----:B------:R-:W-:-:S03]  /*6ad0*/  @!P6 IMAD.IADD R0, R0, 0x1, -R5 ;  /* 0x000000010000e824 */ /* 0x000fc600078e0a05 */
[C---:B------:R-:W-:Y:S01]  /*6ae0*/  ISETP.GT.U32.AND P6, PT, R5.reuse, R8, PT ;  /* 0x000000080500720c */ /* 0x040fe20003fc4070 */
[----:B------:R-:W-:-:S04]  /*6af0*/  IMAD R7, R5, R9, R7 ;  /* 0x0000000905077224 */ /* 0x000fc800078e0207 */
[----:B------:R-:W-:Y:S01]  /*6b00*/  @!P1 IMAD.IADD R2, R2, 0x1, -R5 ;  /* 0x0000000102029824 */ /* 0x000fe200078e0a05 */
[----:B------:R-:W-:Y:S01]  /*6b10*/  ISETP.GT.U32.AND P1, PT, R5, R7, PT ;  /* 0x000000070500720c */ /* 0x000fe20003f24070 */
[----:B------:R0:W-:Y:S06]  /*6b20*/  STL [R1+0x12c], R14 ;  /* 0x00012c0e01007387 */ /* 0x0001ec0000100800 */
[----:B------:R-:W-:Y:S02]  /*6b30*/  @!P6 IADD3 R8, R8, -R5, RZ ;  /* 0x800000050808e210 */ /* 0x000fe40007ffe0ff */
[----:B------:R-:W-:-:S02]  /*6b40*/  IABS R9, R27 ;  /* 0x0000001b00097213 */ /* 0x000fc40000000000 */
[----:B0-----:R-:W-:Y:S02]  /*6b50*/  IABS R14, R26 ;  /* 0x0000001a000e7213 */ /* 0x001fe40000000000 */
[----:B------:R-:W-:-:S03]  /*6b60*/  ISETP.GT.U32.AND P6, PT, R5, R8, PT ;  /* 0x000000080500720c */ /* 0x000fc60003fc4070 */
[----:B------:R-:W-:Y:S01]  /*6b70*/  IMAD.HI.U32 R18, R4, R14, RZ ;  /* 0x0000000e04127227 */ /* 0x000fe200078e00ff */
[----:B------:R-:W-:-:S03]  /*6b80*/  ISETP.GE.AND P2, PT, R21, RZ, PT ;  /* 0x000000ff1500720c */ /* 0x000fc60003f46270 */
[----:B------:R-:W-:-:S04]  /*6b90*/  IMAD.HI.U32 R21, R4, R9, RZ ;  /* 0x0000000904157227 */ /* 0x000fc800078e00ff */
[----:B------:R-:W-:Y:S02]  /*6ba0*/  IMAD.MOV R18, RZ, RZ, -R18 ;  /* 0x000000ffff127224 */ /* 0x000fe400078e0a12 */
[----:B------:R-:W-:Y:S01]  /*6bb0*/  @!P1 IMAD.IADD R7, R7, 0x1, -R5 ;  /* 0x0000000107079824 */ /* 0x000fe200078e0a05 */
[----:B------:R-:W-:Y:S01]  /*6bc0*/  ISETP.GE.AND P1, PT, R11, RZ, PT ;  /* 0x000000ff0b00720c */ /* 0x000fe20003f26270 */
[----:B------:R-:W-:Y:S02]  /*6bd0*/  IMAD.MOV.U32 R11, RZ, RZ, R13 ;  /* 0x000000ffff0b7224 */ /* 0x000fe400078e000d */
[----:B------:R-:W-:Y:S02]  /*6be0*/  IMAD.MOV R21, RZ, RZ, -R21 ;  /* 0x000000ffff157224 */ /* 0x000fe400078e0a15 */
[C---:B------:R-:W-:Y:S02]  /*6bf0*/  IMAD R14, R5.reuse, R18, R14 ;  /* 0x00000012050e7224 */ /* 0x040fe400078e020e */
[----:B------:R-:W-:Y:S01]  /*6c00*/  @!P0 IMAD.MOV R11, RZ, RZ, -R11 ;  /* 0x000000ffff0b8224 */ /* 0x000fe200078e0a0b */
[C---:B------:R-:W-:Y:S01]  /*6c10*/  ISETP.GT.U32.AND P0, PT, R5.reuse, R0, PT ;  /* 0x000000000500720c */ /* 0x040fe20003f04070 */
[----:B------:R-:W-:Y:S01]  /*6c20*/  @!P5 IMAD.MOV R6, RZ, RZ, -R6 ;  /* 0x000000ffff06d224 */ /* 0x000fe200078e0a06 */
[C---:B------:R-:W-:Y:S01]  /*6c30*/  ISETP.GT.U32.AND P5, PT, R5.reuse, R7, PT ;  /* 0x000000070500720c */ /* 0x040fe20003fa4070 */
[----:B------:R-:W-:-:S02]  /*6c40*/  IMAD R9, R5, R21, R9 ;  /* 0x0000001505097224 */ /* 0x000fc400078e0209 */
[--C-:B------:R-:W-:Y:S01]  /*6c50*/  @!P6 IMAD.IADD R8, R8, 0x1, -R5.reuse ;  /* 0x000000010808e824 */ /* 0x100fe200078e0a05 */
[C---:B------:R-:W-:Y:S01]  /*6c60*/  ISETP.GT.U32.AND P6, PT, R5.reuse, R14, PT ;  /* 0x0000000e0500720c */ /* 0x040fe20003fc4070 */
[----:B------:R-:W-:Y:S01]  /*6c70*/  @!P4 IMAD.MOV R2, RZ, RZ, -R2 ;  /* 0x000000ffff02c224 */ /* 0x000fe200078e0a02 */
[----:B------:R-:W-:Y:S01]  /*6c80*/  ISETP.GT.U32.AND P4, PT, R5, R9, PT ;  /* 0x000000090500720c */ /* 0x000fe20003f84070 */
[----:B------:R-:W-:Y:S04]  /*6c90*/  STL [R1+0x54], R11 ;  /* 0x0000540b01007387 */ /* 0x000fe80000100800 */
[----:B------:R0:W-:Y:S01]  /*6ca0*/  STL [R1+0x50], R6 ;  /* 0x0000500601007387 */ /* 0x0001e20000100800 */
[--C-:B------:R-:W-:Y:S02]  /*6cb0*/  @!P0 IMAD.IADD R0, R0, 0x1, -R5.reuse ;  /* 0x0000000100008824 */ /* 0x100fe400078e0a05 */
[----:B------:R-:W-:-:S02]  /*6cc0*/  @!P5 IMAD.IADD R7, R7, 0x1, -R5 ;  /* 0x000000010707d824 */ /* 0x000fc400078e0a05 */
[----:B0-----:R-:W-:Y:S01]  /*6cd0*/  IMAD.MOV.U32 R6, RZ, RZ, R12 ;  /* 0x000000ffff067224 */ /* 0x001fe200078e000c */
[----:B------:R-:W-:Y:S01]  /*6ce0*/  ISETP.GE.AND P5, PT, R29, RZ, PT ;  /* 0x000000ff1d00720c */ /* 0x000fe20003fa6270 */
[----:B------:R-:W-:Y:S01]  /*6cf0*/  @!P6 IMAD.IADD R14, R14, 0x1, -R5 ;  /* 0x000000010e0ee824 */ /* 0x000fe200078e0a05 */
[----:B------:R-:W3:Y:S01]  /*6d00*/  LDL.LU R11, [R1+0x328] ;  /* 0x00032800010b7983 */ /* 0x000ee20000300800 */
[----:B------:R-:W-:Y:S02]  /*6d10*/  @!P2 IMAD.MOV R6, RZ, RZ, -R6 ;  /* 0x000000ffff06a224 */ /* 0x000fe400078e0a06 */
[----:B------:R-:W-:Y:S02]  /*6d20*/  @!P3 IMAD.MOV R0, RZ, RZ, -R0 ;  /* 0x000000ffff00b224 */ /* 0x000fe400078e0a00 */
[----:B------:R-:W-:Y:S01]  /*6d30*/  @!P1 IMAD.MOV R7, RZ, RZ, -R7 ;  /* 0x000000ffff079224 */ /* 0x000fe200078e0a07 */
[----:B------:R-:W-:Y:S01]  /*6d40*/  STL [R1+0x4c], R6 ;  /* 0x00004c0601007387 */ /* 0x000fe20000100800 */
[----:B------:R-:W-:Y:S01]  /*6d50*/  @!P4 IMAD.IADD R9, R9, 0x1, -R5 ;  /* 0x000000010909c824 */ /* 0x000fe200078e0a05 */
[----:B------:R-:W-:-:S02]  /*6d60*/  ISETP.GE.AND P4, PT, R27, RZ, PT ;  /* 0x000000ff1b00720c */ /* 0x000fc40003f86270 */
[----:B------:R-:W-:Y:S01]  /*6d70*/  STL [R1+0x48], R2 ;  /* 0x0000480201007387 */ /* 0x000fe20000100800 */
[----:B------:R-:W-:-:S03]  /*6d80*/  ISETP.GT.U32.AND P6, PT, R5, R14, PT ;  /* 0x0000000e0500720c */ /* 0x000fc60003fc4070 */
[----:B------:R-:W3:Y:S04]  /*6d90*/  LDL.LU R29, [R1+0x32c] ;  /* 0x00032c00011d7983 */ /* 0x000ee80000300800 */
[----:B------:R-:W3:Y:S04]  /*6da0*/  LDL.LU R27, [R1+0x330] ;  /* 0x00033000011b7983 */ /* 0x000ee80000300800 */
[----:B------:R-:W-:Y:S04]  /*6db0*/  STL [R1+0xfc], R0 ;  /* 0x0000fc0001007387 */ /* 0x000fe80000100800 */
[----:B------:R0:W-:Y:S01]  /*6dc0*/  STL [R1+0x40], R7 ;  /* 0x0000400701007387 */ /* 0x0001e20000100800 */
[----:B------:R-:W-:Y:S01]  /*6dd0*/  IABS R15, R28 ;  /* 0x0000001c000f7213 */ /* 0x000fe20000000000 */
[----:B0-----:R-:W-:-:S05]  /*6de0*/  IMAD.MOV.U32 R7, RZ, RZ, R8 ;  /* 0x000000ffff077224 */ /* 0x001fca00078e0008 */
[----:B------:R-:W-:Y:S01]  /*6df0*/  @!P5 IADD3 R7, -R7, RZ, RZ ;  /* 0x000000ff0707d210 */ /* 0x000fe20007ffe1ff */
[----:B------:R-:W-:Y:S01]  /*6e00*/  @!P6 IMAD.IADD R14, R14, 0x1, -R5 ;  /* 0x000000010e0ee824 */ /* 0x000fe200078e0a05 */
[----:B----4-:R-:W-:Y:S02]  /*6e10*/  IABS R13, R22 ;  /* 0x00000016000d7213 */ /* 0x010fe40000000000 */
[----:B------:R-:W-:Y:S01]  /*6e20*/  ISETP.GE.AND P6, PT, R22, RZ, PT ;  /* 0x000000ff1600720c */ /* 0x000fe20003fc6270 */
[----:B------:R-:W-:Y:S01]  /*6e30*/  STL [R1+0x3c], R7 ;  /* 0x00003c0701007387 */ /* 0x000fe20000100800 */
[----:B------:R-:W-:Y:S01]  /*6e40*/  IABS R10, R24 ;  /* 0x00000018000a7213 */ /* 0x000fe20000000000 */
[C---:B------:R-:W-:Y:S02]  /*6e50*/  IMAD.HI.U32 R19, R4.reuse, R15, RZ ;  /* 0x0000000f04137227 */ /* 0x040fe400078e00ff */
[----:B------:R-:W4:Y:S02]  /*6e60*/  LDL.LU R22, [R1+0x334] ;  /* 0x0003340001167983 */ /* 0x000f240000300800 */
[----:B------:R-:W-:-:S04]  /*6e70*/  IMAD.HI.U32 R16, R4, R10, RZ ;  /* 0x0000000a04107227 */ /* 0x000fc800078e00ff */
[----:B------:R-:W-:Y:S02]  /*6e80*/  IMAD.MOV R19, RZ, RZ, -R19 ;  /* 0x000000ffff137224 */ /* 0x000fe400078e0a13 */
[----:B------:R-:W-:Y:S02]  /*6e90*/  IMAD.MOV R16, RZ, RZ, -R16 ;  /* 0x000000ffff107224 */ /* 0x000fe400078e0a10 */
[C---:B------:R-:W-:Y:S02]  /*6ea0*/  IMAD R15, R5.reuse, R19, R15 ;  /* 0x00000013050f7224 */ /* 0x040fe400078e020f */
[----:B------:R-:W-:-:S03]  /*6eb0*/  IMAD R10, R5, R16, R10 ;  /* 0x00000010050a7224 */ /* 0x000fc600078e020a */
[C---:B------:R-:W-:Y:S02]  /*6ec0*/  ISETP.GT.U32.AND P2, PT, R5.reuse, R15, PT ;  /* 0x0000000f0500720c */ /* 0x040fe40003f44070 */
[----:B------:R-:W-:Y:S01]  /*6ed0*/  ISETP.GT.U32.AND P0, PT, R5, R10, PT ;  /* 0x0000000a0500720c */ /* 0x000fe20003f04070 */
[----:B------:R-:W-:-:S10]  /*6ee0*/  IMAD.HI.U32 R6, R4, R13, RZ ;  /* 0x0000000d04067227 */ /* 0x000fd400078e00ff */
[--C-:B------:R-:W-:Y:S02]  /*6ef0*/  @!P2 IMAD.IADD R15, R15, 0x1, -R5.reuse ;  /* 0x000000010f0fa824 */ /* 0x100fe400078e0a05 */
[----:B------:R-:W-:-:S03]  /*6f00*/  @!P0 IMAD.IADD R10, R10, 0x1, -R5 ;  /* 0x000000010a0a8824 */ /* 0x000fc600078e0a05 */
[----:B------:R-:W-:Y:S01]  /*6f10*/  ISETP.GT.U32.AND P0, PT, R5, R15, PT ;  /* 0x0000000f0500720c */ /* 0x000fe20003f04070 */
[----:B------:R-:W-:-:S04]  /*6f20*/  IMAD.MOV R6, RZ, RZ, -R6 ;  /* 0x000000ffff067224 */ /* 0x000fc800078e0a06 */
[----:B------:R-:W-:-:S08]  /*6f30*/  IMAD R12, R5, R6, R13 ;  /* 0x00000006050c7224 */ /* 0x000fd000078e020d */
[----:B------:R-:W-:Y:S01]  /*6f40*/  @!P0 IMAD.IADD R15, R15, 0x1, -R5 ;  /* 0x000000010f0f8824 */ /* 0x000fe200078e0a05 */
[----:B------:R-:W-:-:S13]  /*6f50*/  ISETP.GT.U32.AND P0, PT, R5, R12, PT ;  /* 0x0000000c0500720c */ /* 0x000fda0003f04070 */
[----:B------:R-:W-:Y:S01]  /*6f60*/  @!P0 IMAD.IADD R12, R12, 0x1, -R5 ;  /* 0x000000010c0c8824 */ /* 0x000fe200078e0a05 */
[----:B--2---:R-:W-:Y:S02]  /*6f70*/  IABS R2, R23 ;  /* 0x0000001700027213 */ /* 0x004fe40000000000 */
[----:B------:R-:W-:Y:S02]  /*6f80*/  ISETP.GE.AND P0, PT, R23, RZ, PT ;  /* 0x000000ff1700720c */ /* 0x000fe40003f06270 */
[----:B------:R-:W2:Y:S01]  /*6f90*/  LDL.LU R23, [R1+0x338] ;  /* 0x0003380001177983 */ /* 0x000ea20000300800 */
[C---:B------:R-:W-:Y:S01]  /*6fa0*/  ISETP.GT.U32.AND P3, PT, R5.reuse, R9, PT ;  /* 0x000000090500720c */ /* 0x040fe20003f64070 */
[----:B------:R-:W-:Y:S01]  /*6fb0*/  IMAD.HI.U32 R6, R4, R2, RZ ;  /* 0x0000000204067227 */ /* 0x000fe200078e00ff */
[----:B------:R-:W-:Y:S01]  /*6fc0*/  ISETP.GT.U32.AND P1, PT, R5, R10, PT ;  /* 0x0000000a0500720c */ /* 0x000fe20003f24070 */
[----:B------:R-:W2:Y:S01]  /*6fd0*/  LDL.LU R17, [R1+0x33c] ;  /* 0x00033c0001117983 */ /* 0x000ea20000300800 */
[----:B------:R-:W-:Y:S01]  /*6fe0*/  ISETP.GE.AND P2, PT, R28, RZ, PT ;  /* 0x000000ff1c00720c */ /* 0x000fe20003f46270 */
[----:B------:R-:W-:-:S02]  /*6ff0*/  IMAD.MOV R6, RZ, RZ, -R6 ;  /* 0x000000ffff067224 */ /* 0x000fc400078e0a06 */
[----:B------:R-:W2:Y:S02]  /*7000*/  LDL.LU R28, [R1+0x340] ;  /* 0x00034000011c7983 */ /* 0x000ea40000300800 */
[----:B------:R-:W-:-:S04]  /*7010*/  IMAD R2, R5, R6, R2 ;  /* 0x0000000605027224 */ /* 0x000fc800078e0202 */
[--C-:B------:R-:W-:Y:S01]  /*7020*/  @!P3 IMAD.IADD R9, R9, 0x1, -R5.reuse ;  /* 0x000000010909b824 */ /* 0x100fe200078e0a05 */
[----:B------:R-:W-:Y:S01]  /*7030*/  ISETP.GE.AND P3, PT, R26, RZ, PT ;  /* 0x000000ff1a00720c */ /* 0x000fe20003f66270 */
[----:B------:R-:W-:Y:S01]  /*7040*/  @!P1 IMAD.IADD R10, R10, 0x1, -R5 ;  /* 0x000000010a0a9824 */ /* 0x000fe200078e0a05 */
[----:B------:R-:W-:Y:S01]  /*7050*/  ISETP.GT.U32.AND P1, PT, R5, R2, PT ;  /* 0x000000020500720c */ /* 0x000fe20003f24070 */
[----:B------:R-:W2:Y:S01]  /*7060*/  LDL.LU R26, [R1+0x344] ;  /* 0x00034400011a7983 */ /* 0x000ea20000300800 */
[----:B------:R-:W-:Y:S01]  /*7070*/  ISETP.GE.AND P5, PT, R24, RZ, PT ;  /* 0x000000ff1800720c */ /* 0x000fe20003fa6270 */
[----:B------:R-:W-:-:S10]  /*7080*/  IMAD.MOV.U32 R13, RZ, RZ, R9 ;  /* 0x000000ffff0d7224 */ /* 0x000fd400078e0009 */
[----:B------:R-:W-:Y:S01]  /*7090*/  @!P1 IMAD.IADD R2, R2, 0x1, -R5 ;  /* 0x0000000102029824 */ /* 0x000fe200078e0a05 */
[----:B------:R-:W-:Y:S01]  /*70a0*/  ISETP.GT.U32.AND P1, PT, R5, R12, PT ;  /* 0x0000000c0500720c */ /* 0x000fe20003f24070 */
[----:B------:R-:W-:Y:S02]  /*70b0*/  @!P2 IMAD.MOV R15, RZ, RZ, -R15 ;  /* 0x000000ffff0fa224 */ /* 0x000fe400078e0a0f */
[----:B------:R-:W-:Y:S02]  /*70c0*/  @!P4 IMAD.MOV R13, RZ, RZ, -R13 ;  /* 0x000000ffff0dc224 */ /* 0x000fe400078e0a0d */
[----:B------:R-:W-:Y:S01]  /*70d0*/  @!P5 IMAD.MOV R10, RZ, RZ, -R10 ;  /* 0x000000ffff0ad224 */ /* 0x000fe200078e0a0a */
[----:B------:R-:W-:Y:S01]  /*70e0*/  STL [R1+0x38], R15 ;  /* 0x0000380f01007387 */ /* 0x000fe20000100800 */
[----:B------:R-:W-:-:S03]  /*70f0*/  IMAD.MOV.U32 R24, RZ, RZ, R14 ;  /* 0x000000ffff187224 */ /* 0x000fc600078e000e */
[----:B------:R-:W-:Y:S03]  /*7100*/  STL [R1+0x34], R13 ;  /* 0x0000340d01007387 */ /* 0x000fe60000100800 */
[----:B------:R-:W-:Y:S01]  /*7110*/  @!P1 IMAD.IADD R12, R12, 0x1, -R5 ;  /* 0x000000010c0c9824 */ /* 0x000fe200078e0a05 */
[----:B------:R0:W-:Y:S01]  /*7120*/  STL [R1+0xcc], R10 ;  /* 0x0000cc0a01007387 */ /* 0x0001e20000100800 */
[----:B------:R-:W-:Y:S01]  /*7130*/  @!P3 IMAD.MOV R24, RZ, RZ, -R24 ;  /* 0x000000ffff18b224 */ /* 0x000fe200078e0a18 */
[----:B------:R-:W-:Y:S02]  /*7140*/  ISETP.GT.U32.AND P2, PT, R5, R2, PT ;  /* 0x000000020500720c */ /* 0x000fe40003f44070 */
[----:B0-----:R-:W-:Y:S02]  /*7150*/  MOV R10, R12 ;  /* 0x0000000c000a7202 */ /* 0x001fe40000000f00 */
[----:B------:R-:W-:Y:S03]  /*7160*/  STL [R1+0x19a4], R24 ;  /* 0x0019a41801007387 */ /* 0x000fe60000100800 */
[----:B------:R-:W-:-:S05]  /*7170*/  @!P6 IMAD.MOV R10, RZ, RZ, -R10 ;  /* 0x000000ffff0ae224 */ /* 0x000fca00078e0a0a */
[----:B------:R-:W-:Y:S01]  /*7180*/  STL [R1+0xb0], R10 ;  /* 0x0000b00a01007387 */ /* 0x000fe20000100800 */
[----:B------:R-:W-:Y:S01]  /*7190*/  @!P2 IMAD.IADD R2, R2, 0x1, -R5 ;  /* 0x000000010202a824 */ /* 0x000fe200078e0a05 */
[----:B---3--:R-:W-:Y:S02]  /*71a0*/  IABS R0, R11 ;  /* 0x0000000b00007213 */ /* 0x008fe40000000000 */
[----:B------:R-:W-:Y:S02]  /*71b0*/  ISETP.GE.AND P5, PT, R11, RZ, PT ;  /* 0x000000ff0b00720c */ /* 0x000fe40003fa6270 */
[----:B------:R-:W3:Y:S01]  /*71c0*/  LDL.LU R11, [R1+0x348] ;  /* 0x00034800010b7983 */ /* 0x000ee20000300800 */
[----:B------:R-:W-:Y:S02]  /*71d0*/  IABS R8, R27 ;  /* 0x0000001b00087213 */ /* 0x000fe40000000000 */
[----:B------:R-:W-:Y:S02]  /*71e0*/  ISETP.GE.AND P1, PT, R27, RZ, PT ;  /* 0x000000ff1b00720c */ /* 0x000fe40003f26270 */
[----:B------:R-:W3:Y:S01]  /*71f0*/  LDL.LU R27, [R1+0x34c] ;  /* 0x00034c00011b7983 */ /* 0x000ee20000300800 */
[----:B------:R-:W-:-:S04]  /*7200*/  IMAD.HI.U32 R7, R4, R0, RZ ;  /* 0x0000000004077227 */ /* 0x000fc800078e00ff */
[----:B------:R-:W-:-:S04]  /*7210*/  IMAD.MOV R7, RZ, RZ, -R7 ;  /* 0x000000ffff077224 */ /* 0x000fc800078e0a07 */
[C---:B------:R-:W-:Y:S01]  /*7220*/  IMAD R0, R5.reuse, R7, R0 ;  /* 0x0000000705007224 */ /* 0x040fe200078e0200 */
[----:B----4-:R-:W-:Y:S02]  /*7230*/  ISETP.GE.AND P2, PT, R22, RZ, PT ;  /* 0x000000ff1600720c */ /* 0x010fe40003f46270 */
[----:B------:R-:W-:Y:S02]  /*7240*/  IABS R12, R22 ;  /* 0x00000016000c7213 */ /* 0x000fe40000000000 */
[----:B------:R-:W4:Y:S01]  /*7250*/  LDL.LU R22, [R1+0x350] ;  /* 0x0003500001167983 */ /* 0x000f220000300800 */
[----:B------:R-:W-:Y:S02]  /*7260*/  ISETP.GT.U32.AND P4, PT, R5, R0, PT ;  /* 0x000000000500720c */ /* 0x000fe40003f84070 */
[----:B------:R-:W-:-:S11]  /*7270*/  IABS R6, R29 ;  /* 0x0000001d00067213 */ /* 0x000fd60000000000 */
[----:B------:R-:W-:Y:S02]  /*7280*/  @!P4 IMAD.IADD R0, R0, 0x1, -R5 ;  /* 0x000000010000c824 */ /* 0x000fe400078e0a05 */
[----:B------:R-:W-:-:S03]  /*7290*/  IMAD.HI.U32 R7, R4, R6, RZ ;  /* 0x0000000604077227 */ /* 0x000fc600078e00ff */
[----:B------:R-:W-:Y:S01]  /*72a0*/  ISETP.GT.U32.AND P6, PT, R5, R0, PT ;  /* 0x000000000500720c */ /* 0x000fe20003fc4070 */
[----:B------:R-:W-:-:S04]  /*72b0*/  IMAD.MOV R7, RZ, RZ, -R7 ;  /* 0x000000ffff077224 */ /* 0x000fc800078e0a07 */
[----:B------:R-:W-:Y:S02]  /*72c0*/  IMAD R6, R5, R7, R6 ;  /* 0x0000000705067224 */ /* 0x000fe400078e0206 */
[----:B------:R-:W-:-:S06]  /*72d0*/  IMAD.MOV.U32 R7, RZ, RZ, R2 ;  /* 0x000000ffff077224 */ /* 0x000fcc00078e0002 */
[----:B------:R-:W-:Y:S02]  /*72e0*/  @!P6 IMAD.IADD R0, R0, 0x1, -R5 ;  /* 0x000000010000e824 */ /* 0x000fe400078e0a05 */
[----:B------:R-:W-:Y:S02]  /*72f0*/  @!P0 IMAD.MOV R7, RZ, RZ, -R7 ;  /* 0x000000ffff078224 */ /* 0x000fe400078e0a07 */
[----:B------:R-:W-:Y:S01]  /*7300*/  @!P5 IMAD.MOV R0, RZ, RZ, -R0 ;  /* 0x000000ffff00d224 */ /* 0x000fe200078e0a00 */
[----:B------:R-:W-:Y:S02]  /*7310*/  ISETP.GE.AND P3, PT, R29, RZ, PT ;  /* 0x000000ff1d00720c */ /* 0x000fe40003f66270 */
[----:B------:R0:W-:Y:S04]  /*7320*/  STL [R1+0xb4], R7 ;  /* 0x0000b40701007387 */ /* 0x0001e80000100800 */
[----:B------:R-:W-:Y:S01]  /*7330*/  STL [R1+0x19a8], R0 ;  /* 0x0019a80001007387 */ /* 0x000fe20000100800 */
[----:B--2---:R-:W-:-:S02]  /*7340*/  ISETP.GE.AND P4, PT, R23, RZ, PT ;  /* 0x000000ff1700720c */ /* 0x004fc40003f86270 */
[----:B------:R-:W-:Y:S02]  /*7350*/  IABS R18, R23 ;  /* 0x0000001700127213 */ /* 0x000fe40000000000 */
[----:B------:R-:W2:Y:S04]  /*7360*/  LDL.LU R23, [R1+0x354] ;  /* 0x0003540001177983 */ /* 0x000ea80000300800 */
[----:B------:R-:W2:Y:S01]  /*7370*/  LDL.LU R29, [R1+0x358] ;  /* 0x00035800011d7983 */ /* 0x000ea20000300800 */
[----:B------:R-:W-:-:S04]  /*7380*/  IMAD.HI.U32 R9, R4, R8, RZ ;  /* 0x0000000804097227 */ /* 0x000fc800078e00ff */
[----:B------:R-:W-:Y:S01]  /*7390*/  IMAD.MOV R9, RZ, RZ, -R9 ;  /* 0x000000ffff097224 */ /* 0x000fe200078e0a09 */
[----:B------:R-:W-:-:S03]  /*73a0*/  ISETP.GT.U32.AND P0, PT, R5, R6, PT ;  /* 0x000000060500720c */ /* 0x000fc60003f04070 */
[----:B------:R-:W-:Y:S02]  /*73b0*/  IMAD R8, R5, R9, R8 ;  /* 0x0000000905087224 */ /* 0x000fe400078e0208 */
[----:B------:R-:W-:-:S03]  /*73c0*/  IMAD.HI.U32 R2, R4, R12, RZ ;  /* 0x0000000c04027227 */ /* 0x000fc600078e00ff */
[----:B------:R-:W-:Y:S01]  /*73d0*/  ISETP.GT.U32.AND P6, PT, R5, R8, PT ;  /* 0x000000080500720c */ /* 0x000fe20003fc4070 */
[----:B------:R-:W-:-:S04]  /*73e0*/  IMAD.MOV R2, RZ, RZ, -R2 ;  /* 0x000000ffff027224 */ /* 0x000fc800078e0a02 */
[----:B------:R-:W-:Y:S02]  /*73f0*/  IMAD R12, R5, R2, R12 ;  /* 0x00000002050c7224 */ /* 0x000fe400078e020c */
[----:B------:R-:W-:-:S03]  /*7400*/  @!P0 IMAD.IADD R6, R6, 0x1, -R5 ;  /* 0x0000000106068824 */ /* 0x000fc600078e0a05 */
[----:B------:R-:W-:-:S03]  /*7410*/  ISETP.GT.U32.AND P0, PT, R5, R12, PT ;  /* 0x0000000c0500720c */ /* 0x000fc60003f04070 */
[----:B------:R-:W-:Y:S01]  /*7420*/  @!P6 IMAD.IADD R8, R8, 0x1, -R5 ;  /* 0x000000010808e824 */ /* 0x000fe200078e0a05 */
[----:B------:R-:W-:Y:S02]  /*7430*/  ISETP.GT.U32.AND P6, PT, R5, R6, PT ;  /* 0x000000060500720c */ /* 0x000fe40003fc4070 */
[----:B------:R-:W-:Y:S02]  /*7440*/  IABS R16, R17 ;  /* 0x0000001100107213 */ /* 0x000fe40000000000 */
[----:B------:R-:W-:-:S03]  /*7450*/  IABS R14, R28 ;  /* 0x0000001c000e7213 */ /* 0x000fc60000000000 */
[----:B------:R-:W-:-:S04]  /*7460*/  IMAD.HI.U32 R9, R4, R16, RZ ;  /* 0x0000001004097227 */ /* 0x000fc800078e00ff */
[--C-:B------:R-:W-:Y:S01]  /*7470*/  @!P0 IMAD.IADD R12, R12, 0x1, -R5.reuse ;  /* 0x000000010c0c8824 */ /* 0x100fe200078e0a05 */
[----:B------:R-:W-:Y:S01]  /*7480*/  ISETP.GT.U32.AND P0, PT, R5, R8, PT ;  /* 0x000000080500720c */ /* 0x000fe20003f04070 */
[----:B------:R-:W-:Y:S02]  /*7490*/  @!P6 IMAD.IADD R6, R6, 0x1, -R5 ;  /* 0x000000010606e824 */ /* 0x000fe400078e0a05 */
[----:B0-----:R-:W-:-:S04]  /*74a0*/  IMAD.HI.U32 R7, R4, R14, RZ ;  /* 0x0000000e04077227 */ /* 0x001fc800078e00ff */
[----:B------:R-:W-:Y:S02]  /*74b0*/  IMAD.MOV R9, RZ, RZ, -R9 ;  /* 0x000000ffff097224 */ /* 0x000fe400078e0a09 */
[----:B------:R-:W-:Y:S02]  /*74c0*/  IMAD.MOV.U32 R19, RZ, RZ, R6 ;  /* 0x000000ffff137224 */ /* 0x000fe400078e0006 */
[----:B------:R-:W-:Y:S02]  /*74d0*/  IMAD.MOV R7, RZ, RZ, -R7 ;  /* 0x000000ffff077224 */ /* 0x000fe400078e0a07 */
[C---:B------:R-:W-:Y:S01]  /*74e0*/  IMAD R16, R5.reuse, R9, R16 ;  /* 0x0000000905107224 */ /* 0x040fe200078e0210 */
[----:B------:R-:W-:Y:S01]  /*74f0*/  IABS R13, R26 ;  /* 0x0000001a000d7213 */ /* 0x000fe20000000000 */
[----:B------:R-:W-:Y:S01]  /*7500*/  IMAD R14, R5, R7, R14 ;  /* 0x00000007050e7224 */ /* 0x000fe200078e020e */
[----:B------:R-:W-:Y:S02]  /*7510*/  @!P3 IADD3 R19, -R19, RZ, RZ ;  /* 0x000000ff1313b210 */ /* 0x000fe40007ffe1ff */
[C---:B------:R-:W-:Y:S01]  /*7520*/  ISETP.GT.U32.AND P3, PT, R5.reuse, R16, PT ;  /* 0x000000100500720c */ /* 0x040fe20003f64070 */
[----:B------:R-:W-:Y:S01]  /*7530*/  IMAD.HI.U32 R2, R4, R13, RZ ;  /* 0x0000000d04027227 */ /* 0x000fe200078e00ff */
[----:B------:R-:W-:-:S03]  /*7540*/  ISETP.GT.U32.AND P5, PT, R5, R12, PT ;  /* 0x0000000c0500720c */ /* 0x000fc60003fa4070 */
[----:B------:R-:W-:Y:S01]  /*7550*/  @!P0 IMAD.IADD R8, R8, 0x1, -R5 ;  /* 0x0000000108088824 */ /* 0x000fe200078e0a05 */
[----:B------:R-:W-:Y:S01]  /*7560*/  ISETP.GT.U32.AND P0, PT, R5, R14, PT ;  /* 0x0000000e0500720c */ /* 0x000fe20003f04070 */
[----:B------:R-:W-:-:S04]  /*7570*/  IMAD.HI.U32 R10, R4, R18, RZ ;  /* 0x00000012040a7227 */ /* 0x000fc800078e00ff */
[----:B------:R-:W-:Y:S02]  /*7580*/  IMAD.MOV R2, RZ, RZ, -R2 ;  /* 0x000000ffff027224 */ /* 0x000fe400078e0a02 */
[----:B------:R-:W-:Y:S02]  /*7590*/  IMAD.MOV R10, RZ, RZ, -R10 ;  /* 0x000000ffff0a7224 */ /* 0x000fe400078e0a0a */
[C---:B------:R-:W-:Y:S02]  /*75a0*/  IMAD R13, R5.reuse, R2, R13 ;  /* 0x00000002050d7224 */ /* 0x040fe400078e020d */
[--C-:B------:R-:W-:Y:S02]  /*75b0*/  @!P3 IMAD.IADD R16, R16, 0x1, -R5.reuse ;  /* 0x000000011010b824 */ /* 0x100fe400078e0a05 */
[C---:B------:R-:W-:Y:S02]  /*75c0*/  IMAD R18, R5.reuse, R10, R18 ;  /* 0x0000000a05127224 */ /* 0x040fe400078e0212 */
[--C-:B------:R-:W-:Y:S01]  /*75d0*/  @!P5 IMAD.IADD R12, R12, 0x1, -R5.reuse ;  /* 0x000000010c0cd824 */ /* 0x100fe200078e0a05 */
[C---:B------:R-:W-:Y:S01]  /*75e0*/  ISETP.GT.U32.AND P5, PT, R5.reuse, R13, PT ;  /* 0x0000000d0500720c */ /* 0x040fe20003fa4070 */
[----:B------:R-:W-:Y:S01]  /*75f0*/  @!P0 IMAD.IADD R14, R14, 0x1, -R5 ;  /* 0x000000010e0e8824 */ /* 0x000fe200078e0a05 */
[----:B------:R-:W-:-:S02]  /*7600*/  ISETP.GT.U32.AND P0, PT, R5, R16, PT ;  /* 0x000000100500720c */ /* 0x000fc40003f04070 */
[----:B------:R-:W-:Y:S01]  /*7610*/  ISETP.GT.U32.AND P6, PT, R5, R18, PT ;  /* 0x000000120500720c */ /* 0x000fe20003fc4070 */
[----:B------:R-:W-:Y:S02]  /*7620*/  @!P1 IMAD.MOV R8, RZ, RZ, -R8 ;  /* 0x000000ffff089224 */ /* 0x000fe400078e0a08 */
[----:B------:R-:W-:Y:S01]  /*7630*/  @!P2 IMAD.MOV R12, RZ, RZ, -R12 ;  /* 0x000000ffff0ca224 */ /* 0x000fe200078e0a0c */
[----:B------:R-:W-:Y:S05]  /*7640*/  STL [R1+0x74], R19 ;  /* 0x0000741301007387 */ /* 0x000fea0000100800 */
[--C-:B------:R-:W-:Y:S01]  /*7650*/  @!P5 IMAD.IADD R13, R13, 0x1, -R5.reuse ;  /* 0x000000010d0dd824 */ /* 0x100fe200078e0a05 */
[----:B------:R0:W-:Y:S01]  /*7660*/  STL [R1+0x19ac], R8 ;  /* 0x0019ac0801007387 */ /* 0x0001e20000100800 */
[--C-:B------:R-:W-:Y:S01]  /*7670*/  @!P0 IMAD.IADD R16, R16, 0x1, -R5.reuse ;  /* 0x0000000110108824 */ /* 0x100fe200078e0a05 */
[----:B------:R-:W-:Y:S01]  /*7680*/  ISETP.GE.AND P0, PT, R28, RZ, PT ;  /* 0x000000ff1c00720c */ /* 0x000fe20003f06270 */
[----:B------:R-:W-:Y:S01]  /*7690*/  @!P6 IMAD.IADD R18, R18, 0x1, -R5 ;  /* 0x000000011212e824 */ /* 0x000fe200078e0a05 */
[----:B------:R-:W-:Y:S01]  /*76a0*/  STL [R1+0x19b0], R12 ;  /* 0x0019b00c01007387 */ /* 0x000fe20000100800 */
[----:B------:R-:W-:-:S03]  /*76b0*/  ISETP.GT.U32.AND P1, PT, R5, R13, PT ;  /* 0x0000000d0500720c */ /* 0x000fc60003f24070 */
[----:B------:R-:W2:Y:S01]  /*76c0*/  LDL.LU R28, [R1+0x35c] ;  /* 0x00035c00011c7983 */ /* 0x000ea20000300800 */
[C---:B------:R-:W-:Y:S02]  /*76d0*/  ISETP.GT.U32.AND P3, PT, R5.reuse, R18, PT ;  /* 0x000000120500720c */ /* 0x040fe40003f64070 */
[----:B------:R-:W-:Y:S02]  /*76e0*/  ISETP.GT.U32.AND P5, PT, R5, R14, PT ;  /* 0x0000000e0500720c */ /* 0x000fe40003fa4070 */
[----:B------:R-:W-:-:S05]  /*76f0*/  ISETP.GE.AND P6, PT, R17, RZ, PT ;  /* 0x000000ff1100720c */ /* 0x000fca0003fc6270 */
[--C-:B------:R-:W-:Y:S01]  /*7700*/  @!P1 IMAD.IADD R13, R13, 0x1, -R5.reuse ;  /* 0x000000010d0d9824 */ /* 0x100fe200078e0a05 */
[----:B------:R-:W-:Y:S02]  /*7710*/  ISETP.GE.AND P1, PT, R26, RZ, PT ;  /* 0x000000ff1a00720c */ /* 0x000fe40003f26270 */
[----:B------:R-:W2:Y:S01]  /*7720*/  LDL.LU R26, [R1+0x360] ;  /* 0x00036000011a7983 */ /* 0x000ea20000300800 */
[----:B------:R-:W-:-:S05]  /*7730*/  @!P3 IMAD.IADD R18, R18, 0x1, -R5 ;  /* 0x000000011212b824 */ /* 0x000fca00078e0a05 */
[----:B0-----:R-:W-:Y:S02]  /*7740*/  MOV R8, R18 ;  /* 0x0000001200087202 */ /* 0x001fe40000000f00 */
[----:B---3--:R-:W-:-:S05]  /*7750*/  IABS R7, R11 ;  /* 0x0000000b00077213 */ /* 0x008fca0000000000 */
[----:B------:R-:W-:-:S04]  /*7760*/  IMAD.MOV.U32 R2, RZ, RZ, R7 ;  /* 0x000000ffff027224 */ /* 0x000fc800078e0007 */
[----:B------:R-:W-:Y:S01]  /*7770*/  IMAD.HI.U32 R15, R4, R2, RZ ;  /* 0x00000002040f7227 */ /* 0x000fe200078e00ff */
[----:B------:R-:W-:-:S03]  /*7780*/  IABS R10, R27 ;  /* 0x0000001b000a7213 */ /* 0x000fc60000000000 */
[----:B------:R-:W-:Y:S02]  /*7790*/  IMAD.MOV R15, RZ, RZ, -R15 ;  /* 0x000000ffff0f7224 */ /* 0x000fe400078e0a0f */
[----:B------:R-:W-:-:S04]  /*77a0*/  IMAD.HI.U32 R7, R4, R10, RZ ;  /* 0x0000000a04077227 */ /* 0x000fc800078e00ff */
[----:B------:R-:W-:Y:S02]  /*77b0*/  IMAD.MOV R7, RZ, RZ, -R7 ;  /* 0x000000ffff077224 */ /* 0x000fe400078e0a07 */
[C---:B------:R-:W-:Y:S02]  /*77c0*/  IMAD R2, R5.reuse, R15, R2 ;  /* 0x0000000f05027224 */ /* 0x040fe400078e0202 */
[C---:B------:R-:W-:Y:S02]  /*77d0*/  IMAD R10, R5.reuse, R7, R10 ;  /* 0x00000007050a7224 */ /* 0x040fe400078e020a */
[----:B------:R-:W-:Y:S01]  /*77e0*/  IMAD.MOV.U32 R0, RZ, RZ, R16 ;  /* 0x000000ffff007224 */ /* 0x000fe200078e0010 */
[C---:B------:R-:W-:Y:S01]  /*77f0*/  ISETP.GT.U32.AND P2, PT, R5.reuse, R2, PT ;  /* 0x000000020500720c */ /* 0x040fe20003f44070 */
[----:B------:R-:W-:Y:S01]  /*7800*/  @!P4 IMAD.MOV R8, RZ, RZ, -R8 ;  /* 0x000000ffff08c224 */ /* 0x000fe200078e0a08 */
[----:B------:R-:W-:Y:S01]  /*7810*/  ISETP.GT.U32.AND P3, PT, R5, R10, PT ;  /* 0x0000000a0500720c */ /* 0x000fe20003f64070 */
[----:B------:R-:W-:Y:S01]  /*7820*/  @!P5 IMAD.IADD R14, R14, 0x1, -R5 ;  /* 0x000000010e0ed824 */ /* 0x000fe200078e0a05 */
[----:B----4-:R-:W-:-:S05]  /*7830*/  IABS R9, R22 ;  /* 0x0000001600097213 */ /* 0x010fca0000000000 */
[----:B------:R-:W-:-:S04]  /*7840*/  IMAD.HI.U32 R6, R4, R9, RZ ;  /* 0x0000000904067227 */ /* 0x000fc800078e00ff */
[----:B------:R-:W-:Y:S02]  /*7850*/  IMAD.MOV R6, RZ, RZ, -R6 ;  /* 0x000000ffff067224 */ /* 0x000fe400078e0a06 */
[----:B------:R-:W-:Y:S02]  /*7860*/  @!P6 IMAD.MOV R0, RZ, RZ, -R0 ;  /* 0x000000ffff00e224 */ /* 0x000fe400078e0a00 */
[C---:B------:R-:W-:Y:S01]  /*7870*/  IMAD R9, R5.reuse, R6, R9 ;  /* 0x0000000605097224 */ /* 0x040fe200078e0209 */
[----:B------:R0:W-:Y:S04]  /*7880*/  STL [R1+0xc], R8 ;  /* 0x00000c0801007387 */ /* 0x0001e80000100800 */
[----:B------:R-:W-:Y:S01]  /*7890*/  ISETP.GT.U32.AND P5, PT, R5, R9, PT ;  /* 0x000000090500720c */ /* 0x000fe20003fa4070 */
[----:B------:R1:W-:Y:S01]  /*78a0*/  STL [R1+0x10], R0 ;  /* 0x0000100001007387 */ /* 0x0003e20000100800 */
[----:B0-----:R-:W-:-:S04]  /*78b0*/  IMAD.MOV.U32 R8, RZ, RZ, R14 ;  /* 0x000000ffff087224 */ /* 0x001fc800078e000e */
[----:B------:R-:W-:Y:S02]  /*78c0*/  @!P0 IMAD.MOV R8, RZ, RZ, -R8 ;  /* 0x000000ffff088224 */ /* 0x000fe400078e0a08 */
[----:B-1----:R-:W-:Y:S02]  /*78d0*/  IMAD.MOV.U32 R0, RZ, RZ, R13 ;  /* 0x000000ffff007224 */ /* 0x002fe400078e000d */
[--C-:B------:R-:W-:Y:S02]  /*78e0*/  @!P2 IMAD.IADD R2, R2, 0x1, -R5.reuse ;  /* 0x000000010202a824 */ /* 0x100fe400078e0a05 */
[----:B------:R-:W-:Y:S01]  /*78f0*/  @!P1 IMAD.MOV R0, RZ, RZ, -R0 ;  /* 0x000000ffff009224 */ /* 0x000fe200078e0a00 */
[----:B------:R0:W-:Y:S01]  /*7900*/  STL [R1+0x14], R8 ;  /* 0x0000140801007387 */ /* 0x0001e20000100800 */
[--C-:B------:R-:W-:Y:S01]  /*7910*/  @!P3 IMAD.IADD R10, R10, 0x1, -R5.reuse ;  /* 0x000000010a0ab824 */ /* 0x100fe200078e0a05 */
[----:B------:R-:W-:Y:S02]  /*7920*/  ISETP.GE.AND P3, PT, R27, RZ, PT ;  /* 0x000000ff1b00720c */ /* 0x000fe40003f66270 */
[----:B------:R-:W3:Y:S01]  /*7930*/  LDL.LU R27, [R1+0x364] ;  /* 0x00036400011b7983 */ /* 0x000ee20000300800 */
[----:B------:R-:W-:Y:S01]  /*7940*/  ISETP.GE.AND P1, PT, R22, RZ, PT ;  /* 0x000000ff1600720c */ /* 0x000fe20003f26270 */
[----:B------:R-:W-:Y:S01]  /*7950*/  @!P5 IMAD.IADD R9, R9, 0x1, -R5 ;  /* 0x000000010909d824 */ /* 0x000fe200078e0a05 */
[C---:B------:R-:W-:Y:S01]  /*7960*/  ISETP.GT.U32.AND P4, PT, R5.reuse, R2, PT ;  /* 0x000000020500720c */ /* 0x040fe20003f84070 */
[----:B------:R1:W-:Y:S04]  /*7970*/  STL [R1+0x18], R0 ;  /* 0x0000180001007387 */ /* 0x0003e80000100800 */
[----:B------:R-:W4:Y:S04]  /*7980*/  LDL.LU R22, [R1+0x368] ;  /* 0x0003680001167983 */ /* 0x000f280000300800 */
[----:B------:R-:W4:Y:S01]  /*7990*/  LDL.LU R12, [R1+0x36c] ;  /* 0x00036c00010c7983 */ /* 0x000f220000300800 */
[----:B------:R-:W-:-:S02]  /*79a0*/  ISETP.GT.U32.AND P6, PT, R5, R10, PT ;  /* 0x0000000a0500720c */ /* 0x000fc40003fc4070 */
[----:B------:R-:W-:Y:S02]  /*79b0*/  ISETP.GT.U32.AND P5, PT, R5, R9, PT ;  /* 0x000000090500720c */ /* 0x000fe40003fa4070 */
[----:B------:R-:W-:Y:S01]  /*79c0*/  ISETP.GE.AND P2, PT, R11, RZ, PT ;  /* 0x000000ff0b00720c */ /* 0x000fe20003f46270 */
[--C-:B------:R-:W-:Y:S01]  /*79d0*/  @!P4 IMAD.IADD R2, R2, 0x1, -R5.reuse ;  /* 0x000000010202c824 */ /* 0x100fe200078e0a05 */
[----:B0-----:R-:W4:Y:S03]  /*79e0*/  LDL.LU R8, [R1+0x370] ;  /* 0x0003700001087983 */ /* 0x001f260000300800 */
[----:B------:R-:W-:Y:S01]  /*79f0*/  IMAD.MOV.U32 R11, RZ, RZ, R2 ;  /* 0x000000ffff0b7224 */ /* 0x000fe200078e0002 */
[----:B-1----:R-:W4:Y:S03]  /*7a00*/  LDL.LU R0, [R1+0x374] ;  /* 0x0003740001007983 */ /* 0x002f260000300800 */
[----:B------:R-:W-:-:S02]  /*7a10*/  @!P6 IMAD.IADD R10, R10, 0x1, -R5 ;  /* 0x000000010a0ae824 */ /* 0x000fc400078e0a05 */
[----:B------:R-:W-:Y:S02]  /*7a20*/  @!P5 IMAD.IADD R9, R9, 0x1, -R5 ;  /* 0x000000010909d824 */ /* 0x000fe400078e0a05 */
[----:B------:R-:W-:Y:S02]  /*7a30*/  @!P2 IMAD.MOV R11, RZ, RZ, -R11 ;  /* 0x000000ffff0ba224 */ /* 0x000fe400078e0a0b */
[----:B------:R-:W-:Y:S02]  /*7a40*/  @!P3 IMAD.MOV R10, RZ, RZ, -R10 ;  /* 0x000000ffff0ab224 */ /* 0x000fe400078e0a0a */
[----:B------:R-:W-:Y:S01]  /*7a50*/  @!P1 IMAD.MOV R9, RZ, RZ, -R9 ;  /* 0x000000ffff099224 */ /* 0x000fe200078e0a09 */
[----:B------:R0:W-:Y:S04]  /*7a60*/  STL [R1+0x1c], R11 ;  /* 0x00001c0b01007387 */ /* 0x0001e80000100800 */
[----:B------:R4:W-:Y:S04]  /*7a70*/  STL [R1+0x20], R10 ;  /* 0x0000200a01007387 */ /* 0x0009e80000100800 */
[----:B------:R1:W-:Y:S04]  /*7a80*/  STL [R1+0x24], R9 ;  /* 0x0000240901007387 */ /* 0x0003e80000100800 */
[----:B------:R-:W4:Y:S01]  /*7a90*/  LDL.LU R24, [R1+0x378] ;  /* 0x0003780001187983 */ /* 0x000f220000300800 */
[----:B--2---:R-:W-:-:S02]  /*7aa0*/  IABS R21, R29 ;  /* 0x0000001d00157213 */ /* 0x004fc40000000000 */
[----:B------:R-:W-:Y:S02]  /*7ab0*/  ISETP.GE.AND P5, PT, R29, RZ, PT ;  /* 0x000000ff1d00720c */ /* 0x000fe40003fa6270 */
[----:B------:R-:W2:Y:S04]  /*7ac0*/  LDL.LU R29, [R1+0x37c] ;  /* 0x00037c00011d7983 */ /* 0x000ea80000300800 */
[----:B------:R-:W2:Y:S04]  /*7ad0*/  LDL.LU R25, [R1+0x380] ;  /* 0x0003800001197983 */ /* 0x000ea80000300800 */
[----:B------:R-:W2:Y:S04]  /*7ae0*/  LDL.LU R20, [R1+0x384] ;  /* 0x0003840001147983 */ /* 0x000ea80000300800 */
[----:B------:R-:W2:Y:S04]  /*7af0*/  LDL.LU R17, [R1+0x388] ;  /* 0x0003880001117983 */ /* 0x000ea80000300800 */
[----:B0-----:R-:W2:Y:S01]  /*7b00*/  LDL.LU R11, [R1+0x38c] ;  /* 0x00038c00010b7983 */ /* 0x001ea20000300800 */
[----:B------:R-:W-:-:S04]  /*7b10*/  IMAD.HI.U32 R6, R4, R21, RZ ;  /* 0x0000001504067227 */ /* 0x000fc800078e00ff */
[----:B------:R-:W-:-:S04]  /*7b20*/  IMAD.MOV R6, RZ, RZ, -R6 ;  /* 0x000000ffff067224 */ /* 0x000fc800078e0a06 */
[----:B------:R-:W-:-:S05]  /*7b30*/  IMAD R21, R5, R6, R21 ;  /* 0x0000000605157224 */ /* 0x000fca00078e0215 */
[----:B------:R-:W-:-:S13]  /*7b40*/  ISETP.GT.U32.AND P4, PT, R5, R21, PT ;  /* 0x000000150500720c */ /* 0x000fda0003f84070 */
[----:B------:R-:W-:-:S05]  /*7b50*/  @!P4 IMAD.IADD R21, R21, 0x1, -R5 ;  /* 0x000000011515c824 */ /* 0x000fca00078e0a05 */
[----:B------:R-:W-:Y:S02]  /*7b60*/  ISETP.GT.U32.AND P2, PT, R5, R21, PT ;  /* 0x000000150500720c */ /* 0x000fe40003f44070 */
[----:B------:R-:W-:Y:S02]  /*7b70*/  IABS R7, R23 ;  /* 0x0000001700077213 */ /* 0x000fe40000000000 */
[----:B------:R-:W-:-:S09]  /*7b80*/  ISETP.GE.AND P6, PT, R23, RZ, PT ;  /* 0x000000ff1700720c */ /* 0x000fd20003fc6270 */
[----:B------:R-:W-:Y:S02]  /*7b90*/  @!P2 IMAD.IADD R21, R21, 0x1, -R5 ;  /* 0x000000011515a824 */ /* 0x000fe400078e0a05 */
[----:B------:R-:W-:Y:S01]  /*7ba0*/  IMAD.HI.U32 R15, R4, R7, RZ ;  /* 0x00000007040f7227 */ /* 0x000fe200078e00ff */
[----:B------:R-:W-:-:S05]  /*7bb0*/  IABS R18, R28 ;  /* 0x0000001c00127213 */ /* 0x000fca0000000000 */
[----:B------:R-:W-:-:S05]  /*7bc0*/  IMAD.HI.U32 R6, R4, R18, RZ ;  /* 0x0000001204067227 */ /* 0x000fca00078e00ff */
[----:B------:R-:W-:Y:S02]  /*7bd0*/  IADD3 R6, -R6, RZ, RZ ;  /* 0x000000ff06067210 */ /* 0x000fe40007ffe1ff */
[----:B------:R-:W-:-:S03]  /*7be0*/  IABS R23, R26 ;  /* 0x0000001a00177213 */ /* 0x000fc60000000000 */
[----:B------:R-:W-:Y:S02]  /*7bf0*/  IMAD R18, R5, R6, R18 ;  /* 0x0000000605127224 */ /* 0x000fe400078e0212 */
[----:B------:R-:W-:-:S03]  /*7c00*/  IMAD.HI.U32 R2, R4, R23, RZ ;  /* 0x0000001704027227 */ /* 0x000fc600078e00ff */
[----:B------:R-:W-:Y:S01]  /*7c10*/  ISETP.GT.U32.AND P2, PT, R5, R18, PT ;  /* 0x000000120500720c */ /* 0x000fe20003f44070 */
[----:B------:R-:W-:-:S04]  /*7c20*/  IMAD.MOV R2, RZ, RZ, -R2 ;  /* 0x000000ffff027224 */ /* 0x000fc800078e0a02 */
[----:B------:R-:W-:Y:S02]  /*7c30*/  IMAD R23, R5, R2, R23 ;  /* 0x0000000205177224 */ /* 0x000fe400078e0217 */
[----:B------:R-:W-:-:S06]  /*7c40*/  IMAD.MOV R15, RZ, RZ, -R15 ;  /* 0x000000ffff0f7224 */ /* 0x000fcc00078e0a0f */
[----:B------:R-:W-:Y:S01]  /*7c50*/  @!P2 IMAD.IADD R18, R18, 0x1, -R5 ;  /* 0x000000011212a824 */ /* 0x000fe200078e0a05 */
[C---:B------:R-:W-:Y:S01]  /*7c60*/  ISETP.GT.U32.AND P2, PT, R5.reuse, R23, PT ;  /* 0x000000170500720c */ /* 0x040fe20003f44070 */
[----:B------:R-:W-:-:S05]  /*7c70*/  IMAD R7, R5, R15, R7 ;  /* 0x0000000f05077224 */ /* 0x000fca00078e0207 */
[----:B------:R-:W-:-:S07]  /*7c80*/  ISETP.GT.U32.AND P0, PT, R5, R7, PT ;  /* 0x000000070500720c */ /* 0x000fce0003f04070 */
[----:B------:R-:W-:-:S05]  /*7c90*/  @!P2 IMAD.IADD R23, R23, 0x1, -R5 ;  /* 0x000000011717a824 */ /* 0x000fca00078e0a05 */
[----:B------:R-:W-:Y:S01]  /*7ca0*/  ISETP.GT.U32.AND P2, PT, R5, R23, PT ;  /* 0x000000170500720c */ /* 0x000fe20003f44070 */
[----:B------:R-:W-:Y:S02]  /*7cb0*/  @!P0 IMAD.IADD R7, R7, 0x1, -R5 ;  /* 0x0000000107078824 */ /* 0x000fe400078e0a05 */
[----:B------:R-:W-:-:S03]  /*7cc0*/  @!P5 IMAD.MOV R21, RZ, RZ, -R21 ;  /* 0x000000ffff15d224 */ /* 0x000fc600078e0a15 */
[----:B------:R-:W-:-:S07]  /*7cd0*/  ISETP.GT.U32.AND P4, PT, R5, R7, PT ;  /* 0x000000070500720c */ /* 0x000fce0003f84070 */
[----:B------:R-:W-:-:S06]  /*7ce0*/  @!P2 IMAD.IADD R23, R23, 0x1, -R5 ;  /* 0x000000011717a824 */ /* 0x000fcc00078e0a05 */
[----:B------:R-:W-:Y:S01]  /*7cf0*/  @!P4 IMAD.IADD R7, R7, 0x1, -R5 ;  /* 0x000000010707c824 */ /* 0x000fe200078e0a05 */
[----:B------:R-:W-:-:S03]  /*7d00*/  ISETP.GE.AND P0, PT, R28, RZ, PT ;  /* 0x000000ff1c00720c */ /* 0x000fc60003f06270 */
[----:B------:R-:W-:Y:S01]  /*7d10*/  @!P6 IMAD.MOV R7, RZ, RZ, -R7 ;  /* 0x000000ffff07e224 */ /* 0x000fe200078e0a07 */
[----:B------:R-:W-:Y:S02]  /*7d20*/  ISETP.GT.U32.AND P6, PT, R5, R18, PT ;  /* 0x000000120500720c */ /* 0x000fe40003fc4070 */
[----:B------:R-:W-:Y:S02]  /*7d30*/  ISETP.GE.AND P3, PT, R26, RZ, PT ;  /* 0x000000ff1a00720c */ /* 0x000fe40003f66270 */
[----:B---3--:R-:W-:-:S05]  /*7d40*/  IABS R13, R27 ;  /* 0x0000001b000d7213 */ /* 0x008fca0000000000 */
[----:B------:R-:W-:Y:S01]  /*7d50*/  IMAD.HI.U32 R16, R4, R13, RZ ;  /* 0x0000000d04107227 */ /* 0x000fe200078e00ff */
[----:B----4-:R-:W-:-:S03]  /*7d60*/  IABS R10, R12 ;  /* 0x0000000c000a7213 */ /* 0x010fc60000000000 */
[----:B------:R-:W-:Y:S02]  /*7d70*/  IMAD.MOV R16, RZ, RZ, -R16 ;  /* 0x000000ffff107224 */ /* 0x000fe400078e0a10 */
[----:B------:R-:W-:-:S04]  /*7d80*/  IMAD.HI.U32 R14, R4, R10, RZ ;  /* 0x0000000a040e7227 */ /* 0x000fc800078e00ff */
[----:B------:R-:W-:Y:S02]  /*7d90*/  IMAD.MOV R14, RZ, RZ, -R14 ;  /* 0x000000ffff0e7224 */ /* 0x000fe400078e0a0e */
[C---:B------:R-:W-:Y:S01]  /*7da0*/  IMAD R13, R5.reuse, R16, R13 ;  /* 0x00000010050d7224 */ /* 0x040fe200078e020d */
[----:B------:R-:W-:Y:S01]  /*7db0*/  IABS R19, R8 ;  /* 0x0000000800137213 */ /* 0x000fe20000000000 */
[----:B------:R-:W-:-:S03]  /*7dc0*/  IMAD R10, R5, R14, R10 ;  /* 0x0000000e050a7224 */ /* 0x000fc600078e020a */
[C---:B------:R-:W-:Y:S01]  /*7dd0*/  ISETP.GT.U32.AND P5, PT, R5.reuse, R13, PT ;  /* 0x0000000d0500720c */ /* 0x040fe20003fa4070 */
[----:B-1----:R-:W-:Y:S01]  /*7de0*/  IMAD.HI.U32 R9, R4, R19, RZ ;  /* 0x0000001304097227 */ /* 0x002fe200078e00ff */
[----:B------:R-:W-:Y:S02]  /*7df0*/  ISETP.GT.U32.AND P2, PT, R5, R10, PT ;  /* 0x0000000a0500720c */ /* 0x000fe40003f44070 */
[----:B------:R-:W-:Y:S01]  /*7e00*/  IABS R6, R22 ;  /* 0x0000001600067213 */ /* 0x000fe20000000000 */
[----:B------:R-:W-:Y:S01]  /*7e10*/  IMAD.MOV R9, RZ, RZ, -R9 ;  /* 0x000000ffff097224 */ /* 0x000fe200078e0a09 */
[----:B------:R-:W-:-:S03]  /*7e20*/  ISETP.GE.AND P4, PT, R22, RZ, PT ;  /* 0x000000ff1600720c */ /* 0x000fc60003f86270 */
[----:B------:R-:W-:-:S04]  /*7e30*/  IMAD.HI.U32 R15, R4, R6, RZ ;  /* 0x00000006040f7227 */ /* 0x000fc800078e00ff */
[----:B------:R-:W-:Y:S02]  /*7e40*/  IMAD R19, R5, R9, R19 ;  /* 0x0000000905137224 */ /* 0x000fe400078e0213 */
[----:B------:R-:W-:Y:S02]  /*7e50*/  @!P5 IMAD.IADD R13, R13, 0x1, -R5 ;  /* 0x000000010d0dd824 */ /* 0x000fe400078e0a05 */
[----:B------:R-:W-:Y:S01]  /*7e60*/  IMAD.MOV R15, RZ, RZ, -R15 ;  /* 0x000000ffff0f7224 */ /* 0x000fe200078e0a0f */
[----:B------:R-:W-:Y:S01]  /*7e70*/  IABS R22, R24 ;  /* 0x0000001800167213 */ /* 0x000fe20000000000 */
[----:B------:R-:W-:Y:S01]  /*7e80*/  @!P2 IMAD.IADD R10, R10, 0x1, -R5 ;  /* 0x000000010a0aa824 */ /* 0x000fe200078e0a05 */
[C---:B------:R-:W-:Y:S01]  /*7e90*/  ISETP.GT.U32.AND P5, PT, R5.reuse, R19, PT ;  /* 0x000000130500720c */ /* 0x040fe20003fa4070 */
[C---:B------:R-:W-:Y:S01]  /*7ea0*/  IMAD R6, R5.reuse, R15, R6 ;  /* 0x0000000f05067224 */ /* 0x040fe200078e0206 */
[----:B------:R-:W-:Y:S01]  /*7eb0*/  ISETP.GT.U32.AND P2, PT, R5, R13, PT ;  /* 0x0000000d0500720c */ /* 0x000fe20003f44070 */
[----:B------:R-:W-:-:S04]  /*7ec0*/  IMAD.HI.U32 R15, R4, R22, RZ ;  /* 0x00000016040f7227 */ /* 0x000fc800078e00ff */
[----:B------:R-:W-:Y:S02]  /*7ed0*/  IMAD.MOV R15, RZ, RZ, -R15 ;  /* 0x000000ffff0f7224 */ /* 0x000fe400078e0a0f */
[--C-:B------:R-:W-:Y:S02]  /*7ee0*/  @!P6 IMAD.IADD R18, R18, 0x1, -R5.reuse ;  /* 0x000000011212e824 */ /* 0x100fe400078e0a05 */
[C---:B------:R-:W-:Y:S01]  /*7ef0*/  IMAD R22, R5.reuse, R15, R22 ;  /* 0x0000000f05167224 */ /* 0x040fe200078e0216 */
[----:B------:R-:W-:Y:S01]  /*7f00*/  ISETP.GT.U32.AND P6, PT, R5, R6, PT ;  /* 0x000000060500720c */ /* 0x000fe20003fc4070 */
[----:B------:R-:W-:Y:S01]  /*7f10*/  @!P5 IMAD.IADD R19, R19, 0x1, -R5 ;  /* 0x000000011313d824 */ /* 0x000fe200078e0a05 */
[----:B--2---:R-:W-:-:S05]  /*7f20*/  IABS R28, R29 ;  /* 0x0000001d001c7213 */ /* 0x004fca0000000000 */
[----:B------:R-:W-:Y:S01]  /*7f30*/  IMAD.HI.U32 R9, R4, R28, RZ ;  /* 0x0000001c04097227 */ /* 0x000fe200078e00ff */
[----:B------:R-:W-:-:S04]  /*7f40*/  IABS R16, R20 ;  /* 0x0000001400107213 */ /* 0x000fc80000000000 */
[----:B------:R-:W-:Y:S01]  /*7f50*/  IADD3 R9, -R9, RZ, RZ ;  /* 0x000000ff09097210 */ /* 0x000fe20007ffe1ff */
[----:B------:R-:W-:Y:S01]  /*7f60*/  @!P2 IMAD.IADD R13, R13, 0x1, -R5 ;  /* 0x000000010d0da824 */ /* 0x000fe200078e0a05 */
[C---:B------:R-:W-:Y:S01]  /*7f70*/  ISETP.GT.U32.AND P2, PT, R5.reuse, R22, PT ;  /* 0x000000160500720c */ /* 0x040fe20003f44070 */
[----:B------:R-:W-:Y:S01]  /*7f80*/  @!P3 IMAD.MOV R23, RZ, RZ, -R23 ;  /* 0x000000ffff17b224 */ /* 0x000fe200078e0a17 */
[C---:B------:R-:W-:Y:S01]  /*7f90*/  ISETP.GT.U32.AND P3, PT, R5.reuse, R19, PT ;  /* 0x000000130500720c */ /* 0x040fe20003f64070 */
[----:B------:R-:W-:Y:S01]  /*7fa0*/  IMAD R28, R5, R9, R28 ;  /* 0x00000009051c7224 */ /* 0x000fe200078e021c */
[----:B------:R-:W-:Y:S01]  /*7fb0*/  ISETP.GE.AND P1, PT, R27, RZ, PT ;  /* 0x000000ff1b00720c */ /* 0x000fe20003f26270 */
[----:B------:R-:W-:-:S04]  /*7fc0*/  IMAD.HI.U32 R9, R4, R16, RZ ;  /* 0x0000001004097227 */ /* 0x000fc800078e00ff */
[----:B------:R-:W-:Y:S02]  /*7fd0*/  IMAD.MOV R9, RZ, RZ, -R9 ;  /* 0x000000ffff097224 */ /* 0x000fe400078e0a09 */
[--C-:B------:R-:W-:Y:S02]  /*7fe0*/  @!P6 IMAD.IADD R6, R6, 0x1, -R5.reuse ;  /* 0x000000010606e824 */ /* 0x100fe400078e0a05 */
[C---:B------:R-:W-:Y:S01]  /*7ff0*/  IMAD R16, R5.reuse, R9, R16 ;  /* 0x0000000905107224 */ /* 0x040fe200078e0210 */
[----:B------:R-:W-:Y:S01]  /*8000*/  IABS R27, R0 ;  /* 0x00000000001b7213 */ /* 0x000fe20000000000 */
[--C-:B------:R-:W-:Y:S02]  /*8010*/  @!P2 IMAD.IADD R22, R22, 0x1, -R5.reuse ;  /* 0x000000011616a824 */ /* 0x100fe400078e0a05 */
[----:B------:R-:W-:Y:S01]  /*8020*/  @!P0 IMAD.MOV R18, RZ, RZ, -R18 ;  /* 0x000000ffff128224 */ /* 0x000fe200078e0a12 */
[----:B------:R-:W-:Y:S01]  /*8030*/  ISETP.GT.U32.AND P0, PT, R5, R6, PT ;  /* 0x000000060500720c */ /* 0x000fe20003f04070 */
[----:B------:R-:W-:Y:S01]  /*8040*/  @!P3 IMAD.IADD R19, R19, 0x1, -R5 ;  /* 0x000000011313b824 */ /* 0x000fe200078e0a05 */
[C---:B------:R-:W-:Y:S01]  /*8050*/  ISETP.GT.U32.AND P3, PT, R5.reuse, R16, PT ;  /* 0x000000100500720c */ /* 0x040fe20003f64070 */
[----:B------:R-:W-:Y:S01]  /*8060*/  @!P1 IMAD.MOV R13, RZ, RZ, -R13 ;  /* 0x000000ffff0d9224 */ /* 0x000fe200078e0a0d */
[----:B------:R-:W-:Y:S01]  /*8070*/  ISETP.GT.U32.AND P1, PT, R5, R22, PT ;  /* 0x000000160500720c */ /* 0x000fe20003f24070 */
[----:B------:R-:W-:-:S04]  /*8080*/  IMAD.HI.U32 R2, R4, R27, RZ ;  /* 0x0000001b04027227 */ /* 0x000fc800078e00ff */
[----:B------:R-:W-:-:S04]  /*8090*/  IMAD.MOV R2, RZ, RZ, -R2 ;  /* 0x000000ffff027224 */ /* 0x000fc800078e0a02 */
[C---:B------:R-:W-:Y:S02]  /*80a0*/  IMAD R27, R5.reuse, R2, R27 ;  /* 0x00000002051b7224 */ /* 0x040fe400078e021b */
[--C-:B------:R-:W-:Y:S02]  /*80b0*/  @!P0 IMAD.IADD R6, R6, 0x1, -R5.reuse ;  /* 0x0000000106068824 */ /* 0x100fe400078e0a05 */
[--C-:B------:R-:W-:Y:S01]  /*80c0*/  @!P3 IMAD.IADD R16, R16, 0x1, -R5.reuse ;  /* 0x000000011010b824 */ /* 0x100fe200078e0a05 */
[----:B------:R-:W-:Y:S01]  /*80d0*/  ISETP.GT.U32.AND P6, PT, R5, R27, PT ;  /* 0x0000001b0500720c */ /* 0x000fe20003fc4070 */
[----:B------:R-:W-:Y:S01]  /*80e0*/  @!P1 IMAD.IADD R22, R22, 0x1, -R5 ;  /* 0x0000000116169824 */ /* 0x000fe200078e0a05 */
[----:B------:R-:W-:Y:S01]  /*80f0*/  ISETP.GE.AND P1, PT, R29, RZ, PT ;  /* 0x000000ff1d00720c */ /* 0x000fe20003f26270 */
[----:B------:R-:W-:Y:S01]  /*8100*/  @!P4 IMAD.MOV R6, RZ, RZ, -R6 ;  /* 0x000000ffff06c224 */ /* 0x000fe200078e0a06 */
[----:B------:R-:W0:Y:S01]  /*8110*/  S2R R29, SR_TID.X ;  /* 0x00000000001d7919 */ /* 0x000e220000002100 */
[----:B------:R-:W-:-:S02]  /*8120*/  IABS R2, R25 ;  /* 0x0000001900027213 */ /* 0x000fc40000000000 */
[C---:B------:R-:W-:Y:S02]  /*8130*/  ISETP.GT.U32.AND P4, PT, R5.reuse, R16, PT ;  /* 0x000000100500720c */ /* 0x040fe40003f84070 */
[----:B------:R-:W-:Y:S01]  /*8140*/  ISETP.GT.U32.AND P5, PT, R5, R10, PT ;  /* 0x0000000a0500720c */ /* 0x000fe20003fa4070 */
[----:B------:R-:W-:-:S04]  /*8150*/  IMAD.HI.U32 R14, R4, R2, RZ ;  /* 0x00000002040e7227 */ /* 0x000fc800078e00ff */
[----:B------:R-:W-:Y:S02]  /*8160*/  IMAD.MOV R14, RZ, RZ, -R14 ;  /* 0x000000ffff0e7224 */ /* 0x000fe400078e0a0e */
[--C-:B------:R-:W-:Y:S01]  /*8170*/  @!P6 IMAD.IADD R27, R27, 0x1, -R5.reuse ;  /* 0x000000011b1be824 */ /* 0x100fe200078e0a05 */
[----:B------:R-:W-:Y:S01]  /*8180*/  IABS R26, R17 ;  /* 0x00000011001a7213 */ /* 0x000fe20000000000 */
[----:B------:R-:W-:Y:S02]  /*8190*/  IMAD R2, R5, R14, R2 ;  /* 0x0000000e05027224 */ /* 0x000fe400078e0202 */
[--C-:B------:R-:W-:Y:S01]  /*81a0*/  @!P4 IMAD.IADD R16, R16, 0x1, -R5.reuse ;  /* 0x000000011010c824 */ /* 0x100fe200078e0a05 */
[----:B------:R-:W-:Y:S02]  /*81b0*/  ISETP.GE.AND P4, PT, R17, RZ, PT ;  /* 0x000000ff1100720c */ /* 0x000fe40003f86270 */
[C---:B------:R-:W-:Y:S01]  /*81c0*/  ISETP.GT.U32.AND P6, PT, R5.reuse, R27, PT ;  /* 0x0000001b0500720c */ /* 0x040fe20003fc4070 */
[----:B------:R-:W1:Y:S01]  /*81d0*/  LDC R17, c[0x0][0x230] ;  /* 0x00008c00ff117b82 */ /* 0x000e620000000800 */
[C---:B------:R-:W-:Y:S01]  /*81e0*/  ISETP.GT.U32.AND P0, PT, R5.reuse, R28, PT ;  /* 0x0000001c0500720c */ /* 0x040fe20003f04070 */
[----:B------:R-:W-:Y:S01]  /*81f0*/  @!P5 IMAD.IADD R10, R10, 0x1, -R5 ;  /* 0x000000010a0ad824 */ /* 0x000fe200078e0a05 */
[----:B------:R-:W-:Y:S01]  /*8200*/  ISETP.GT.U32.AND P5, PT, R5, R2, PT ;  /* 0x000000020500720c */ /* 0x000fe20003fa4070 */
[----:B------:R-:W-:Y:S01]  /*8210*/  IMAD.HI.U32 R14, R4, R26, RZ ;  /* 0x0000001a040e7227 */ /* 0x000fe200078e00ff */
[----:B------:R-:W-:-:S03]  /*8220*/  IABS R9, R11 ;  /* 0x0000000b00097213 */ /* 0x000fc60000000000 */
[----:B------:R-:W-:Y:S01]  /*8230*/  IMAD.MOV R14, RZ, RZ, -R14 ;  /* 0x000000ffff0e7224 */ /* 0x000fe200078e0a0e */
[----:B------:R-:W-:-:S03]  /*8240*/  ISETP.GE.AND P2, PT, R8, RZ, PT ;  /* 0x000000ff0800720c */ /* 0x000fc60003f46270 */
[--C-:B------:R-:W-:Y:S01]  /*8250*/  @!P6 IMAD.IADD R27, R27, 0x1, -R5.reuse ;  /* 0x000000011b1be824 */ /* 0x100fe200078e0a05 */
[----:B------:R-:W-:Y:S01]  /*8260*/  ISETP.GE.AND P6, PT, R12, RZ, PT ;  /* 0x000000ff0c00720c */ /* 0x000fe20003fc6270 */
[----:B------:R-:W-:Y:S01]  /*8270*/  @!P0 IMAD.IADD R28, R28, 0x1, -R5 ;  /* 0x000000011c1c8824 */ /* 0x000fe200078e0a05 */
[----:B------:R-:W-:Y:S01]  /*8280*/  ISETP.GE.AND P0, PT, R0, RZ, PT ;  /* 0x000000ff0000720c */ /* 0x000fe20003f06270 */
[----:B------:R-:W-:Y:S01]  /*8290*/  IMAD R26, R5, R14, R26 ;  /* 0x0000000e051a7224 */ /* 0x000fe200078e021a */
[----:B------:R-:W-:Y:S01]  /*82a0*/  @!P5 IADD3 R2, R2, -R5, RZ ;  /* 0x800000050202d210 */ /* 0x000fe20007ffe0ff */
[----:B------:R-:W-:Y:S01]  /*82b0*/  IMAD.HI.U32 R4, R4, R9, RZ ;  /* 0x0000000904047227 */ /* 0x000fe200078e00ff */
[----:B0-----:R-:W-:Y:S02]  /*82c0*/  LOP3.LUT R14, R29, 0x7, RZ, 0xc0, !PT ;  /* 0x000000071d0e7812 */ /* 0x001fe400078ec0ff */
[----:B------:R-:W-:Y:S01]  /*82d0*/  ISETP.GE.AND P5, PT, R24, RZ, PT ;  /* 0x000000ff1800720c */ /* 0x000fe20003fa6270 */
[----:B------:R-:W-:-:S02]  /*82e0*/  IMAD.MOV R4, RZ, RZ, -R4 ;  /* 0x000000ffff047224 */ /* 0x000fc400078e0a04 */
[----:B------:R-:W-:Y:S02]  /*82f0*/  IMAD R14, R14, 0x110, RZ ;  /* 0x000001100e0e7824 */ /* 0x000fe400078e02ff */
[----:B------:R-:W-:Y:S01]  /*8300*/  IMAD.SHL.U32 R15, R29, 0x2, RZ ;  /* 0x000000021d0f7824 */ /* 0x000fe200078e00ff */
[----:B------:R0:W-:Y:S01]  /*8310*/  STL [R1+0x19b4], R7 ;  /* 0x0019b40701007387 */ /* 0x0001e20000100800 */
[----:B-1----:R-:W-:Y:S02]  /*8320*/  VIADD R17, R17, 0x7f ;  /* 0x0000007f11117836 */ /* 0x002fe40000000000 */
[----:B------:R-:W-:Y:S01]  /*8330*/  IMAD R9, R5, R4, R9 ;  /* 0x0000000405097224 */ /* 0x000fe200078e0209 */
[----:B------:R-:W-:Y:S01]  /*8340*/  STL [R1+0x19b8], R21 ;  /* 0x0019b81501007387 */ /* 0x000fe20000100800 */
[----:B------:R-:W-:Y:S01]  /*8350*/  IMAD.SHL.U32 R0, R29, 0x80, RZ ;  /* 0x000000801d007824 */ /* 0x000fe200078e00ff */
[----:B------:R-:W-:Y:S02]  /*8360*/  LOP3.LUT R4, R14, 0x10, R15, 0x78, !PT ;  /* 0x000000100e047812 */ /* 0x000fe400078e780f */
[----:B------:R-:W-:Y:S01]  /*8370*/  STL [R1+0x19bc], R18 ;  /* 0x0019bc1201007387 */ /* 0x000fe20000100800 */
[----:B------:R-:W-:-:S02]  /*8380*/  @!P6 IMAD.MOV R10, RZ, RZ, -R10 ;  /* 0x000000ffff0ae224 */ /* 0x000fc400078e0a0a */
[----:B------:R-:W-:Y:S01]  /*8390*/  @!P2 IMAD.MOV R19, RZ, RZ, -R19 ;  /* 0x000000ffff13a224 */ /* 0x000fe200078e0a13 */
[----:B------:R-:W-:Y:S01]  /*83a0*/  STL [R1+0x19c0], R23 ;  /* 0x0019c01701007387 */ /* 0x000fe20000100800 */
[----:B------:R-:W-:Y:S01]  /*83b0*/  @!P0 IMAD.MOV R27, RZ, RZ, -R27 ;  /* 0x000000ffff1b8224 */ /* 0x000fe200078e0a1b */
[----:B------:R-:W-:Y:S01]  /*83c0*/  ISETP.GT.U32.AND P3, PT, R5, R28, PT ;  /* 0x0000001c0500720c */ /* 0x000fe20003f64070 */
[----:B------:R-:W-:Y:S01]  /*83d0*/  @!P5 IMAD.MOV R22, RZ, RZ, -R22 ;  /* 0x000000ffff16d224 */ /* 0x000fe200078e0a16 */
[----:B------:R-:W-:Y:S01]  /*83e0*/  STL [R1+0x19c4], R13 ;  /* 0x0019c40d01007387 */ /* 0x000fe20000100800 */
[----:B------:R-:W-:Y:S01]  /*83f0*/  LOP3.LUT R4, R4, 0x800, R0, 0xf8, !PT ;  /* 0x0000080004047812 */ /* 0x000fe200078ef800 */
[----:B0-----:R-:W0:Y:S02]  /*8400*/  LDC R7, c[0x0][0x23c] ;  /* 0x00008f00ff077b82 */ /* 0x001e240000000800 */
[----:B------:R1:W-:Y:S01]  /*8410*/  STL [R1+0x19c8], R6 ;  /* 0x0019c80601007387 */ /* 0x0003e20000100800 */
[----:B------:R-:W-:-:S02]  /*8420*/  LOP3.LUT R14, R14, 0x30, R15, 0x78, !PT ;  /* 0x000000300e0e7812 */ /* 0x000fc400078e780f */
[----:B------:R-:W-:Y:S01]  /*8430*/  SHF.L.U32 R0, R29, 0x6, RZ ;  /* 0x000000061d007819 */ /* 0x000fe200000006ff */
[----:B------:R-:W-:Y:S01]  /*8440*/  STL [R1+0x19cc], R10 ;  /* 0x0019cc0a01007387 */ /* 0x000fe20000100800 */
[----:B------:R-:W-:Y:S02]  /*8450*/  ISETP.GT.U32.AND P6, PT, R5, R2, PT ;  /* 0x000000020500720c */ /* 0x000fe40003fc4070 */
[----:B-1----:R-:W-:Y:S01]  /*8460*/  SHF.R.S32.HI R6, RZ, 0x1f, R17 ;  /* 0x0000001fff067819 */ /* 0x002fe20000011411 */
[----:B------:R-:W-:Y:S01]  /*8470*/  STL [R1+0x19d0], R19 ;  /* 0x0019d01301007387 */ /* 0x000fe20000100800 */
[----:B------:R-:W-:Y:S02]  /*8480*/  LOP3.LUT R0, R14, 0x800, R0, 0xf8, !PT ;  /* 0x000008000e007812 */ /* 0x000fe400078ef800 */
[----:B------:R-:W-:Y:S01]  /*8490*/  LEA.HI R8, R6, R17, RZ, 0x7 ;  /* 0x0000001106087211 */ /* 0x000fe200078f38ff */
[----:B------:R-:W-:Y:S04]  /*84a0*/  STL [R1+0x19d4], R27 ;  /* 0x0019d41b01007387 */ /* 0x000fe80000100800 */
[----:B------:R-:W-:Y:S04]  /*84b0*/  STL [R1+0x19d8], R22 ;  /* 0x0019d81601007387 */ /* 0x000fe80000100800 */
[----:B------:R-:W-:Y:S04]  /*84c0*/  STL [R1+0x474], R4 ;  /* 0x0004740401007387 */ /* 0x000fe80000100800 */
[----:B------:R-:W2:Y:S04]  /*84d0*/  LDL.LU R12, [R1+0x14c] ;  /* 0x00014c00010c7983 */ /* 0x000ea80000300800 */
[----:B------:R-:W3:Y:S04]  /*84e0*/  LDL.LU R8, [R1+0x194] ;  /* 0x0001940001087983 */ /* 0x000ee80000300800 */
[----:B------:R1:W-:Y:S01]  /*84f0*/  STL [R1+0x680], R0 ;  /* 0x0006800001007387 */ /* 0x0003e20000100800 */
[--C-:B------:R-:W-:Y:S01]  /*8500*/  @!P3 IMAD.IADD R28, R28, 0x1, -R5.reuse ;  /* 0x000000011c1cb824 */ /* 0x100fe200078e0a05 */
[----:B------:R-:W-:Y:S01]  /*8510*/  ISETP.GE.AND P3, PT, R25, RZ, PT ;  /* 0x000000ff1900720c */ /* 0x000fe20003f66270 */
[----:B------:R-:W-:Y:S01]  /*8520*/  @!P6 IMAD.IADD R2, R2, 0x1, -R5 ;  /* 0x000000010202e824 */ /* 0x000fe200078e0a05 */
[----:B------:R-:W-:Y:S01]  /*8530*/  ISETP.GE.AND P6, PT, R20, RZ, PT ;  /* 0x000000ff1400720c */ /* 0x000fe20003fc6270 */
[----:B-1----:R-:W4:Y:S04]  /*8540*/  LDL.LU R0, [R1+0x190] ;  /* 0x0001900001007983 */ /* 0x002f280000300800 */
[----:B------:R-:W4:Y:S04]  /*8550*/  LDL.LU R24, [R1+0x18c] ;  /* 0x00018c0001187983 */ /* 0x000f280000300800 */
[----:B------:R-:W4:Y:S04]  /*8560*/  LDL.LU R25, [R1+0x188] ;  /* 0x0001880001197983 */ /* 0x000f280000300800 */
[----:B------:R-:W4:Y:S04]  /*8570*/  LDL.LU R20, [R1+0x184] ;  /* 0x0001840001147983 */ /* 0x000f280000300800 */
[----:B------:R-:W4:Y:S01]  /*8580*/  LDL.LU R17, [R1+0x180] ;  /* 0x0001800001117983 */ /* 0x000f220000300800 */
[----:B------:R-:W-:-:S13]  /*8590*/  ISETP.GT.U32.AND P2, PT, R5, R26, PT ;  /* 0x0000001a0500720c */ /* 0x000fda0003f44070 */
[----:B------:R-:W-:Y:S01]  /*85a0*/  @!P2 IMAD.IADD R26, R26, 0x1, -R5 ;  /* 0x000000011a1aa824 */ /* 0x000fe200078e0a05 */
[----:B------:R-:W-:Y:S02]  /*85b0*/  ISETP.GE.AND P2, PT, R11, RZ, PT ;  /* 0x000000ff0b00720c */ /* 0x000fe40003f46270 */
[----:B------:R-:W1:Y:S01]  /*85c0*/  S2R R11, SR_TID.X ;  /* 0x00000000000b7919 */ /* 0x000e620000002100 */
[----:B------:R-:W-:-:S13]  /*85d0*/  ISETP.GT.U32.AND P0, PT, R5, R9, PT ;  /* 0x000000090500720c */ /* 0x000fda0003f04070 */
[----:B------:R-:W-:Y:S01]  /*85e0*/  @!P0 IMAD.IADD R9, R9, 0x1, -R5 ;  /* 0x0000000109098824 */ /* 0x000fe200078e0a05 */
[----:B------:R-:W-:-:S04]  /*85f0*/  ISETP.GT.U32.AND P0, PT, R5, R26, PT ;  /* 0x0000001a0500720c */ /* 0x000fc80003f04070 */
[----:B------:R-:W-:Y:S02]  /*8600*/  ISETP.GT.U32.AND P5, PT, R5, R9, PT ;  /* 0x000000090500720c */ /* 0x000fe40003fa4070 */
[----:B-1----:R-:W-:-:S05]  /*8610*/  LOP3.LUT R11, R11, 0x3f, RZ, 0xc0, !PT ;  /* 0x0000003f0b0b7812 */ /* 0x002fca00078ec0ff */
[----:B0-----:R-:W-:Y:S02]  /*8620*/  IMAD R6, R11, R7, RZ ;  /* 0x000000070b067224 */ /* 0x001fe400078e02ff */
[--C-:B------:R-:W-:Y:S01]  /*8630*/  @!P0 IMAD.IADD R26, R26, 0x1, -R5.reuse ;  /* 0x000000011a1a8824 */ /* 0x100fe200078e0a05 */
[----:B------:R-:W4:Y:S01]  /*8640*/  LDL.LU R11, [R1+0x17c] ;  /* 0x00017c00010b7983 */ /* 0x000f220000300800 */
[----:B------:R-:W-:Y:S01]  /*8650*/  IMAD R15, R7, 0x40, R6 ;  /* 0x00000040070f7824 */ /* 0x000fe200078e0206 */
[C---:B------:R-:W-:Y:S01]  /*8660*/  LEA R4, P0, R6.reuse, UR8, 0x1 ;  /* 0x0000000806047c11 */ /* 0x040fe2000f8008ff */
[----:B------:R-:W-:Y:S01]  /*8670*/  @!P5 IMAD.IADD R9, R9, 0x1, -R5 ;  /* 0x000000010909d824 */ /* 0x000fe200078e0a05 */
[----:B------:R-:W4:Y:S02]  /*8680*/  LDL.LU R29, [R1+0x174] ;  /* 0x00017400011d7983 */ /* 0x000f240000300800 */
[C---:B------:R-:W-:Y:S02]  /*8690*/  LEA R14, P5, R15.reuse, UR8, 0x1 ;  /* 0x000000080f0e7c11 */ /* 0x040fe4000f8a08ff */
[----:B------:R-:W-:Y:S01]  /*86a0*/  LEA.HI.X.SX32 R5, R6, UR9, 0x1, P0 ;  /* 0x0000000906057c11 */ /* 0x000fe200080f0eff */
[----:B------:R-:W-:Y:S01]  /*86b0*/  @!P1 IMAD.MOV R28, RZ, RZ, -R28 ;  /* 0x000000ffff1c9224 */ /* 0x000fe200078e0a1c */
[----:B------:R-:W-:Y:S01]  /*86c0*/  LEA.HI.X.SX32 R15, R15, UR9, 0x1, P5 ;  /* 0x000000090f0f7c11 */ /* 0x000fe2000a8f0eff */
[----:B------:R-:W-:Y:S01]  /*86d0*/  @!P3 IMAD.MOV R2, RZ, RZ, -R2 ;  /* 0x000000ffff02b224 */ /* 0x000fe200078e0a02 */
[----:B------:R-:W-:Y:S01]  /*86e0*/  ISETP.NE.AND P0, PT, R3, RZ, PT ;  /* 0x000000ff0300720c */ /* 0x000fe20003f05270 */
[----:B------:R2:W-:Y:S01]  /*86f0*/  STL.64 [R1+0x1898], R4 ;  /* 0x0018980401007387 */ /* 0x0005e20000100a00 */
[----:B------:R-:W-:Y:S01]  /*8700*/  LOP3.LUT R3, RZ, R3, RZ, 0x33, !PT ;  /* 0x00000003ff037212 */ /* 0x000fe200078e33ff */
[----:B------:R-:W-:Y:S01]  /*8710*/  @!P6 IMAD.MOV R16, RZ, RZ, -R16 ;  /* 0x000000ffff10e224 */ /* 0x000fe200078e0a10 */
[----:B------:R-:W-:Y:S01]  /*8720*/  ULDC.64 UR8, c[0x0][0x210] ;  /* 0x0000840000087ab9 */ /* 0x000fe20000000a00 */
[----:B------:R-:W-:Y:S01]  /*8730*/  STL [R1+0x1914], R14 ;  /* 0x0019140e01007387 */ /* 0x000fe20000100800 */
[----:B------:R-:W-:-:S02]  /*8740*/  @!P4 IMAD.MOV R26, RZ, RZ, -R26 ;  /* 0x000000ffff1ac224 */ /* 0x000fc400078e0a1a */
[----:B------:R-:W-:Y:S01]  /*8750*/  @!P2 IMAD.MOV R9, RZ, RZ, -R9 ;  /* 0x000000ffff09a224 */ /* 0x000fe200078e0a09 */
[----:B------:R-:W-:Y:S04]  /*8760*/  STL [R1+0x1910], R15 ;  /* 0x0019100f01007387 */ /* 0x000fe80000100800 */
[----:B------:R-:W-:Y:S04]  /*8770*/  STL [R1+0x19dc], R28 ;  /* 0x0019dc1c01007387 */ /* 0x000fe80000100800 */
[----:B------:R3:W-:Y:S04]  /*8780*/  STL [R1+0x19e0], R2 ;  /* 0x0019e00201007387 */ /* 0x0007e80000100800 */
[----:B------:R-:W-:Y:S04]  /*8790*/  STL [R1+0x19f8], R16 ;  /* 0x0019f81001007387 */ /* 0x000fe80000100800 */
[----:B------:R-:W-:Y:S04]  /*87a0*/  STL [R1+0x19fc], R26 ;  /* 0x0019fc1a01007387 */ /* 0x000fe80000100800 */
[----:B------:R-:W-:Y:S01]  /*87b0*/  STL [R1+0x1a00], R9 ;  /* 0x001a000901007387 */ /* 0x000fe20000100800 */
[----:B--2---:R-:W-:-:S02]  /*87c0*/  SEL R4, R3, R12, !P0 ;  /* 0x0000000c03047207 */ /* 0x004fc40004000000 */
[----:B---3--:R-:W-:-:S03]  /*87d0*/  SEL R2, R3, R8, !P0 ;  /* 0x0000000803027207 */ /* 0x008fc60004000000 */
[----:B------:R0:W-:Y:S04]  /*87e0*/  STL [R1+0x14c], R4 ;  /* 0x00014c0401007387 */ /* 0x0001e80000100800 */
[----:B------:R1:W-:Y:S01]  /*87f0*/  STL [R1+0x1d4], R2 ;  /* 0x0001d40201007387 */ /* 0x0003e20000100800 */
[C---:B----4-:R-:W-:Y:S02]  /*8800*/  SEL R0, R3.reuse, R0, !P0 ;  /* 0x0000000003007207 */ /* 0x050fe40004000000 */
[----:B0-----:R-:W-:-:S03]  /*8810*/  SEL R4, R3, R24, !P0 ;  /* 0x0000001803047207 */ /* 0x001fc60004000000 */
[----:B------:R0:W-:Y:S01]  /*8820*/  STL [R1+0x1d0], R0 ;  /* 0x0001d00001007387 */ /* 0x0001e20000100800 */
[----:B-1----:R-:W-:-:S03]  /*8830*/  SEL R2, R3, R25, !P0 ;  /* 0x0000001903027207 */ /* 0x002fc60004000000 */
[----:B------:R1:W-:Y:S01]  /*8840*/  STL [R1+0x1cc], R4 ;  /* 0x0001cc0401007387 */ /* 0x0003e20000100800 */
[----:B0-----:R-:W-:-:S03]  /*8850*/  SEL R0, R3, R20, !P0 ;  /* 0x0000001403007207 */ /* 0x001fc60004000000 */
[----:B------:R-:W-:Y:S01]  /*8860*/  STL [R1+0x1c8], R2 ;  /* 0x0001c80201007387 */ /* 0x000fe20000100800 */
[----:B-1----:R-:W-:-:S03]  /*8870*/  SEL R4, R3, R17, !P0 ;  /* 0x0000001103047207 */ /* 0x002fc60004000000 */
[----:B------:R0:W-:Y:S04]  /*8880*/  STL [R1+0x1c4], R0 ;  /* 0x0001c40001007387 */ /* 0x0001e80000100800 */
[----:B0-----:R-:W2:Y:S04]  /*8890*/  LDL.LU R0, [R1+0x170] ;  /* 0x0001700001007983 */ /* 0x001ea80000300800 */
[----:B------:R-:W-:Y:S04]  /*88a0*/  STL [R1+0x1c0], R4 ;  /* 0x0001c00401007387 */ /* 0x000fe80000100800 */
[----:B------:R-:W3:Y:S01]  /*88b0*/  LDL.LU R24, [R1+0x168] ;  /* 0x0001680001187983 */ /* 0x000ee20000300800 */
[----:B------:R-:W-:-:S05]  /*88c0*/  SEL R2, R3, R11, !P0 ;  /* 0x0000000b03027207 */ /* 0x000fca0004000000 */
[----:B------:R-:W-:Y:S04]  /*88d0*/  STL [R1+0x1bc], R2 ;  /* 0x0001bc0201007387 */ /* 0x000fe80000100800 */
[----:B---3--:R0:W-:Y:S04]  /*88e0*/  STL [R1+0x1a04], R24 ;  /* 0x001a041801007387 */ /* 0x0081e80000100800 */
[----:B0-----:R-:W3:Y:S01]  /*88f0*/  LDL.LU R24, [R1+0x16c] ;  /* 0x00016c0001187983 */ /* 0x001ee20000300800 */
[----:B------:R-:W-:-:S03]  /*8900*/  SEL R2, R3, R29, !P0 ;  /* 0x0000001d03027207 */ /* 0x000fc60004000000 */
[----:B------:R-:W4:Y:S04]  /*8910*/  LDL.LU R9, [R1+0x164] ;  /* 0x0001640001097983 */ /* 0x000f280000300800 */
[----:B------:R-:W4:Y:S04]  /*8920*/  LDL.LU R26, [R1+0x160] ;  /* 0x00016000011a7983 */ /* 0x000f280000300800 */
[----:B------:R0:W-:Y:S04]  /*8930*/  STL [R1+0x1b8], R2 ;  /* 0x0001b80201007387 */ /* 0x0001e80000100800 */
[----:B------:R-:W4:Y:S04]  /*8940*/  LDL.LU R16, [R1+0x15c] ;  /* 0x00015c0001107983 */ /* 0x000f280000300800 */
[----:B------:R-:W4:Y:S04]  /*8950*/  LDL.LU R25, [R1+0x158] ;  /* 0x0001580001197983 */ /* 0x000f280000300800 */
[----:B------:R-:W4:Y:S04]  /*8960*/  LDL.LU R20, [R1+0x154] ;  /* 0x0001540001147983 */ /* 0x000f280000300800 */
[----:B------:R-:W4:Y:S04]  /*8970*/  LDL.LU R17, [R1+0x150] ;  /* 0x0001500001117983 */ /* 0x000f280000300800 */
[----:B------:R-:W4:Y:S04]  /*8980*/  LDL.LU R11, [R1+0x148] ;  /* 0x00014800010b7983 */ /* 0x000f280000300800 */
[----:B------:R-:W4:Y:S04]  /*8990*/  LDL.LU R29, [R1+0x144] ;  /* 0x00014400011d7983 */ /* 0x000f280000300800 */
[----:B0-----:R-:W4:Y:S04]  /*89a0*/  LDL.LU R2, [R1+0x140] ;  /* 0x0001400001027983 */ /* 0x001f280000300800 */
[----:B------:R-:W4:Y:S04]  /*89b0*/  LDL.LU R28, [R1+0x13c] ;  /* 0x00013c00011c7983 */ /* 0x000f280000300800 */
[----:B------:R-:W4:Y:S04]  /*89c0*/  LDL.LU R15, [R1+0x138] ;  /* 0x00013800010f7983 */ /* 0x000f280000300800 */
[----:B------:R-:W4:Y:S04]  /*89d0*/  LDL.LU R14, [R1+0x134] ;  /* 0x00013400010e7983 */ /* 0x000f280000300800 */
[----:B------:R-:W4:Y:S04]  /*89e0*/  LDL.LU R4, [R1+0x130] ;  /* 0x0001300001047983 */ /* 0x000f280000300800 */
[----:B------:R-:W4:Y:S04]  /*89f0*/  LDL.LU R5, [R1+0x128] ;  /* 0x0001280001057983 */ /* 0x000f280000300800 */
[----:B------:R-:W4:Y:S04]  /*8a00*/  LDL.LU R22, [R1+0x124] ;  /* 0x0001240001167983 */ /* 0x000f280000300800 */
[----:B------:R-:W4:Y:S04]  /*8a10*/  LDL.LU R27, [R1+0x120] ;  /* 0x00012000011b7983 */ /* 0x000f280000300800 */
[----:B------:R-:W4:Y:S04]  /*8a20*/  LDL.LU R19, [R1+0x11c] ;  /* 0x00011c0001137983 */ /* 0x000f280000300800 */
[----:B------:R-:W4:Y:S01]  /*8a30*/  LDL.LU R10, [R1+0x118] ;  /* 0x00011800010a7983 */ /* 0x000f220000300800 */
[----:B--2---:R-:W-:-:S03]  /*8a40*/  SEL R0, R3, R0, !P0 ;  /* 0x0000000003007207 */ /* 0x004fc60004000000 */
[----:B------:R-:W2:Y:S04]  /*8a50*/  LDL.LU R6, [R1+0x114] ;  /* 0x0001140001067983 */ /* 0x000ea80000300800 */
[----:B------:R-:W2:Y:S04]  /*8a60*/  LDL.LU R13, [R1+0x110] ;  /* 0x00011000010d7983 */ /* 0x000ea80000300800 */
[----:B------:R-:W2:Y:S04]  /*8a70*/  LDL.LU R23, [R1+0x10c] ;  /* 0x00010c0001177983 */ /* 0x000ea80000300800 */
[----:B------:R-:W2:Y:S04]  /*8a80*/  LDL.LU R18, [R1+0x108] ;  /* 0x0001080001127983 */ /* 0x000ea80000300800 */
[----:B------:R-:W2:Y:S04]  /*8a90*/  LDL.LU R21, [R1+0x44] ;  /* 0x0000440001157983 */ /* 0x000ea80000300800 */
[----:B------:R-:W2:Y:S04]  /*8aa0*/  LDL.LU R7, [R1+0x30] ;  /* 0x0000300001077983 */ /* 0x000ea80000300800 */
[----:B------:R-:W2:Y:S04]  /*8ab0*/  LDL.LU R12, [R1+0x28] ;  /* 0x00002800010c7983 */ /* 0x000ea80000300800 */
[----:B------:R-:W2:Y:S04]  /*8ac0*/  LDL.LU R8, [R1+0x8] ;  /* 0x0000080001087983 */ /* 0x000ea80000300800 */
[----:B------:R0:W-:Y:S04]  /*8ad0*/  STL [R1+0x1b4], R0 ;  /* 0x0001b40001007387 */ /* 0x0001e80000100800 */
[----:B0-----:R-:W2:Y:S01]  /*8ae0*/  LDL.LU R0, [R1+0x4] ;  /* 0x0000040001007983 */ /* 0x001ea20000300800 */
[----:B---3--:R-:W-:-:S05]  /*8af0*/  SEL R24, R3, R24, !P0 ;  /* 0x0000001803187207 */ /* 0x008fca0004000000 */
[----:B------:R0:W-:Y:S04]  /*8b00*/  STL [R1+0x1b0], R24 ;  /* 0x0001b01801007387 */ /* 0x0001e80000100800 */
[----:B0-----:R-:W3:Y:S01]  /*8b10*/  LDL.LU R24, [R1+0x1a04] ;  /* 0x001a040001187983 */ /* 0x001ee20000300800 */
[C---:B----4-:R-:W-:Y:S02]  /*8b20*/  SEL R9, R3.reuse, R9, !P0 ;  /* 0x0000000903097207 */ /* 0x050fe40004000000 */
[C---:B------:R-:W-:Y:S02]  /*8b30*/  SEL R26, R3.reuse, R26, !P0 ;  /* 0x0000001a031a7207 */ /* 0x040fe40004000000 */
[C---:B------:R-:W-:Y:S02]  /*8b40*/  SEL R16, R3.reuse, R16, !P0 ;  /* 0x0000001003107207 */ /* 0x040fe40004000000 */
[----:B------:R-:W-:-:S02]  /*8b50*/  SEL R25, R3, R25, !P0 ;  /* 0x0000001903197207 */ /* 0x000fc40004000000 */
[C---:B------:R-:W-:Y:S02]  /*8b60*/  SEL R20, R3.reuse, R20, !P0 ;  /* 0x0000001403147207 */ /* 0x040fe40004000000 */
[C---:B------:R-:W-:Y:S02]  /*8b70*/  SEL R17, R3.reuse, R17, !P0 ;  /* 0x0000001103117207 */ /* 0x040fe40004000000 */
[C---:B------:R-:W-:Y:S02]  /*8b80*/  SEL R11, R3.reuse, R11, !P0 ;  /* 0x0000000b030b7207 */ /* 0x040fe40004000000 */
[C---:B------:R-:W-:Y:S02]  /*8b90*/  SEL R29, R3.reuse, R29, !P0 ;  /* 0x0000001d031d7207 */ /* 0x040fe40004000000 */
[C---:B------:R-:W-:Y:S02]  /*8ba0*/  SEL R2, R3.reuse, R2, !P0 ;  /* 0x0000000203027207 */ /* 0x040fe40004000000 */
[----:B---3--:R-:W-:-:S05]  /*8bb0*/  SEL R24, R3, R24, !P0 ;  /* 0x0000001803187207 */ /* 0x008fca0004000000 */
[----:B------:R0:W-:Y:S04]  /*8bc0*/  STL [R1+0x1ac], R24 ;  /* 0x0001ac1801007387 */ /* 0x0001e80000100800 */
[----:B0-----:R-:W3:Y:S04]  /*8bd0*/  LDL.LU R24, [R1] ;  /* 0x0000000001187983 */ /* 0x001ee80000300800 */
[----:B------:R0:W-:Y:S04]  /*8be0*/  STL [R1+0x1a8], R9 ;  /* 0x0001a80901007387 */ /* 0x0001e80000100800 */
[----:B0-----:R-:W4:Y:S04]  /*8bf0*/  LDL.LU R9, [R1+0x1a00] ;  /* 0x001a000001097983 */ /* 0x001f280000300800 */
        /* <DEDUP_REMOVED lines=13> */
[----:B0-----:R-:W4:Y:S01]  /*8cd0*/  LDL.LU R29, [R1+0x19e4] ;  /* 0x0019e400011d7983 */ /* 0x001f220000300800 */
[----:B------:R-:W-:-:S03]  /*8ce0*/  SEL R28, R3, R28, !P0 ;  /* 0x0000001c031c7207 */ /* 0x000fc60004000000 */
[----:B------:R0:W-:Y:S01]  /*8cf0*/  STL [R1+0x188], R2 ;  /* 0x0001880201007387 */ /* 0x0001e20000100800 */
[C---:B------:R-:W-:Y:S02]  /*8d00*/  SEL R14, R3.reuse, R14, !P0 ;  /* 0x0000000e030e7207 */ /* 0x040fe40004000000 */
[C---:B------:R-:W-:Y:S01]  /*8d10*/  SEL R4, R3.reuse, R4, !P0 ;  /* 0x0000000403047207 */ /* 0x040fe20004000000 */
[----:B------:R-:W-:Y:S01]  /*8d20*/  STL [R1+0x184], R28 ;  /* 0x0001841c01007387 */ /* 0x000fe20000100800 */
[----:B0-----:R-:W-:-:S05]  /*8d30*/  SEL R2, R3, R15, !P0 ;  /* 0x0000000f03027207 */ /* 0x001fca0004000000 */
[----:B------:R0:W-:Y:S04]  /*8d40*/  STL [R1+0x180], R2 ;  /* 0x0001800201007387 */ /* 0x0001e80000100800 */
[----:B------:R-:W-:Y:S01]  /*8d50*/  STL [R1+0x17c], R14 ;  /* 0x00017c0e01007387 */ /* 0x000fe20000100800 */
[----:B0-----:R-:W-:-:S03]  /*8d60*/  SEL R2, R3, R5, !P0 ;  /* 0x0000000503027207 */ /* 0x001fc60004000000 */
[----:B------:R0:W-:Y:S01]  /*8d70*/  STL [R1+0x174], R4 ;  /* 0x0001740401007387 */ /* 0x0001e20000100800 */
[----:B------:R-:W-:-:S03]  /*8d80*/  SEL R5, R3, R22, !P0 ;  /* 0x0000001603057207 */ /* 0x000fc60004000000 */
[----:B------:R1:W-:Y:S01]  /*8d90*/  STL [R1+0x170], R2 ;  /* 0x0001700201007387 */ /* 0x0003e20000100800 */
[----:B0-----:R-:W-:-:S03]  /*8da0*/  SEL R4, R3, R27, !P0 ;  /* 0x0000001b03047207 */ /* 0x001fc60004000000 */
[----:B------:R0:W-:Y:S01]  /*8db0*/  STL [R1+0x16c], R5 ;  /* 0x00016c0501007387 */ /* 0x0001e20000100800 */
[----:B-1----:R-:W-:-:S03]  /*8dc0*/  SEL R2, R3, R19, !P0 ;  /* 0x0000001303027207 */ /* 0x002fc60004000000 */
[----:B------:R2:W-:Y:S04]  /*8dd0*/  STL [R1+0x168], R4 ;  /* 0x0001680401007387 */ /* 0x0005e80000100800 */
[----:B------:R1:W-:Y:S01]  /*8de0*/  STL [R1+0x164], R2 ;  /* 0x0001640201007387 */ /* 0x0003e20000100800 */
[C---:B0-----:R-:W-:Y:S02]  /*8df0*/  SEL R5, R3.reuse, R10, !P0 ;  /* 0x0000000a03057207 */ /* 0x041fe40004000000 */
[----:B--2---:R-:W-:-:S03]  /*8e00*/  SEL R4, R3, R6, !P0 ;  /* 0x0000000603047207 */ /* 0x004fc60004000000 */
[----:B------:R0:W-:Y:S01]  /*8e10*/  STL [R1+0x160], R5 ;  /* 0x0001600501007387 */ /* 0x0001e20000100800 */
[----:B-1----:R-:W-:-:S03]  /*8e20*/  SEL R2, R3, R13, !P0 ;  /* 0x0000000d03027207 */ /* 0x002fc60004000000 */
[----:B------:R1:W-:Y:S04]  /*8e30*/  STL [R1+0x15c], R4 ;  /* 0x00015c0401007387 */ /* 0x0003e80000100800 */
[----:B------:R2:W-:Y:S01]  /*8e40*/  STL [R1+0x158], R2 ;  /* 0x0001580201007387 */ /* 0x0005e20000100800 */
[C---:B0-----:R-:W-:Y:S02]  /*8e50*/  SEL R5, R3.reuse, R23, !P0 ;  /* 0x0000001703057207 */ /* 0x041fe40004000000 */
[----:B-1----:R-:W-:-:S03]  /*8e60*/  SEL R4, R3, R18, !P0 ;  /* 0x0000001203047207 */ /* 0x002fc60004000000 */
[----:B------:R0:W-:Y:S01]  /*8e70*/  STL [R1+0x154], R5 ;  /* 0x0001540501007387 */ /* 0x0001e20000100800 */
[----:B--2---:R-:W-:-:S03]  /*8e80*/  SEL R2, R3, R21, !P0 ;  /* 0x0000001503027207 */ /* 0x004fc60004000000 */
[----:B------:R1:W-:Y:S04]  /*8e90*/  STL [R1+0x150], R4 ;  /* 0x0001500401007387 */ /* 0x0003e80000100800 */
[----:B------:R2:W-:Y:S01]  /*8ea0*/  STL [R1+0x148], R2 ;  /* 0x0001480201007387 */ /* 0x0005e20000100800 */
[C---:B0-----:R-:W-:Y:S02]  /*8eb0*/  SEL R5, R3.reuse, R7, !P0 ;  /* 0x0000000703057207 */ /* 0x041fe40004000000 */
[----:B-1----:R-:W-:-:S03]  /*8ec0*/  SEL R4, R3, R12, !P0 ;  /* 0x0000000c03047207 */ /* 0x002fc60004000000 */
[----:B------:R-:W-:Y:S01]  /*8ed0*/  STL [R1+0x144], R5 ;  /* 0x0001440501007387 */ /* 0x000fe20000100800 */
[----:B--2---:R-:W-:-:S03]  /*8ee0*/  SEL R2, R3, R8, !P0 ;  /* 0x0000000803027207 */ /* 0x004fc60004000000 */
[----:B------:R-:W2:Y:S01]  /*8ef0*/  LDL.LU R7, [R1+0x100] ;  /* 0x0001000001077983 */ /* 0x000ea20000300800 */
[----:B------:R-:W-:-:S03]  /*8f00*/  SEL R0, R3, R0, !P0 ;  /* 0x0000000003007207 */ /* 0x000fc60004000000 */
[----:B------:R-:W-:Y:S04]  /*8f10*/  STL [R1+0x140], R4 ;  /* 0x0001400401007387 */ /* 0x000fe80000100800 */
[----:B------:R0:W-:Y:S04]  /*8f20*/  STL [R1+0x13c], R2 ;  /* 0x00013c0201007387 */ /* 0x0001e80000100800 */
[----:B0-----:R-:W2:Y:S04]  /*8f30*/  LDL.LU R2, [R1+0xe8] ;  /* 0x0000e80001027983 */ /* 0x001ea80000300800 */
[----:B------:R-:W2:Y:S04]  /*8f40*/  LDL.LU R12, [R1+0xf4] ;  /* 0x0000f400010c7983 */ /* 0x000ea80000300800 */
[----:B------:R3:W-:Y:S04]  /*8f50*/  STL [R1+0x138], R0 ;  /* 0x0001380001007387 */ /* 0x0007e80000100800 */
[----:B------:R-:W2:Y:S04]  /*8f60*/  LDL.LU R28, [R1+0xf0] ;  /* 0x0000f000011c7983 */ /* 0x000ea80000300800 */
[----:B------:R-:W2:Y:S01]  /*8f70*/  LDL.LU R15, [R1+0xec] ;  /* 0x0000ec00010f7983 */ /* 0x000ea20000300800 */
[----:B---3--:R-:W-:-:S05]  /*8f80*/  SEL R0, R3, R24, !P0 ;  /* 0x0000001803007207 */ /* 0x008fca0004000000 */
[----:B------:R0:W-:Y:S04]  /*8f90*/  STL [R1+0x134], R0 ;  /* 0x0001340001007387 */ /* 0x0001e80000100800 */
[----:B------:R-:W3:Y:S04]  /*8fa0*/  LDL.LU R14, [R1+0xd8] ;  /* 0x0000d800010e7983 */ /* 0x000ee80000300800 */
[----:B------:R-:W3:Y:S04]  /*8fb0*/  LDL.LU R4, [R1+0xe4] ;  /* 0x0000e40001047983 */ /* 0x000ee80000300800 */
[----:B------:R-:W3:Y:S04]  /*8fc0*/  LDL.LU R5, [R1+0xe0] ;  /* 0x0000e00001057983 */ /* 0x000ee80000300800 */
[----:B------:R-:W3:Y:S04]  /*8fd0*/  LDL.LU R22, [R1+0xdc] ;  /* 0x0000dc0001167983 */ /* 0x000ee80000300800 */
[----:B------:R-:W3:Y:S01]  /*8fe0*/  LDL.LU R8, [R1+0xd0] ;  /* 0x0000d00001087983 */ /* 0x000ee20000300800 */
[----:B----4-:R-:W-:-:S02]  /*8ff0*/  SEL R21, R3, R20, !P0 ;  /* 0x0000001403157207 */ /* 0x010fc40004000000 */
[C---:B------:R-:W-:Y:S02]  /*9000*/  SEL R6, R3.reuse, R29, !P0 ;  /* 0x0000001d03067207 */ /* 0x040fe40004000000 */
[----:B------:R-:W4:Y:S04]  /*9010*/  LDL.LU R29, [R1+0x7c] ;  /* 0x00007c00011d7983 */ /* 0x000f280000300800 */
[----:B0-----:R-:W4:Y:S04]  /*9020*/  LDL.LU R0, [R1+0xd4] ;  /* 0x0000d40001007983 */ /* 0x001f280000300800 */
[----:B------:R0:W-:Y:S02]  /*9030*/  STL [R1+0x130], R6 ;  /* 0x0001300601007387 */ /* 0x0001e40000100800 */
[----:B0-----:R-:W-:-:S02]  /*9040*/  SEL R6, R3, R11, !P0 ;  /* 0x0000000b03067207 */ /* 0x001fc40004000000 */
[----:B------:R-:W4:Y:S04]  /*9050*/  LDL.LU R11, [R1+0x58] ;  /* 0x00005800010b7983 */ /* 0x000f280000300800 */
[----:B------:R-:W4:Y:S04]  /*9060*/  LDL.LU R24, [R1+0xb8] ;  /* 0x0000b80001187983 */ /* 0x000f280000300800 */
[----:B------:R0:W-:Y:S02]  /*9070*/  STL [R1+0x128], R6 ;  /* 0x0001280601007387 */ /* 0x0001e40000100800 */
[----:B0-----:R-:W-:-:S02]  /*9080*/  SEL R6, R3, R17, !P0 ;  /* 0x0000001103067207 */ /* 0x001fc40004000000 */
[----:B------:R-:W4:Y:S04]  /*9090*/  LDL.LU R17, [R1+0x104] ;  /* 0x0001040001117983 */ /* 0x000f280000300800 */
[----:B------:R-:W4:Y:S04]  /*90a0*/  LDL.LU R27, [R1+0xc0] ;  /* 0x0000c000011b7983 */ /* 0x000f280000300800 */
[----:B------:R0:W-:Y:S04]  /*90b0*/  STL [R1+0x124], R6 ;  /* 0x0001240601007387 */ /* 0x0001e80000100800 */
[----:B------:R-:W4:Y:S04]  /*90c0*/  LDL.LU R19, [R1+0xc4] ;  /* 0x0000c40001137983 */ /* 0x000f280000300800 */
[----:B------:R-:W4:Y:S04]  /*90d0*/  LDL.LU R10, [R1+0xc8] ;  /* 0x0000c800010a7983 */ /* 0x000f280000300800 */
[----:B0-----:R-:W4:Y:S04]  /*90e0*/  LDL.LU R6, [R1+0x1e0] ;  /* 0x0001e00001067983 */ /* 0x001f280000300800 */
[----:B------:R-:W4:Y:S04]  /*90f0*/  LDL.LU R13, [R1+0xbc] ;  /* 0x0000bc00010d7983 */ /* 0x000f280000300800 */
[----:B------:R-:W4:Y:S04]  /*9100*/  LDL.LU R23, [R1+0x1d8] ;  /* 0x0001d80001177983 */ /* 0x000f280000300800 */
[----:B------:R-:W4:Y:S04]  /*9110*/  LDL.LU R18, [R1+0x1dc] ;  /* 0x0001dc0001127983 */ /* 0x000f280000300800 */
[----:B------:R-:W4:Y:S01]  /*9120*/  LDL.LU R20, [R1+0xf8] ;  /* 0x0000f80001147983 */ /* 0x000f220000300800 */
[----:B------:R-:W-:-:S03]  /*9130*/  SEL R25, R3, R25, !P0 ;  /* 0x0000001903197207 */ /* 0x000fc60004000000 */
[----:B------:R0:W-:Y:S04]  /*9140*/  STL [R1+0x120], R21 ;  /* 0x0001201501007387 */ /* 0x0001e80000100800 */
[----:B0-----:R-:W4:Y:S04]  /*9150*/  LDL.LU R21, [R1+0xac] ;  /* 0x0000ac0001157983 */ /* 0x001f280000300800 */
[----:B------:R2:W-:Y:S02]  /*9160*/  STL [R1+0x11c], R25 ;  /* 0x00011c1901007387 */ /* 0x0005e40000100800 */
[----:B--2---:R-:W-:-:S02]  /*9170*/  SEL R25, R3, R7, !P0 ;  /* 0x0000000703197207 */ /* 0x004fc40004000000 */
[----:B------:R-:W2:Y:S01]  /*9180*/  LDL.LU R7, [R1+0xa8] ;  /* 0x0000a80001077983 */ /* 0x000ea20000300800 */
[C---:B------:R-:W-:Y:S02]  /*9190*/  SEL R2, R3.reuse, R2, !P0 ;  /* 0x0000000203027207 */ /* 0x040fe40004000000 */
[C---:B------:R-:W-:Y:S02]  /*91a0*/  SEL R15, R3.reuse, R15, !P0 ;  /* 0x0000000f030f7207 */ /* 0x040fe40004000000 */
[C---:B---3--:R-:W-:Y:S02]  /*91b0*/  SEL R5, R3.reuse, R5, !P0 ;  /* 0x0000000503057207 */ /* 0x048fe40004000000 */
[C---:B----4-:R-:W-:Y:S02]  /*91c0*/  SEL R11, R3.reuse, R11, !P0 ;  /* 0x0000000b030b7207 */ /* 0x050fe40004000000 */
[----:B------:R-:W-:-:S05]  /*91d0*/  SEL R20, R3, R20, !P0 ;  /* 0x0000001403147207 */ /* 0x000fca0004000000 */
[----:B------:R0:W-:Y:S04]  /*91e0*/  STL [R1+0x118], R20 ;  /* 0x0001181401007387 */ /* 0x0001e80000100800 */
[----:B------:R-:W-:Y:S01]  /*91f0*/  STL [R1+0x114], R25 ;  /* 0x0001141901007387 */ /* 0x000fe20000100800 */
[C---:B0-----:R-:W-:Y:S02]  /*9200*/  SEL R20, R3.reuse, R17, !P0 ;  /* 0x0000001103147207 */ /* 0x041fe40004000000 */
[----:B------:R-:W-:-:S03]  /*9210*/  SEL R17, R3, R29, !P0 ;  /* 0x0000001d03117207 */ /* 0x000fc60004000000 */
[----:B------:R-:W-:Y:S04]  /*9220*/  STL [R1+0x110], R20 ;  /* 0x0001101401007387 */ /* 0x000fe80000100800 */
[----:B------:R0:W-:Y:S04]  /*9230*/  STL [R1+0x10c], R11 ;  /* 0x00010c0b01007387 */ /* 0x0001e80000100800 */
[----:B------:R-:W-:Y:S01]  /*9240*/  STL [R1+0x108], R17 ;  /* 0x0001081101007387 */ /* 0x000fe20000100800 */
[----:B0-----:R-:W-:-:S03]  /*9250*/  SEL R11, R3, R12, !P0 ;  /* 0x0000000c030b7207 */ /* 0x001fc60004000000 */
[----:B------:R-:W3:Y:S04]  /*9260*/  LDL.LU R12, [R1+0xa4] ;  /* 0x0000a400010c7983 */ /* 0x000ee80000300800 */
[----:B------:R0:W-:Y:S04]  /*9270*/  STL [R1+0x104], R2 ;  /* 0x0001040201007387 */ /* 0x0001e80000100800 */
[----:B------:R1:W-:Y:S01]  /*9280*/  STL [R1+0x100], R11 ;  /* 0x0001000b01007387 */ /* 0x0003e20000100800 */
[C---:B0-----:R-:W-:Y:S02]  /*9290*/  SEL R2, R3.reuse, R28, !P0 ;  /* 0x0000001c03027207 */ /* 0x041fe40004000000 */
[----:B-1----:R-:W-:-:S03]  /*92a0*/  SEL R11, R3, R14, !P0 ;  /* 0x0000000e030b7207 */ /* 0x002fc60004000000 */
[----:B------:R0:W-:Y:S04]  /*92b0*/  STL [R1+0xf8], R2 ;  /* 0x0000f80201007387 */ /* 0x0001e80000100800 */
[----:B------:R-:W-:Y:S01]  /*92c0*/  STL [R1+0xf4], R15 ;  /* 0x0000f40f01007387 */ /* 0x000fe20000100800 */
[----:B0-----:R-:W-:-:S03]  /*92d0*/  SEL R2, R3, R4, !P0 ;  /* 0x0000000403027207 */ /* 0x001fc60004000000 */
[----:B------:R-:W-:Y:S01]  /*92e0*/  STL [R1+0xf0], R11 ;  /* 0x0000f00b01007387 */ /* 0x000fe20000100800 */
[----:B------:R-:W-:-:S03]  /*92f0*/  SEL R4, R3, R22, !P0 ;  /* 0x0000001603047207 */ /* 0x000fc60004000000 */
[----:B------:R0:W-:Y:S04]  /*9300*/  STL [R1+0xec], R2 ;  /* 0x0000ec0201007387 */ /* 0x0001e80000100800 */
[----:B------:R-:W-:Y:S01]  /*9310*/  STL [R1+0xe8], R5 ;  /* 0x0000e80501007387 */ /* 0x000fe20000100800 */
[----:B0-----:R-:W-:-:S03]  /*9320*/  SEL R2, R3, R8, !P0 ;  /* 0x0000000803027207 */ /* 0x001fc60004000000 */
[----:B------:R-:W4:Y:S04]  /*9330*/  LDL.LU R8, [R1+0xa0] ;  /* 0x0000a00001087983 */ /* 0x000f280000300800 */
[----:B------:R0:W-:Y:S04]  /*9340*/  STL [R1+0xe4], R4 ;  /* 0x0000e40401007387 */ /* 0x0001e80000100800 */
[----:B------:R1:W-:Y:S01]  /*9350*/  STL [R1+0xe0], R2 ;  /* 0x0000e00201007387 */ /* 0x0003e20000100800 */
[----:B0-----:R-:W-:-:S03]  /*9360*/  SEL R4, R3, R0, !P0 ;  /* 0x0000000003047207 */ /* 0x001fc60004000000 */
[----:B------:R-:W4:Y:S01]  /*9370*/  LDL.LU R0, [R1+0x9c] ;  /* 0x00009c0001007983 */ /* 0x000f220000300800 */
[----:B-1----:R-:W-:-:S03]  /*9380*/  SEL R2, R3, R24, !P0 ;  /* 0x0000001803027207 */ /* 0x002fc60004000000 */
[----:B------:R0:W-:Y:S04]  /*9390*/  STL [R1+0xdc], R4 ;  /* 0x0000dc0401007387 */ /* 0x0001e80000100800 */
[----:B------:R-:W4:Y:S01]  /*93a0*/  LDL.LU R24, [R1+0x98] ;  /* 0x0000980001187983 */ /* 0x000f220000300800 */
[----:B------:R-:W-:-:S03]  /*93b0*/  SEL R5, R3, R10, !P0 ;  /* 0x0000000a03057207 */ /* 0x000fc60004000000 */
[----:B------:R1:W-:Y:S01]  /*93c0*/  STL [R1+0xd8], R2 ;  /* 0x0000d80201007387 */ /* 0x0003e20000100800 */
[----:B0-----:R-:W-:-:S05]  /*93d0*/  SEL R4, R3, R27, !P0 ;  /* 0x0000001b03047207 */ /* 0x001fca0004000000 */
[----:B------:R0:W-:Y:S01]  /*93e0*/  STL [R1+0xd4], R4 ;  /* 0x0000d40401007387 */ /* 0x0001e20000100800 */
[----:B-1----:R-:W-:-:S05]  /*93f0*/  SEL R2, R3, R19, !P0 ;  /* 0x0000001303027207 */ /* 0x002fca0004000000 */
[----:B------:R1:W-:Y:S01]  /*9400*/  STL [R1+0xd0], R2 ;  /* 0x0000d00201007387 */ /* 0x0003e20000100800 */
[----:B0-----:R-:W-:-:S03]  /*9410*/  SEL R4, R3, R6, !P0 ;  /* 0x0000000603047207 */ /* 0x001fc60004000000 */
[----:B------:R0:W-:Y:S01]  /*9420*/  STL [R1+0xc8], R5 ;  /* 0x0000c80501007387 */ /* 0x0001e20000100800 */
[----:B-1----:R-:W-:-:S03]  /*9430*/  SEL R2, R3, R13, !P0 ;  /* 0x0000000d03027207 */ /* 0x002fc60004000000 */
[----:B------:R1:W-:Y:S01]  /*9440*/  STL [R1+0xc4], R4 ;  /* 0x0000c40401007387 */ /* 0x0003e20000100800 */
[----:B0-----:R-:W-:-:S03]  /*9450*/  SEL R5, R3, R23, !P0 ;  /* 0x0000001703057207 */ /* 0x001fc60004000000 */
[----:B------:R0:W-:Y:S01]  /*9460*/  STL [R1+0xc0], R2 ;  /* 0x0000c00201007387 */ /* 0x0001e20000100800 */
[----:B-1----:R-:W-:-:S03]  /*9470*/  SEL R4, R3, R18, !P0 ;  /* 0x0000001203047207 */ /* 0x002fc60004000000 */
[----:B0-----:R-:W4:Y:S04]  /*9480*/  LDL.LU R2, [R1+0x94] ;  /* 0x0000940001027983 */ /* 0x001f280000300800 */
[----:B------:R0:W-:Y:S04]  /*9490*/  STL [R1+0xbc], R5 ;  /* 0x0000bc0501007387 */ /* 0x0001e80000100800 */
[----:B------:R-:W4:Y:S04]  /*94a0*/  LDL.LU R14, [R1+0x90] ;  /* 0x00009000010e7983 */ /* 0x000f280000300800 */
[----:B------:R1:W-:Y:S04]  /*94b0*/  STL [R1+0xb8], R4 ;  /* 0x0000b80401007387 */ /* 0x0003e80000100800 */
[----:B------:R-:W4:Y:S04]  /*94c0*/  LDL.LU R28, [R1+0x8c] ;  /* 0x00008c00011c7983 */ /* 0x000f280000300800 */
[----:B0-----:R-:W4:Y:S01]  /*94d0*/  LDL.LU R5, [R1+0x88] ;  /* 0x0000880001057983 */ /* 0x001f220000300800 */
[----:B-1----:R-:W-:-:S05]  /*94e0*/  SEL R4, R3, R21, !P0 ;  /* 0x0000001503047207 */ /* 0x002fca0004000000 */
[----:B------:R2:W-:Y:S04]  /*94f0*/  STL [R1+0xac], R4 ;  /* 0x0000ac0401007387 */ /* 0x0005e80000100800 */
[----:B------:R-:W4:Y:S04]  /*9500*/  LDL.LU R22, [R1+0x84] ;  /* 0x0000840001167983 */ /* 0x000f280000300800 */
[----:B------:R-:W4:Y:S01]  /*9510*/  LDL.LU R27, [R1+0x80] ;  /* 0x00008000011b7983 */ /* 0x000f220000300800 */
[----:B--2---:R-:W-:-:S05]  /*9520*/  SEL R4, R3, R7, !P0 ;  /* 0x0000000703047207 */ /* 0x004fca0004000000 */
[----:B------:R0:W-:Y:S04]  /*9530*/  STL [R1+0xa8], R4 ;  /* 0x0000a80401007387 */ /* 0x0001e80000100800 */
[----:B------:R-:W2:Y:S04]  /*9540*/  LDL.LU R19, [R1+0x178] ;  /* 0x0001780001137983 */ /* 0x000ea80000300800 */
[----:B------:R-:W2:Y:S04]  /*9550*/  LDL.LU R10, [R1+0x78] ;  /* 0x00007800010a7983 */ /* 0x000ea80000300800 */
[----:B0-----:R-:W2:Y:S04]  /*9560*/  LDL.LU R4, [R1+0x70] ;  /* 0x0000700001047983 */ /* 0x001ea80000300800 */
[----:B------:R-:W2:Y:S04]  /*9570*/  LDL.LU R6, [R1+0x6c] ;  /* 0x00006c0001067983 */ /* 0x000ea80000300800 */
[----:B------:R-:W2:Y:S01]  /*9580*/  LDL.LU R13, [R1+0x68] ;  /* 0x00006800010d7983 */ /* 0x000ea20000300800 */
[----:B---3--:R-:W-:-:S05]  /*9590*/  SEL R7, R3, R12, !P0 ;  /* 0x0000000c03077207 */ /* 0x008fca0004000000 */
[----:B------:R0:W-:Y:S04]  /*95a0*/  STL [R1+0xa4], R7 ;  /* 0x0000a40701007387 */ /* 0x0001e80000100800 */
[----:B------:R-:W3:Y:S04]  /*95b0*/  LDL.LU R23, [R1+0x64] ;  /* 0x0000640001177983 */ /* 0x000ee80000300800 */
[----:B------:R-:W3:Y:S04]  /*95c0*/  LDL.LU R18, [R1+0x60] ;  /* 0x0000600001127983 */ /* 0x000ee80000300800 */
[----:B------:R-:W3:Y:S04]  /*95d0*/  LDL.LU R21, [R1+0x5c] ;  /* 0x00005c0001157983 */ /* 0x000ee80000300800 */
[----:B0-----:R-:W3:Y:S04]  /*95e0*/  LDL.LU R7, [R1+0x12c] ;  /* 0x00012c0001077983 */ /* 0x001ee80000300800 */
[----:B------:R-:W3:Y:S04]  /*95f0*/  LDL.LU R20, [R1+0x54] ;  /* 0x0000540001147983 */ /* 0x000ee80000300800 */
[----:B------:R-:W3:Y:S01]  /*9600*/  LDL.LU R11, [R1+0x50] ;  /* 0x00005000010b7983 */ /* 0x000ee20000300800 */
[----:B----4-:R-:W-:-:S05]  /*9610*/  SEL R12, R3, R8, !P0 ;  /* 0x00000008030c7207 */ /* 0x010fca0004000000 */
[----:B------:R0:W-:Y:S04]  /*9620*/  STL [R1+0xa0], R12 ;  /* 0x0000a00c01007387 */ /* 0x0001e80000100800 */
[----:B------:R-:W4:Y:S01]  /*9630*/  LDL.LU R17, [R1+0x4c] ;  /* 0x00004c0001117983 */ /* 0x000f220000300800 */
[----:B------:R-:W-:-:S05]  /*9640*/  SEL R8, R3, R0, !P0 ;  /* 0x0000000003087207 */ /* 0x000fca0004000000 */
[----:B------:R1:W-:Y:S01]  /*9650*/  STL [R1+0x9c], R8 ;  /* 0x00009c0801007387 */ /* 0x0003e20000100800 */
[----:B------:R-:W-:-:S03]  /*9660*/  SEL R0, R3, R24, !P0 ;  /* 0x0000001803007207 */ /* 0x000fc60004000000 */
[----:B0-----:R-:W4:Y:S04]  /*9670*/  LDL.LU R12, [R1+0x48] ;  /* 0x00004800010c7983 */ /* 0x001f280000300800 */
[----:B-1----:R-:W4:Y:S04]  /*9680*/  LDL.LU R8, [R1+0xfc] ;  /* 0x0000fc0001087983 */ /* 0x002f280000300800 */
[----:B------:R0:W-:Y:S04]  /*9690*/  STL [R1+0x98], R0 ;  /* 0x0000980001007387 */ /* 0x0001e80000100800 */
[----:B0-----:R-:W4:Y:S04]  /*96a0*/  LDL.LU R0, [R1+0x40] ;  /* 0x0000400001007983 */ /* 0x001f280000300800 */
[----:B------:R-:W4:Y:S04]  /*96b0*/  LDL.LU R24, [R1+0x3c] ;  /* 0x00003c0001187983 */ /* 0x000f280000300800 */
[----:B------:R-:W4:Y:S04]  /*96c0*/  LDL.LU R25, [R1+0x38] ;  /* 0x0000380001197983 */ /* 0x000f280000300800 */
[----:B------:R-:W4:Y:S04]  /*96d0*/  LDL.LU R29, [R1+0x34] ;  /* 0x00003400011d7983 */ /* 0x000f280000300800 */
[----:B------:R-:W4:Y:S01]  /*96e0*/  LDL.LU R15, [R1+0xcc] ;  /* 0x0000cc00010f7983 */ /* 0x000f220000300800 */
[----:B------:R-:W-:-:S05]  /*96f0*/  SEL R2, R3, R2, !P0 ;  /* 0x0000000203027207 */ /* 0x000fca0004000000 */
[----:B------:R0:W-:Y:S01]  /*9700*/  STL [R1+0x94], R2 ;  /* 0x0000940201007387 */ /* 0x0001e20000100800 */
[----:B------:R-:W-:-:S03]  /*9710*/  SEL R14, R3, R14, !P0 ;  /* 0x0000000e030e7207 */ /* 0x000fc60004000000 */
[----:B0-----:R-:W4:Y:S01]  /*9720*/  LDL.LU R2, [R1+0x19e0] ;  /* 0x0019e00001027983 */ /* 0x001f220000300800 */
[----:B------:R-:W-:-:S03]  /*9730*/  SEL R28, R3, R28, !P0 ;  /* 0x0000001c031c7207 */ /* 0x000fc60004000000 */
[----:B------:R0:W-:Y:S01]  /*9740*/  STL [R1+0x90], R14 ;  /* 0x0000900e01007387 */ /* 0x0001e20000100800 */
[----:B------:R-:W-:-:S03]  /*9750*/  SEL R5, R3, R5, !P0 ;  /* 0x0000000503057207 */ /* 0x000fc60004000000 */
[----:B0-----:R-:W4:Y:S01]  /*9760*/  LDL.LU R14, [R1+0xb0] ;  /* 0x0000b000010e7983 */ /* 0x001f220000300800 */
[----:B------:R-:W-:-:S03]  /*9770*/  SEL R22, R3, R22, !P0 ;  /* 0x0000001603167207 */ /* 0x000fc60004000000 */
[----:B------:R0:W-:Y:S01]  /*9780*/  STL [R1+0x8c], R28 ;  /* 0x00008c1c01007387 */ /* 0x0001e20000100800 */
[----:B------:R-:W-:-:S03]  /*9790*/  SEL R27, R3, R27, !P0 ;  /* 0x0000001b031b7207 */ /* 0x000fc60004000000 */
[----:B0-----:R-:W4:Y:S01]  /*97a0*/  LDL.LU R28, [R1+0x19dc] ;  /* 0x0019dc00011c7983 */ /* 0x001f220000300800 */
[----:B--2---:R-:W-:-:S03]  /*97b0*/  SEL R19, R3, R19, !P0 ;  /* 0x0000001303137207 */ /* 0x004fc60004000000 */
[----:B------:R0:W-:Y:S01]  /*97c0*/  STL [R1+0x88], R5 ;  /* 0x0000880501007387 */ /* 0x0001e20000100800 */
[----:B------:R-:W-:-:S03]  /*97d0*/  SEL R10, R3, R10, !P0 ;  /* 0x0000000a030a7207 */ /* 0x000fc60004000000 */
[----:B0-----:R-:W2:Y:S01]  /*97e0*/  LDL.LU R5, [R1+0xb4] ;  /* 0x0000b40001057983 */ /* 0x001ea20000300800 */
[----:B------:R-:W-:-:S03]  /*97f0*/  SEL R4, R3, R4, !P0 ;  /* 0x0000000403047207 */ /* 0x000fc60004000000 */
[----:B------:R0:W-:Y:S01]  /*9800*/  STL [R1+0x84], R22 ;  /* 0x0000841601007387 */ /* 0x0001e20000100800 */
[C---:B------:R-:W-:Y:S02]  /*9810*/  SEL R6, R3.reuse, R6, !P0 ;  /* 0x0000000603067207 */ /* 0x040fe40004000000 */
[C---:B------:R-:W-:Y:S01]  /*9820*/  SEL R13, R3.reuse, R13, !P0 ;  /* 0x0000000d030d7207 */ /* 0x040fe20004000000 */
[----:B0-----:R-:W2:Y:S04]  /*9830*/  LDL.LU R22, [R1+0x19d8] ;  /* 0x0019d80001167983 */ /* 0x001ea80000300800 */
[----:B------:R0:W-:Y:S04]  /*9840*/  STL [R1+0x80], R27 ;  /* 0x0000801b01007387 */ /* 0x0001e80000100800 */
        /* <DEDUP_REMOVED lines=10> */
[----:B0-----:R-:W2:Y:S01]  /*98f0*/  LDL.LU R13, [R1+0x19c4] ;  /* 0x0019c400010d7983 */ /* 0x001ea20000300800 */
[----:B---3--:R-:W-:-:S02]  /*9900*/  SEL R23, R3, R23, !P0 ;  /* 0x0000001703177207 */ /* 0x008fc40004000000 */
[----:B------:R-:W-:-:S03]  /*9910*/  SEL R18, R3, R18, !P0 ;  /* 0x0000001203127207 */ /* 0x000fc60004000000 */
[----:B------:R0:W-:Y:S01]  /*9920*/  STL [R1+0x64], R23 ;  /* 0x0000641701007387 */ /* 0x0001e20000100800 */
[C---:B------:R-:W-:Y:S02]  /*9930*/  SEL R21, R3.reuse, R21, !P0 ;  /* 0x0000001503157207 */ /* 0x040fe40004000000 */
[C---:B------:R-:W-:Y:S01]  /*9940*/  SEL R7, R3.reuse, R7, !P0 ;  /* 0x0000000703077207 */ /* 0x040fe20004000000 */
[----:B0-----:R-:W3:Y:S01]  /*9950*/  LDL.LU R23, [R1+0x19c0] ;  /* 0x0019c00001177983 */ /* 0x001ee20000300800 */
[----:B------:R-:W-:-:S03]  /*9960*/  SEL R20, R3, R20, !P0 ;  /* 0x0000001403147207 */ /* 0x000fc60004000000 */
[----:B------:R0:W-:Y:S01]  /*9970*/  STL [R1+0x60], R18 ;  /* 0x0000601201007387 */ /* 0x0001e20000100800 */
[----:B------:R-:W-:-:S03]  /*9980*/  SEL R11, R3, R11, !P0 ;  /* 0x0000000b030b7207 */ /* 0x000fc60004000000 */
[----:B0-----:R-:W3:Y:S04]  /*9990*/  LDL.LU R18, [R1+0x19bc] ;  /* 0x0019bc0001127983 */ /* 0x001ee80000300800 */
[----:B------:R0:W-:Y:S04]  /*99a0*/  STL [R1+0x5c], R21 ;  /* 0x00005c1501007387 */ /* 0x0001e80000100800 */
[----:B0-----:R-:W3:Y:S01]  /*99b0*/  LDL.LU R21, [R1+0x19b8] ;  /* 0x0019b80001157983 */ /* 0x001ee20000300800 */
[----:B----4-:R-:W-:-:S03]  /*99c0*/  SEL R17, R3, R17, !P0 ;  /* 0x0000001103117207 */ /* 0x010fc60004000000 */
[----:B------:R0:W-:Y:S04]  /*99d0*/  STL [R1+0x58], R7 ;  /* 0x0000580701007387 */ /* 0x0001e80000100800 */
[----:B0-----:R-:W4:Y:S04]  /*99e0*/  LDL.LU R7, [R1+0x19b4] ;  /* 0x0019b40001077983 */ /* 0x001f280000300800 */
[----:B------:R0:W-:Y:S01]  /*99f0*/  STL [R1+0x54], R20 ;  /* 0x0000541401007387 */ /* 0x0001e20000100800 */
[C---:B------:R-:W-:Y:S02]  /*9a00*/  SEL R12, R3.reuse, R12, !P0 ;  /* 0x0000000c030c7207 */ /* 0x040fe40004000000 */
[C---:B------:R-:W-:Y:S01]  /*9a10*/  SEL R8, R3.reuse, R8, !P0 ;  /* 0x0000000803087207 */ /* 0x040fe20004000000 */
[----:B0-----:R-:W3:Y:S04]  /*9a20*/  LDL.LU R20, [R1+0x14] ;  /* 0x0000140001147983 */ /* 0x001ee80000300800 */
[----:B------:R0:W-:Y:S01]  /*9a30*/  STL [R1+0x50], R11 ;  /* 0x0000500b01007387 */ /* 0x0001e20000100800 */
[----:B------:R-:W-:-:S03]  /*9a40*/  SEL R0, R3, R0, !P0 ;  /* 0x0000000003007207 */ /* 0x000fc60004000000 */
[----:B0-----:R-:W4:Y:S01]  /*9a50*/  LDL.LU R11, [R1+0x18] ;  /* 0x00001800010b7983 */ /* 0x001f220000300800 */
[----:B------:R-:W-:-:S03]  /*9a60*/  SEL R24, R3, R24, !P0 ;  /* 0x0000001803187207 */ /* 0x000fc60004000000 */
[----:B------:R0:W-:Y:S04]  /*9a70*/  STL [R1+0x4c], R17 ;  /* 0x00004c1101007387 */ /* 0x0001e80000100800 */
[----:B0-----:R-:W4:Y:S04]  /*9a80*/  LDL.LU R17, [R1+0x1c] ;  /* 0x00001c0001117983 */ /* 0x001f280000300800 */
[----:B------:R0:W-:Y:S04]  /*9a90*/  STL [R1+0x48], R12 ;  /* 0x0000480c01007387 */ /* 0x0001e80000100800 */
[----:B0-----:R-:W3:Y:S04]  /*9aa0*/  LDL.LU R12, [R1+0x19b0] ;  /* 0x0019b000010c7983 */ /* 0x001ee80000300800 */
[----:B------:R0:W-:Y:S04]  /*9ab0*/  STL [R1+0x44], R8 ;  /* 0x0000440801007387 */ /* 0x0001e80000100800 */
[----:B0-----:R-:W4:Y:S04]  /*9ac0*/  LDL.LU R8, [R1+0x19ac] ;  /* 0x0019ac0001087983 */ /* 0x001f280000300800 */
[----:B------:R0:W-:Y:S04]  /*9ad0*/  STL [R1+0x40], R0 ;  /* 0x0000400001007387 */ /* 0x0001e80000100800 */
[----:B0-----:R-:W3:Y:S04]  /*9ae0*/  LDL.LU R0, [R1+0x19a8] ;  /* 0x0019a80001007983 */ /* 0x001ee80000300800 */
[----:B------:R0:W-:Y:S04]  /*9af0*/  STL [R1+0x3c], R24 ;  /* 0x00003c1801007387 */ /* 0x0001e80000100800 */
[----:B0-----:R-:W2:Y:S01]  /*9b00*/  LDL.LU R24, [R1+0x19a4] ;  /* 0x0019a40001187983 */ /* 0x001ea20000300800 */
[----:B------:R-:W-:-:S02]  /*9b10*/  SEL R25, R3, R25, !P0 ;  /* 0x0000001903197207 */ /* 0x000fc40004000000 */
[----:B------:R-:W-:-:S03]  /*9b20*/  SEL R29, R3, R29, !P0 ;  /* 0x0000001d031d7207 */ /* 0x000fc60004000000 */
[----:B------:R0:W-:Y:S01]  /*9b30*/  STL [R1+0x38], R25 ;  /* 0x0000381901007387 */ /* 0x0001e20000100800 */
[----:B------:R-:W-:-:S03]  /*9b40*/  SEL R14, R3, R14, !P0 ;  /* 0x0000000e030e7207 */ /* 0x000fc60004000000 */
[----:B------:R-:W-:Y:S01]  /*9b50*/  STL [R1+0x34], R29 ;  /* 0x0000341d01007387 */ /* 0x000fe20000100800 */
[C---:B0-----:R-:W-:Y:S02]  /*9b60*/  SEL R25, R3.reuse, R15, !P0 ;  /* 0x0000000f03197207 */ /* 0x041fe40004000000 */
[C---:B--2---:R-:W-:Y:S02]  /*9b70*/  SEL R15, R3.reuse, R24, !P0 ;  /* 0x00000018030f7207 */ /* 0x044fe40004000000 */
[----:B------:R-:W2:Y:S04]  /*9b80*/  LDL.LU R24, [R1+0xc] ;  /* 0x00000c0001187983 */ /* 0x000ea80000300800 */
[----:B------:R-:W-:Y:S04]  /*9b90*/  STL [R1+0x30], R25 ;  /* 0x0000301901007387 */ /* 0x000fe80000100800 */
[----:B------:R0:W-:Y:S04]  /*9ba0*/  STL [R1+0x2c], R15 ;  /* 0x00002c0f01007387 */ /* 0x0001e80000100800 */
[----:B------:R1:W-:Y:S01]  /*9bb0*/  STL [R1+0x1918], R14 ;  /* 0x0019180e01007387 */ /* 0x0003e20000100800 */
[----:B0-----:R-:W-:-:S02]  /*9bc0*/  SEL R15, R3, R5, !P0 ;  /* 0x00000005030f7207 */ /* 0x001fc40004000000 */
[C---:B---3--:R-:W-:Y:S01]  /*9bd0*/  SEL R5, R3.reuse, R0, !P0 ;  /* 0x0000000003057207 */ /* 0x048fe20004000000 */
[----:B-1----:R-:W3:Y:S04]  /*9be0*/  LDL.LU R14, [R1+0x24] ;  /* 0x00002400010e7983 */ /* 0x002ee80000300800 */
[----:B------:R0:W-:Y:S04]  /*9bf0*/  STL [R1+0x191c], R15 ;  /* 0x00191c0f01007387 */ /* 0x0001e80000100800 */
[----:B0-----:R-:W3:Y:S04]  /*9c00*/  LDL.LU R15, [R1+0x20] ;  /* 0x00002000010f7983 */ /* 0x001ee80000300800 */
[----:B------:R-:W3:Y:S01]  /*9c10*/  LDL.LU R0, [R1+0x10] ;  /* 0x0000100001007983 */ /* 0x000ee20000300800 */
[----:B------:R-:W-:-:S02]  /*9c20*/  SEL R4, R3, R4, !P0 ;  /* 0x0000000403047207 */ /* 0x000fc40004000000 */
[C---:B----4-:R-:W-:Y:S02]  /*9c30*/  SEL R29, R3.reuse, R8, !P0 ;  /* 0x00000008031d7207 */ /* 0x050fe40004000000 */
[C---:B------:R-:W-:Y:S01]  /*9c40*/  SEL R25, R3.reuse, R12, !P0 ;  /* 0x0000000c03197207 */ /* 0x040fe20004000000 */
[----:B------:R-:W-:Y:S01]  /*9c50*/  STL [R1+0x1920], R5 ;  /* 0x0019200501007387 */ /* 0x000fe20000100800 */
[C---:B------:R-:W-:Y:S02]  /*9c60*/  SEL R20, R3.reuse, R20, !P0 ;  /* 0x0000001403147207 */ /* 0x040fe40004000000 */
[C---:B------:R-:W-:Y:S01]  /*9c70*/  SEL R11, R3.reuse, R11, !P0 ;  /* 0x0000000b030b7207 */ /* 0x040fe20004000000 */
[----:B------:R-:W-:Y:S01]  /*9c80*/  STL [R1+0x1924], R4 ;  /* 0x0019240401007387 */ /* 0x000fe20000100800 */
[----:B------:R-:W-:-:S03]  /*9c90*/  SEL R17, R3, R17, !P0 ;  /* 0x0000001103117207 */ /* 0x000fc60004000000 */
[----:B------:R-:W-:Y:S04]  /*9ca0*/  STL [R1+0x1928], R29 ;  /* 0x0019281d01007387 */ /* 0x000fe80000100800 */
[----:B------:R-:W-:Y:S01]  /*9cb0*/  STL [R1+0x192c], R25 ;  /* 0x00192c1901007387 */ /* 0x000fe20000100800 */
[----:B--2---:R-:W-:-:S05]  /*9cc0*/  SEL R24, R3, R24, !P0 ;  /* 0x0000001803187207 */ /* 0x004fca0004000000 */
[----:B------:R0:W-:Y:S01]  /*9cd0*/  STL [R1+0x1930], R24 ;  /* 0x0019301801007387 */ /* 0x0001e20000100800 */
[C---:B---3--:R-:W-:Y:S02]  /*9ce0*/  SEL R12, R3.reuse, R0, !P0 ;  /* 0x00000000030c7207 */ /* 0x048fe40004000000 */
[----:B------:R-:W-:-:S03]  /*9cf0*/  SEL R0, R3, R15, !P0 ;  /* 0x0000000f03007207 */ /* 0x000fc60004000000 */
[----:B------:R-:W-:Y:S04]  /*9d00*/  STL [R1+0x1934], R12 ;  /* 0x0019340c01007387 */ /* 0x000fe80000100800 */
[----:B------:R-:W-:Y:S04]  /*9d10*/  STL [R1+0x1938], R20 ;  /* 0x0019381401007387 */ /* 0x000fe80000100800 */
[----:B------:R-:W-:Y:S04]  /*9d20*/  STL [R1+0x193c], R11 ;  /* 0x00193c0b01007387 */ /* 0x000fe80000100800 */
[----:B------:R-:W-:Y:S04]  /*9d30*/  STL [R1+0x1940], R17 ;  /* 0x0019401101007387 */ /* 0x000fe80000100800 */
[----:B------:R1:W-:Y:S04]  /*9d40*/  STL [R1+0x1944], R0 ;  /* 0x0019440001007387 */ /* 0x0003e80000100800 */
[----:B0-----:R-:W1:Y:S04]  /*9d50*/  LDL.LU R24, [R1+0x14c] ;  /* 0x00014c0001187983 */ /* 0x001e680000300800 */
[----:B------:R-:W2:Y:S04]  /*9d60*/  LDL.LU R25, [R1+0x1d4] ;  /* 0x0001d40001197983 */ /* 0x000ea80000300800 */
[----:B------:R-:W3:Y:S04]  /*9d70*/  LDL.LU R29, [R1+0x1d0] ;  /* 0x0001d000011d7983 */ /* 0x000ee80000300800 */
[----:B------:R-:W4:Y:S04]  /*9d80*/  LDL.LU R4, [R1+0x1cc] ;  /* 0x0001cc0001047983 */ /* 0x000f280000300800 */
[----:B------:R-:W4:Y:S01]  /*9d90*/  LDL.LU R5, [R1+0x1c8] ;  /* 0x0001c80001057983 */ /* 0x000f220000300800 */
[----:B------:R-:W-:-:S02]  /*9da0*/  SEL R8, R3, R14, !P0 ;  /* 0x0000000e03087207 */ /* 0x000fc40004000000 */
[C---:B------:R-:W-:Y:S01]  /*9db0*/  SEL R7, R3.reuse, R7, !P0 ;  /* 0x0000000703077207 */ /* 0x040fe20004000000 */
[----:B------:R-:W4:Y:S01]  /*9dc0*/  LDL.LU R15, [R1+0x1c4] ;  /* 0x0001c400010f7983 */ /* 0x000f220000300800 */
[C---:B------:R-:W-:Y:S02]  /*9dd0*/  SEL R21, R3.reuse, R21, !P0 ;  /* 0x0000001503157207 */ /* 0x040fe40004000000 */
[C---:B------:R-:W-:Y:S01]  /*9de0*/  SEL R18, R3.reuse, R18, !P0 ;  /* 0x0000001203127207 */ /* 0x040fe20004000000 */
[----:B------:R-:W4:Y:S01]  /*9df0*/  LDL.LU R14, [R1+0x1c0] ;  /* 0x0001c000010e7983 */ /* 0x000f220000300800 */
[C---:B------:R-:W-:Y:S02]  /*9e00*/  SEL R23, R3.reuse, R23, !P0 ;  /* 0x0000001703177207 */ /* 0x040fe40004000000 */
[C---:B------:R-:W-:Y:S01]  /*9e10*/  SEL R13, R3.reuse, R13, !P0 ;  /* 0x0000000d030d7207 */ /* 0x040fe20004000000 */
[----:B------:R-:W-:Y:S01]  /*9e20*/  STL [R1+0x1948], R8 ;  /* 0x0019480801007387 */ /* 0x000fe20000100800 */
[----:B------:R-:W-:-:S02]  /*9e30*/  SEL R6, R3, R6, !P0 ;  /* 0x0000000603067207 */ /* 0x000fc40004000000 */
[C---:B------:R-:W-:Y:S01]  /*9e40*/  SEL R10, R3.reuse, R10, !P0 ;  /* 0x0000000a030a7207 */ /* 0x040fe20004000000 */
[----:B------:R-:W-:Y:S01]  /*9e50*/  STL [R1+0x194c], R7 ;  /* 0x00194c0701007387 */ /* 0x000fe20000100800 */
[----:B------:R-:W-:-:S03]  /*9e60*/  SEL R19, R3, R19, !P0 ;  /* 0x0000001303137207 */ /* 0x000fc60004000000 */
        /* <DEDUP_REMOVED lines=14> */
[----:B------:R-:W-:Y:S04]  /*9f50*/  STL [R1+0x196c], R27 ;  /* 0x00196c1b01007387 */ /* 0x000fe80000100800 */
[----:B------:R-:W-:Y:S04]  /*9f60*/  STL [R1+0x1970], R22 ;  /* 0x0019701601007387 */ /* 0x000fe80000100800 */
[----:B------:R-:W-:Y:S04]  /*9f70*/  STL [R1+0x1974], R28 ;  /* 0x0019741c01007387 */ /* 0x000fe80000100800 */
[----:B------:R3:W-:Y:S04]  /*9f80*/  STL [R1+0x1978], R2 ;  /* 0x0019780201007387 */ /* 0x0007e80000100800 */
[----:B------:R-:W-:Y:S04]  /*9f90*/  STL [R1+0x197c], R16 ;  /* 0x00197c1001007387 */ /* 0x000fe80000100800 */
[----:B------:R-:W-:Y:S04]  /*9fa0*/  STL [R1+0x1980], R26 ;  /* 0x0019801a01007387 */ /* 0x000fe80000100800 */
[----:B------:R4:W-:Y:S01]  /*9fb0*/  STL [R1+0x1984], R3 ;  /* 0x0019840301007387 */ /* 0x0009e20000100800 */
[----:B-1----:R-:W-:-:S02]  /*9fc0*/  IMAD R0, R24, UR5, RZ ;  /* 0x0000000518007c24 */ /* 0x002fc4000f8e02ff */
[----:B--2---:R-:W-:Y:S02]  /*9fd0*/  IMAD R9, R25, UR5, RZ ;  /* 0x0000000519097c24 */ /* 0x004fe4000f8e02ff */
[----:B---3--:R-:W-:-:S03]  /*9fe0*/  IMAD R2, R29, UR5, RZ ;  /* 0x000000051d027c24 */ /* 0x008fc6000f8e02ff */
[----:B------:R-:W-:Y:S04]  /*9ff0*/  STL [R1+0x1988], R9 ;  /* 0x0019880901007387 */ /* 0x000fe80000100800 */
[----:B------:R0:W-:Y:S01]  /*a000*/  STL [R1+0x6a8], R0 ;  /* 0x0006a80001007387 */ /* 0x0001e20000100800 */
[----:B----4-:R-:W-:-:S03]  /*a010*/  IMAD R3, R5, UR5, RZ ;  /* 0x0000000505037c24 */ /* 0x010fc6000f8e02ff */
[----:B------:R1:W-:Y:S01]  /*a020*/  STL [R1+0xc], R2 ;  /* 0x00000c0201007387 */ /* 0x0003e20000100800 */
[----:B0-----:R-:W-:-:S05]  /*a030*/  IMAD R0, R4, UR5, RZ ;  /* 0x0000000504007c24 */ /* 0x001fca000f8e02ff */
[----:B------:R0:W-:Y:S04]  /*a040*/  STL [R1+0x10], R0 ;  /* 0x0000100001007387 */ /* 0x0001e80000100800 */
[----:B------:R-:W-:Y:S04]  /*a050*/  STL [R1+0x14], R3 ;  /* 0x0000140301007387 */ /* 0x000fe80000100800 */
[----:B------:R-:W2:Y:S01]  /*a060*/  LDL.LU R9, [R1+0x1b4] ;  /* 0x0001b40001097983 */ /* 0x000ea20000300800 */
[----:B-1----:R-:W-:Y:S02]  /*a070*/  IMAD R2, R15, UR5, RZ ;  /* 0x000000050f027c24 */ /* 0x002fe4000f8e02ff */
[----:B0-----:R-:W-:-:S03]  /*a080*/  IMAD R0, R14, UR5, RZ ;  /* 0x000000050e007c24 */ /* 0x001fc6000f8e02ff */
[----:B------:R-:W-:Y:S04]  /*a090*/  STL [R1+0x18], R2 ;  /* 0x0000180201007387 */ /* 0x000fe80000100800 */
[----:B--2---:R0:W-:Y:S04]  /*a0a0*/  STL [R1+0x199c], R9 ;  /* 0x00199c0901007387 */ /* 0x0041e80000100800 */
[----:B------:R-:W-:Y:S04]  /*a0b0*/  STL [R1+0x1c], R0 ;  /* 0x00001c0001007387 */ /* 0x000fe80000100800 */
[----:B0-----:R-:W2:Y:S04]  /*a0c0*/  LDL.LU R9, [R1+0x1b8] ;  /* 0x0001b80001097983 */ /* 0x001ea80000300800 */
[----:B--2---:R0:W-:Y:S04]  /*a0d0*/  STL [R1+0x19a0], R9 ;  /* 0x0019a00901007387 */ /* 0x0041e80000100800 */
[----:B0-----:R-:W2:Y:S04]  /*a0e0*/  LDL.LU R9, [R1+0x1bc] ;  /* 0x0001bc0001097983 */ /* 0x001ea80000300800 */
[----:B------:R-:W3:Y:S04]  /*a0f0*/  LDL.LU R3, [R1+0x1b0] ;  /* 0x0001b00001037983 */ /* 0x000ee80000300800 */
[----:B------:R-:W4:Y:S04]  /*a100*/  LDL.LU R26, [R1+0x1ac] ;  /* 0x0001ac00011a7983 */ /* 0x000f280000300800 */
[----:B------:R-:W3:Y:S04]  /*a110*/  LDL.LU R16, [R1+0x1a8] ;  /* 0x0001a80001107983 */ /* 0x000ee80000300800 */
        /* <DEDUP_REMOVED lines=25> */
[----:B--2---:R-:W-:-:S05]  /*a2b0*/  IMAD R9, R9, UR5, RZ ;  /* 0x0000000509097c24 */ /* 0x004fca000f8e02ff */
[----:B------:R0:W-:Y:S04]  /*a2c0*/  STL [R1+0x20], R9 ;  /* 0x0000200901007387 */ /* 0x0001e80000100800 */
[----:B0-----:R-:W2:Y:S02]  /*a2d0*/  LDL.LU R9, [R1+0x19a0] ;  /* 0x0019a00001097983 */ /* 0x001ea40000300800 */
[----:B--2---:R-:W-:-:S05]  /*a2e0*/  IMAD R9, R9, UR5, RZ ;  /* 0x0000000509097c24 */ /* 0x004fca000f8e02ff */
[----:B------:R0:W-:Y:S04]  /*a2f0*/  STL [R1+0x24], R9 ;  /* 0x0000240901007387 */ /* 0x0001e80000100800 */
[----:B0-----:R-:W2:Y:S01]  /*a300*/  LDL.LU R9, [R1+0x199c] ;  /* 0x00199c0001097983 */ /* 0x001ea20000300800 */
[----:B---3--:R-:W-:Y:S02]  /*a310*/  IMAD R16, R16, UR5, RZ ;  /* 0x0000000510107c24 */ /* 0x008fe4000f8e02ff */
[----:B----4-:R-:W-:Y:S02]  /*a320*/  IMAD R6, R6, UR5, RZ ;  /* 0x0000000506067c24 */ /* 0x010fe4000f8e02ff */
[----:B--2---:R-:W-:-:S05]  /*a330*/  IMAD R9, R9, UR5, RZ ;  /* 0x0000000509097c24 */ /* 0x004fca000f8e02ff */
[----:B------:R0:W-:Y:S02]  /*a340*/  STL [R1+0x220], R9 ;  /* 0x0002200901007387 */ /* 0x0001e40000100800 */
[----:B0-----:R-:W-:Y:S02]  /*a350*/  IMAD R9, R3, UR5, RZ ;  /* 0x0000000503097c24 */ /* 0x001fe4000f8e02ff */
[----:B------:R-:W-:-:S03]  /*a360*/  IMAD R3, R26, UR5, RZ ;  /* 0x000000051a037c24 */ /* 0x000fc6000f8e02ff */
[----:B------:R0:W-:Y:S04]  /*a370*/  STL [R1+0x224], R9 ;  /* 0x0002240901007387 */ /* 0x0001e80000100800 */
[----:B------:R1:W-:Y:S01]  /*a380*/  STL [R1+0x238], R3 ;  /* 0x0002380301007387 */ /* 0x0003e20000100800 */
[----:B0-----:R-:W-:-:S03]  /*a390*/  IMAD R9, R2, UR5, RZ ;  /* 0x0000000502097c24 */ /* 0x001fc6000f8e02ff */
[----:B------:R-:W-:Y:S01]  /*a3a0*/  STL [R1+0x23c], R16 ;  /* 0x00023c1001007387 */ /* 0x000fe20000100800 */
[----:B-1----:R-:W-:-:S03]  /*a3b0*/  IMAD R3, R28, UR5, RZ ;  /* 0x000000051c037c24 */ /* 0x002fc6000f8e02ff */
[----:B------:R0:W-:Y:S01]  /*a3c0*/  STL [R1+0x250], R9 ;  /* 0x0002500901007387 */ /* 0x0001e20000100800 */
[----:B------:R-:W-:-:S03]  /*a3d0*/  IMAD R2, R22, UR5, RZ ;  /* 0x0000000516027c24 */ /* 0x000fc6000f8e02ff */
[----:B------:R1:W-:Y:S01]  /*a3e0*/  STL [R1+0x254], R3 ;  /* 0x0002540301007387 */ /* 0x0003e20000100800 */
[----:B0-----:R-:W-:-:S03]  /*a3f0*/  IMAD R9, R27, UR5, RZ ;  /* 0x000000051b097c24 */ /* 0x001fc6000f8e02ff */
[----:B------:R0:W-:Y:S01]  /*a400*/  STL [R1+0x260], R2 ;  /* 0x0002600201007387 */ /* 0x0001e20000100800 */
[----:B-1----:R-:W-:-:S03]  /*a410*/  IMAD R3, R19, UR5, RZ ;  /* 0x0000000513037c24 */ /* 0x002fc6000f8e02ff */
[----:B------:R-:W-:Y:S04]  /*a420*/  STL [R1+0x264], R9 ;  /* 0x0002640901007387 */ /* 0x000fe80000100800 */
[----:B------:R1:W-:Y:S01]  /*a430*/  STL [R1+0x278], R3 ;  /* 0x0002780301007387 */ /* 0x0003e20000100800 */
[----:B0-----:R-:W-:-:S05]  /*a440*/  IMAD R2, R10, UR5, RZ ;  /* 0x000000050a027c24 */ /* 0x001fca000f8e02ff */
[----:B------:R0:W-:Y:S01]  /*a450*/  STL [R1+0x27c], R2 ;  /* 0x00027c0201007387 */ /* 0x0001e20000100800 */
[----:B-1----:R-:W-:-:S03]  /*a460*/  IMAD R3, R13, UR5, RZ ;  /* 0x000000050d037c24 */ /* 0x002fc6000f8e02ff */
[----:B------:R1:W-:Y:S04]  /*a470*/  STL [R1+0x288], R6 ;  /* 0x0002880601007387 */ /* 0x0003e80000100800 */
[----:B------:R2:W-:Y:S01]  /*a480*/  STL [R1+0x28c], R3 ;  /* 0x00028c0301007387 */ /* 0x0005e20000100800 */
[----:B0-----:R-:W-:Y:S02]  /*a490*/  IMAD R2, R23, UR5, RZ ;  /* 0x0000000517027c24 */ /* 0x001fe4000f8e02ff */
[----:B-1----:R-:W-:-:S03]  /*a4a0*/  IMAD R6, R18, UR5, RZ ;  /* 0x0000000512067c24 */ /* 0x002fc6000f8e02ff */
[----:B------:R0:W-:Y:S01]  /*a4b0*/  STL [R1+0x298], R2 ;  /* 0x0002980201007387 */ /* 0x0001e20000100800 */
[----:B--2---:R-:W-:-:S03]  /*a4c0*/  IMAD R3, R21, UR5, RZ ;  /* 0x0000000515037c24 */ /* 0x004fc6000f8e02ff */
[----:B------:R1:W-:Y:S04]  /*a4d0*/  STL [R1+0x29c], R6 ;  /* 0x00029c0601007387 */ /* 0x0003e80000100800 */
[----:B------:R2:W-:Y:S01]  /*a4e0*/  STL [R1+0x2a8], R3 ;  /* 0x0002a80301007387 */ /* 0x0005e20000100800 */
[----:B0-----:R-:W-:Y:S02]  /*a4f0*/  IMAD R2, R7, UR5, RZ ;  /* 0x0000000507027c24 */ /* 0x001fe4000f8e02ff */
[----:B-1----:R-:W-:-:S03]  /*a500*/  IMAD R6, R8, UR5, RZ ;  /* 0x0000000508067c24 */ /* 0x002fc6000f8e02ff */
[----:B------:R0:W-:Y:S01]  /*a510*/  STL [R1+0x2ac], R2 ;  /* 0x0002ac0201007387 */ /* 0x0001e20000100800 */
[----:B--2---:R-:W-:-:S03]  /*a520*/  IMAD R3, R0, UR5, RZ ;  /* 0x0000000500037c24 */ /* 0x004fc6000f8e02ff */
[----:B------:R-:W-:Y:S01]  /*a530*/  STL [R1+0x2b8], R6 ;  /* 0x0002b80601007387 */ /* 0x000fe20000100800 */
[----:B------:R-:W-:-:S03]  /*a540*/  IMAD R0, R11, UR5, RZ ;  /* 0x000000050b007c24 */ /* 0x000fc6000f8e02ff */
        /* <DEDUP_REMOVED lines=16> */
[----:B------:R1:W-:Y:S04]  /*a650*/  STL [R1+0x2ec], R0 ;  /* 0x0002ec0001007387 */ /* 0x0003e80000100800 */
[----:B------:R-:W-:Y:S04]  /*a660*/  STL [R1+0x2f0], R3 ;  /* 0x0002f00301007387 */ /* 0x000fe80000100800 */
[----:B------:R-:W2:Y:S01]  /*a670*/  LDL.LU R9, [R1+0x130] ;  /* 0x0001300001097983 */ /* 0x000ea20000300800 */
[----:B0-----:R-:W-:Y:S02]  /*a680*/  IMAD R2, R15, UR5, RZ ;  /* 0x000000050f027c24 */ /* 0x001fe4000f8e02ff */
[----:B-1----:R-:W-:-:S03]  /*a690*/  IMAD R0, R14, UR5, RZ ;  /* 0x000000050e007c24 */ /* 0x002fc6000f8e02ff */
        /* <DEDUP_REMOVED lines=139> */
[----:B------:R-:W-:Y:S02]  /*af50*/  IMAD R16, R16, UR5, RZ ;  /* 0x0000000510107c24 */ /* 0x000fe4000f8e02ff */
[----:B------:R-:W-:-:S02]  /*af60*/  IMAD R2, R2, UR5, RZ ;  /* 0x0000000502027c24 */ /* 0x000fc4000f8e02ff */
[----:B------:R-:W-:Y:S02]  /*af70*/  IMAD R28, R28, UR5, RZ ;  /* 0x000000051c1c7c24 */ /* 0x000fe4000f8e02ff */
[----:B------:R-:W-:Y:S02]  /*af80*/  IMAD R22, R22, UR5, RZ ;  /* 0x0000000516167c24 */ /* 0x000fe4000f8e02ff */
[----:B------:R-:W-:Y:S02]  /*af90*/  IMAD R27, R27, UR5, RZ ;  /* 0x000000051b1b7c24 */ /* 0x000fe4000f8e02ff */
[----:B------:R-:W-:Y:S02]  /*afa0*/  IMAD R19, R19, UR5, RZ ;  /* 0x0000000513137c24 */ /* 0x000fe4000f8e02ff */
        /* <DEDUP_REMOVED lines=20> */
[----:B--2---:R-:W-:-:S05]  /*b0f0*/  IMAD R9, R9, UR5, RZ ;  /* 0x0000000509097c24 */ /* 0x004fca000f8e02ff */
[----:B------:R0:W-:Y:S04]  /*b100*/  STL [R1+0x420], R9 ;  /* 0x0004200901007387 */ /* 0x0001e80000100800 */
[----:B0-----:R-:W2:Y:S04]  /*b110*/  LDL.LU R9, [R1+0x1988] ;  /* 0x0019880001097983 */ /* 0x001ea80000300800 */
[----:B------:R0:W-:Y:S04]  /*b120*/  STL [R1+0x430], R3 ;  /* 0x0004300301007387 */ /* 0x0001e80000100800 */
[----:B0-----:R-:W3:Y:S04]  /*b130*/  LDL.LU R3, [R1+0x1984] ;  /* 0x0019840001037983 */ /* 0x001ee80000300800 */
[----:B------:R0:W-:Y:S04]  /*b140*/  STL [R1+0x440], R26 ;  /* 0x0004401a01007387 */ /* 0x0001e80000100800 */
[----:B0-----:R-:W4:Y:S04]  /*b150*/  LDL.LU R26, [R1+0x1980] ;  /* 0x00198000011a7983 */ /* 0x001f280000300800 */
        /* <DEDUP_REMOVED lines=51> */
[----:B0-----:R-:W3:Y:S01]  /*b490*/  LDL.LU R14, [R1+0x1918] ;  /* 0x00191800010e7983 */ /* 0x001ee20000300800 */
[----:B--2---:R-:W-:-:S02]  /*b4a0*/  IMAD R15, R15, UR5, RZ ;  /* 0x000000050f0f7c24 */ /* 0x004fc4000f8e02ff */
[----:B---3--:R-:W-:-:S05]  /*b4b0*/  IMAD R14, R14, UR5, RZ ;  /* 0x000000050e0e7c24 */ /* 0x008fca000f8e02ff */
[----:B------:R0:W-:Y:S04]  /*b4c0*/  STL [R1+0x200], R14 ;  /* 0x0002000e01007387 */ /* 0x0001e80000100800 */
[----:B0-----:R-:W2:Y:S04]  /*b4d0*/  LDL.LU R14, [R1+0x1914] ;  /* 0x00191400010e7983 */ /* 0x001ea80000300800 */
[----:B------:R0:W-:Y:S04]  /*b4e0*/  STL [R1+0x1fc], R15 ;  /* 0x0001fc0f01007387 */ /* 0x0001e80000100800 */
[----:B0-----:R-:W2:Y:S01]  /*b4f0*/  LDL.LU R15, [R1+0x1910] ;  /* 0x00191000010f7983 */ /* 0x001ea20000300800 */
[----:B----4-:R-:W-:-:S05]  /*b500*/  IMAD R5, R5, UR5, RZ ;  /* 0x0000000505057c24 */ /* 0x010fca000f8e02ff */
[----:B------:R0:W-:Y:S01]  /*b510*/  STL [R1+0x1f8], R5 ;  /* 0x0001f80501007387 */ /* 0x0001e20000100800 */
[----:B------:R-:W-:Y:S02]  /*b520*/  IMAD R25, R25, UR5, RZ ;  /* 0x0000000519197c24 */ /* 0x000fe4000f8e02ff */
        /* <DEDUP_REMOVED lines=10> */
[----:B------:R-:W-:Y:S02]  /*b5d0*/  IMAD R0, R0, UR5, RZ ;  /* 0x0000000500007c24 */ /* 0x000fe4000f8e02ff */
[----:B0-----:R-:W-:Y:S01]  /*b5e0*/  IMAD R5, R11, UR5, RZ ;  /* 0x000000050b057c24 */ /* 0x001fe2000f8e02ff */
[----:B------:R-:W-:Y:S01]  /*b5f0*/  STL [R1+0x1e0], R12 ;  /* 0x0001e00c01007387 */ /* 0x000fe20000100800 */
[----:B-1----:R-:W-:-:S03]  /*b600*/  IMAD R4, R17, UR5, RZ ;  /* 0x0000000511047c24 */ /* 0x002fc6000f8e02ff */
[----:B------:R0:W-:Y:S04]  /*b610*/  STL [R1+0x1dc], R5 ;  /* 0x0001dc0501007387 */ /* 0x0001e80000100800 */
[----:B------:R1:W-:Y:S01]  /*b620*/  STL [R1+0x1d8], R4 ;  /* 0x0001d80401007387 */ /* 0x0003e20000100800 */
[----:B0-----:R-:W-:-:S03]  /*b630*/  IMAD R5, R8, UR5, RZ ;  /* 0x0000000508057c24 */ /* 0x001fc6000f8e02ff */
[----:B------:R0:W-:Y:S01]  /*b640*/  STL [R1+0x1d4], R0 ;  /* 0x0001d40001007387 */ /* 0x0001e20000100800 */
[----:B-1----:R-:W-:-:S03]  /*b650*/  IMAD R4, R7, UR5, RZ ;  /* 0x0000000507047c24 */ /* 0x002fc6000f8e02ff */
[----:B------:R1:W-:Y:S01]  /*b660*/  STL [R1+0x1d0], R5 ;  /* 0x0001d00501007387 */ /* 0x0003e20000100800 */
[----:B0-----:R-:W-:-:S03]  /*b670*/  IMAD R0, R21, UR5, RZ ;  /* 0x0000000515007c24 */ /* 0x001fc6000f8e02ff */
[----:B------:R0:W-:Y:S01]  /*b680*/  STL [R1+0x1cc], R4 ;  /* 0x0001cc0401007387 */ /* 0x0001e20000100800 */
[----:B-1----:R-:W-:-:S03]  /*b690*/  IMAD R5, R18, UR5, RZ ;  /* 0x0000000512057c24 */ /* 0x002fc6000f8e02ff */
[----:B------:R1:W-:Y:S04]  /*b6a0*/  STL [R1+0x1c8], R0 ;  /* 0x0001c80001007387 */ /* 0x0003e80000100800 */
[----:B------:R3:W-:Y:S01]  /*b6b0*/  STL [R1+0x1c4], R5 ;  /* 0x0001c40501007387 */ /* 0x0007e20000100800 */
[----:B0-----:R-:W-:Y:S02]  /*b6c0*/  IMAD R4, R23, UR5, RZ ;  /* 0x0000000517047c24 */ /* 0x001fe4000f8e02ff */
[----:B-1----:R-:W-:-:S03]  /*b6d0*/  IMAD R0, R13, UR5, RZ ;  /* 0x000000050d007c24 */ /* 0x002fc6000f8e02ff */
[----:B------:R0:W-:Y:S01]  /*b6e0*/  STL [R1+0x1c0], R4 ;  /* 0x0001c00401007387 */ /* 0x0001e20000100800 */
[----:B---3--:R-:W-:-:S03]  /*b6f0*/  IMAD R5, R6, UR5, RZ ;  /* 0x0000000506057c24 */ /* 0x008fc6000f8e02ff */
        /* <DEDUP_REMOVED lines=11> */
[----:B---3--:R-:W-:Y:S02]  /*b7b0*/  IMAD R5, R2, UR5, RZ ;  /* 0x0000000502057c24 */ /* 0x008fe4000f8e02ff */
[----:B------:R-:W-:Y:S01]  /*b7c0*/  IMAD R2, R26, UR5, RZ ;  /* 0x000000051a027c24 */ /* 0x000fe2000f8e02ff */
[----:B------:R1:W-:Y:S01]  /*b7d0*/  STL [R1+0x1a4], R0 ;  /* 0x0001a40001007387 */ /* 0x0003e20000100800 */
[----:B0-----:R-:W-:-:S03]  /*b7e0*/  IMAD R4, R16, UR5, RZ ;  /* 0x0000000510047c24 */ /* 0x001fc6000f8e02ff */
[----:B------:R-:W-:Y:S04]  /*b7f0*/  STL [R1+0x1a0], R5 ;  /* 0x0001a00501007387 */ /* 0x000fe80000100800 */
[----:B------:R2:W-:Y:S01]  /*b800*/  STL [R1+0x198], R2 ;  /* 0x0001980201007387 */ /* 0x0005e20000100800 */
[----:B-1----:R-:W-:Y:S01]  /*b810*/  IMAD R0, R3, UR5, RZ ;  /* 0x0000000503007c24 */ /* 0x002fe2000f8e02ff */
[----:B------:R-:W-:Y:S02]  /*b820*/  ULDC UR5, c[0x0][0x234] ;  /* 0x00008d0000057ab9 */ /* 0x000fe40000000800 */
[----:B------:R-:W-:Y:S04]  /*b830*/  STL [R1+0x19c], R4 ;  /* 0x00019c0401007387 */ /* 0x000fe80000100800 */
[----:B------:R0:W-:Y:S01]  /*b840*/  STL [R1+0x18a0], R4 ;  /* 0x0018a00401007387 */ /* 0x0001e20000100800 */
[----:B--2---:R-:W-:-:S05]  /*b850*/  IMAD.WIDE R2, R9, 0x2, R14 ;  /* 0x0000000209027825 */ /* 0x004fca00078e020e */
[----:B------:R-:W-:Y:S04]  /*b860*/  STL.64 [R1+0x190], R2 ;  /* 0x0001900201007387 */ /* 0x000fe80000100a00 */
[----:B0-----:R-:W2:Y:S04]  /*b870*/  LDL R4, [R1+0x220] ;  /* 0x0002200001047983 */ /* 0x001ea80000100800 */
[----:B------:R0:W-:Y:S04]  /*b880*/  STL [R1+0x18a4], R5 ;  /* 0x0018a40501007387 */ /* 0x0001e80000100800 */
[----:B0-----:R-:W2:Y:S04]  /*b890*/  LDL R5, [R1+0x24] ;  /* 0x0000240001057983 */ /* 0x001ea80000100800 */
[----:B--2---:R0:W-:Y:S04]  /*b8a0*/  STL.64 [R1+0x18f8], R4 ;  /* 0x0018f80401007387 */ /* 0x0041e80000100a00 */
[----:B0-----:R-:W2:Y:S04]  /*b8b0*/  LDL R5, [R1+0x1c] ;  /* 0x00001c0001057983 */ /* 0x001ea80000100800 */
[----:B------:R-:W3:Y:S04]  /*b8c0*/  LDL R4, [R1+0x18] ;  /* 0x0000180001047983 */ /* 0x000ee80000100800 */
[----:B--2---:R0:W-:Y:S04]  /*b8d0*/  STL [R1+0x1900], R5 ;  /* 0x0019000501007387 */ /* 0x0041e80000100800 */
[----:B0-----:R-:W2:Y:S04]  /*b8e0*/  LDL R5, [R1+0x14] ;  /* 0x0000140001057983 */ /* 0x001ea80000100800 */
[----:B---3--:R0:W-:Y:S04]  /*b8f0*/  STL [R1+0x1904], R4 ;  /* 0x0019040401007387 */ /* 0x0081e80000100800 */
[----:B0-----:R-:W3:Y:S04]  /*b900*/  LDL R4, [R1+0x10] ;  /* 0x0000100001047983 */ /* 0x001ee80000100800 */
[----:B--2---:R0:W-:Y:S04]  /*b910*/  STL [R1+0x1908], R5 ;  /* 0x0019080501007387 */ /* 0x0041e80000100800 */
[----:B0-----:R-:W2:Y:S04]  /*b920*/  LDL R5, [R1+0xc] ;  /* 0x00000c0001057983 */ /* 0x001ea80000100800 */
[----:B---3--:R2:W-:Y:S04]  /*b930*/  STL [R1+0x190c], R4 ;  /* 0x00190c0401007387 */ /* 0x0085e80000100800 */
        /* <DEDUP_REMOVED lines=18> */
[----:B------:R-:W3:Y:S04]  /*ba60*/  LDL.LU R21, [R1+0x2c4] ;  /* 0x0002c40001157983 */ /* 0x000ee80000300800 */
[----:B------:R-:W3:Y:S01]  /*ba70*/  LDL.LU R20, [R1+0x2d0] ;  /* 0x0002d00001147983 */ /* 0x000ee20000300800 */
[----:B--2---:R-:W-:-:S03]  /*ba80*/  IMAD.WIDE R4, R5, 0x2, R14 ;  /* 0x0000000205047825 */ /* 0x004fc600078e020e */
[----:B---3--:R0:W-:Y:S04]  /*ba90*/  STL.64 [R1+0x18f0], R20 ;  /* 0x0018f01401007387 */ /* 0x0081e80000100a00 */
[----:B0-----:R-:W2:Y:S04]  /*baa0*/  LDL R21, [R1+0x20] ;  /* 0x0000200001157983 */ /* 0x001ea80000100800 */
[----:B------:R-:W3:Y:S04]  /*bab0*/  LDL.LU R24, [R1+0x2d4] ;  /* 0x0002d40001187983 */ /* 0x000ee80000300800 */
[----:B------:R-:W3:Y:S04]  /*bac0*/  LDL.LU R25, [R1+0x2d8] ;  /* 0x0002d80001197983 */ /* 0x000ee80000300800 */
[----:B------:R-:W3:Y:S04]  /*bad0*/  LDL.LU R27, [R1+0x2dc] ;  /* 0x0002dc00011b7983 */ /* 0x000ee80000300800 */
[----:B------:R0:W-:Y:S04]  /*bae0*/  STL.64 [R1+0x188], R4 ;  /* 0x0001880401007387 */ /* 0x0001e80000100a00 */
[----:B0-----:R-:W4:Y:S02]  /*baf0*/  LDL.LU R4, [R1+0x190c] ;  /* 0x00190c0001047983 */ /* 0x001f240000300800 */
[----:B----4-:R-:W-:-:S05]  /*bb00*/  IMAD.WIDE R4, R4, 0x2, R14 ;  /* 0x0000000204047825 */ /* 0x010fca00078e020e */
        /* <DEDUP_REMOVED lines=10> */
[----:B0-----:R-:W4:Y:S01]  /*bbb0*/  LDL.LU.64 R4, [R1+0x18f8] ;  /* 0x0018f80001047983 */ /* 0x001f220000300a00 */
[----:B--2---:R-:W-:-:S05]  /*bbc0*/  IMAD.WIDE R20, R21, 0x2, R14 ;  /* 0x0000000215147825 */ /* 0x004fca00078e020e */
[----:B------:R4:W-:Y:S02]  /*bbd0*/  STL.64 [R1+0x160], R20 ;  /* 0x0001601401007387 */ /* 0x0009e40000100a00 */
[----:B----4-:R-:W-:-:S05]  /*bbe0*/  IMAD.WIDE R20, R5, 0x2, R14 ;  /* 0x0000000205147825 */ /* 0x010fca00078e020e */
[----:B------:R0:W-:Y:S02]  /*bbf0*/  STL.64 [R1+0x158], R20 ;  /* 0x0001581401007387 */ /* 0x0001e40000100a00 */
[----:B0-----:R-:W-:-:S04]  /*bc00*/  IMAD.WIDE R20, R4, 0x2, R14 ;  /* 0x0000000204147825 */ /* 0x001fc800078e020e */
[--C-:B------:R-:W-:Y:S01]  /*bc10*/  IMAD.WIDE R4, R3, 0x2, R14.reuse ;  /* 0x0000000203047825 */ /* 0x100fe200078e020e */
[----:B------:R0:W-:Y:S04]  /*bc20*/  STL.64 [R1+0x150], R20 ;  /* 0x0001501401007387 */ /* 0x0001e80000100a00 */
[----:B------:R1:W-:Y:S01]  /*bc30*/  STL.64 [R1+0x148], R4 ;  /* 0x0001480401007387 */ /* 0x0003e20000100a00 */
[----:B0-----:R-:W-:-:S04]  /*bc40*/  IMAD.WIDE R20, R26, 0x2, R14 ;  /* 0x000000021a147825 */ /* 0x001fc800078e020e */
[--C-:B-1----:R-:W-:Y:S01]  /*bc50*/  IMAD.WIDE R4, R16, 0x2, R14.reuse ;  /* 0x0000000210047825 */ /* 0x102fe200078e020e */
[----:B------:R0:W-:Y:S04]  /*bc60*/  STL.64 [R1+0x140], R20 ;  /* 0x0001401401007387 */ /* 0x0001e80000100a00 */
[----:B------:R1:W-:Y:S04]  /*bc70*/  STL.64 [R1+0x1870], R2 ;  /* 0x0018700201007387 */ /* 0x0003e80000100a00 */
[----:B------:R2:W-:Y:S01]  /*bc80*/  STL.64 [R1+0x138], R4 ;  /* 0x0001380401007387 */ /* 0x0005e20000100a00 */
[----:B0-----:R-:W-:-:S04]  /*bc90*/  IMAD.WIDE R20, R2, 0x2, R14 ;  /* 0x0000000202147825 */ /* 0x001fc800078e020e */
[----:B-1----:R-:W-:-:S04]  /*bca0*/  IMAD.WIDE R2, R22, 0x2, R14 ;  /* 0x0000000216027825 */ /* 0x002fc800078e020e */
[--C-:B--2---:R-:W-:Y:S01]  /*bcb0*/  IMAD.WIDE R4, R28, 0x2, R14.reuse ;  /* 0x000000021c047825 */ /* 0x104fe200078e020e */
[----:B------:R0:W-:Y:S04]  /*bcc0*/  STL.64 [R1+0x130], R20 ;  /* 0x0001301401007387 */ /* 0x0001e80000100a00 */
[----:B------:R1:W-:Y:S04]  /*bcd0*/  STL.64 [R1+0x128], R4 ;  /* 0x0001280401007387 */ /* 0x0003e80000100a00 */
[----:B------:R2:W-:Y:S01]  /*bce0*/  STL.64 [R1+0x120], R2 ;  /* 0x0001200201007387 */ /* 0x0005e20000100a00 */
[----:B0-----:R-:W-:-:S04]  /*bcf0*/  IMAD.WIDE R20, R19, 0x2, R14 ;  /* 0x0000000213147825 */ /* 0x001fc800078e020e */
[--C-:B-1----:R-:W-:Y:S01]  /*bd00*/  IMAD.WIDE R4, R10, 0x2, R14.reuse ;  /* 0x000000020a047825 */ /* 0x102fe200078e020e */
[----:B------:R0:W-:Y:S03]  /*bd10*/  STL.64 [R1+0x118], R20 ;  /* 0x0001181401007387 */ /* 0x0001e60000100a00 */
[--C-:B--2---:R-:W-:Y:S01]  /*bd20*/  IMAD.WIDE R2, R6, 0x2, R14.reuse ;  /* 0x0000000206027825 */ /* 0x104fe200078e020e */
[----:B------:R1:W-:Y:S03]  /*bd30*/  STL.64 [R1+0x110], R4 ;  /* 0x0001100401007387 */ /* 0x0003e60000100a00 */
[--C-:B0-----:R-:W-:Y:S01]  /*bd40*/  IMAD.WIDE R20, R13, 0x2, R14.reuse ;  /* 0x000000020d147825 */ /* 0x101fe200078e020e */
[----:B-1----:R-:W2:Y:S04]  /*bd50*/  LDL R4, [R1+0x2e8] ;  /* 0x0002e80001047983 */ /* 0x002ea80000100800 */
[----:B------:R0:W-:Y:S04]  /*bd60*/  STL.64 [R1+0x108], R2 ;  /* 0x0001080201007387 */ /* 0x0001e80000100a00 */
[----:B------:R1:W-:Y:S04]  /*bd70*/  STL.64 [R1+0x100], R20 ;  /* 0x0001001401007387 */ /* 0x0003e80000100a00 */
[----:B------:R4:W-:Y:S01]  /*bd80*/  STL.64 [R1+0x1878], R28 ;  /* 0x0018781c01007387 */ /* 0x0009e20000100a00 */
[----:B0-----:R-:W-:-:S04]  /*bd90*/  IMAD.WIDE R2, R29, 0x2, R14 ;  /* 0x000000021d027825 */ /* 0x001fc800078e020e */
[--C-:B-1----:R-:W-:Y:S01]  /*bda0*/  IMAD.WIDE R20, R7, 0x2, R14.reuse ;  /* 0x0000000207147825 */ /* 0x102fe200078e020e */
[----:B----4-:R-:W4:Y:S04]  /*bdb0*/  LDL R28, [R1+0x2ec] ;  /* 0x0002ec00011c7983 */ /* 0x010f280000100800 */
[----:B------:R0:W-:Y:S04]  /*bdc0*/  STL.64 [R1+0xf8], R2 ;  /* 0x0000f80201007387 */ /* 0x0001e80000100a00 */
[----:B------:R-:W4:Y:S04]  /*bdd0*/  LDL R29, [R1+0x2f0] ;  /* 0x0002f000011d7983 */ /* 0x000f280000100800 */
[----:B------:R1:W-:Y:S01]  /*bde0*/  STL.64 [R1+0x1880], R22 ;  /* 0x0018801601007387 */ /* 0x0003e20000100a00 */
[----:B0-----:R-:W-:-:S05]  /*bdf0*/  IMAD.WIDE R2, R23, 0x2, R14 ;  /* 0x0000000217027825 */ /* 0x001fca00078e020e */
[----:B------:R0:W-:Y:S04]  /*be00*/  STL.64 [R1+0xf0], R2 ;  /* 0x0000f00201007387 */ /* 0x0001e80000100a00 */
[----:B-1----:R-:W4:Y:S04]  /*be10*/  LDL R22, [R1+0x300] ;  /* 0x0003000001167983 */ /* 0x002f280000100800 */
[----:B0-----:R-:W4:Y:S04]  /*be20*/  LDL R2, [R1+0x304] ;  /* 0x0003040001027983 */ /* 0x001f280000100800 */
[----:B------:R0:W-:Y:S04]  /*be30*/  STL.64 [R1+0xe8], R20 ;  /* 0x0000e81401007387 */ /* 0x0001e80000100a00 */
[----:B------:R-:W4:Y:S04]  /*be40*/  LDL R3, [R1+0x308] ;  /* 0x0003080001037983 */ /* 0x000f280000100800 */
[----:B------:R1:W-:Y:S01]  /*be50*/  STL.64 [R1+0x1888], R6 ;  /* 0x0018880601007387 */ /* 0x0003e20000100a00 */
[----:B0-----:R-:W-:-:S03]  /*be60*/  IMAD.WIDE R20, R8, 0x2, R14 ;  /* 0x0000000208147825 */ /* 0x001fc600078e020e */
[----:B-1----:R-:W4:Y:S04]  /*be70*/  LDL R7, [R1+0x2f4] ;  /* 0x0002f40001077983 */ /* 0x002f280000100800 */
[----:B------:R0:W-:Y:S04]  /*be80*/  STL.64 [R1+0xe0], R20 ;  /* 0x0000e01401007387 */ /* 0x0001e80000100a00 */
[----:B0-----:R-:W3:Y:S04]  /*be90*/  LDL.LU.64 R20, [R1+0x18f0] ;  /* 0x0018f00001147983 */ /* 0x001ee80000300a00 */
[----:B------:R0:W-:Y:S04]  /*bea0*/  STL.64 [R1+0x18a8], R8 ;  /* 0x0018a80801007387 */ /* 0x0001e80000100a00 */
[----:B------:R1:W-:Y:S01]  /*beb0*/  STL.64 [R1+0x1890], R10 ;  /* 0x0018900a01007387 */ /* 0x0003e20000100a00 */
[----:B0-----:R-:W-:-:S05]  /*bec0*/  IMAD.WIDE R8, R11, 0x2, R14 ;  /* 0x000000020b087825 */ /* 0x001fca00078e020e */
[----:B------:R0:W-:Y:S01]  /*bed0*/  STL.64 [R1+0xd8], R8 ;  /* 0x0000d80801007387 */ /* 0x0001e20000100a00 */
[----:B-1----:R-:W-:-:S03]  /*bee0*/  IMAD.WIDE R10, R18, 0x2, R14 ;  /* 0x00000002120a7825 */ /* 0x002fc600078e020e */
[----:B------:R-:W-:Y:S01]  /*bef0*/  STL.64 [R1+0x18b0], R12 ;  /* 0x0018b00c01007387 */ /* 0x000fe20000100a00 */
[----:B0-----:R-:W-:-:S05]  /*bf00*/  IMAD.WIDE R8, R12, 0x2, R14 ;  /* 0x000000020c087825 */ /* 0x001fca00078e020e */
[----:B------:R0:W-:Y:S04]  /*bf10*/  STL.64 [R1+0xd0], R8 ;  /* 0x0000d00801007387 */ /* 0x0001e80000100a00 */
[----:B------:R-:W-:Y:S04]  /*bf20*/  STL.64 [R1+0x18b8], R18 ;  /* 0x0018b81201007387 */ /* 0x000fe80000100a00 */
[----:B------:R3:W-:Y:S01]  /*bf30*/  STL.64 [R1+0xc8], R10 ;  /* 0x0000c80a01007387 */ /* 0x0007e20000100a00 */
[----:B0-----:R-:W-:-:S03]  /*bf40*/  IMAD.WIDE R8, R17, 0x2, R14 ;  /* 0x0000000211087825 */ /* 0x001fc600078e020e */
[----:B------:R-:W-:Y:S04]  /*bf50*/  STL.64 [R1+0x18c0], R16 ;  /* 0x0018c01001007387 */ /* 0x000fe80000100a00 */
[----:B------:R0:W-:Y:S01]  /*bf60*/  STL.64 [R1+0xc0], R8 ;  /* 0x0000c00801007387 */ /* 0x0001e20000100a00 */
[----:B---3--:R-:W-:-:S03]  /*bf70*/  IMAD.WIDE R10, R21, 0x2, R14 ;  /* 0x00000002150a7825 */ /* 0x008fc600078e020e */
[----:B------:R-:W-:Y:S01]  /*bf80*/  STL.64 [R1+0x18c8], R20 ;  /* 0x0018c81401007387 */ /* 0x000fe20000100a00 */
[----:B0-----:R-:W-:-:S03]  /*bf90*/  IMAD.WIDE R8, R20, 0x2, R14 ;  /* 0x0000000214087825 */ /* 0x001fc600078e020e */
[----:B------:R0:W-:Y:S04]  /*bfa0*/  STL.64 [R1+0xb8], R10 ;  /* 0x0000b80a01007387 */ /* 0x0001e80000100a00 */
[----:B------:R1:W-:Y:S04]  /*bfb0*/  STL.64 [R1+0xb0], R8 ;  /* 0x0000b00801007387 */ /* 0x0003e80000100a00 */
[----:B------:R-:W-:Y:S01]  /*bfc0*/  STL.64 [R1+0x18d0], R24 ;  /* 0x0018d01801007387 */ /* 0x000fe20000100a00 */
[----:B0-----:R-:W-:-:S04]  /*bfd0*/  IMAD.WIDE R10, R24, 0x2, R14 ;  /* 0x00000002180a7825 */ /* 0x001fc800078e020e */
[--C-:B-1----:R-:W-:Y:S01]  /*bfe0*/  IMAD.WIDE R8, R25, 0x2, R14.reuse ;  /* 0x0000000219087825 */ /* 0x102fe200078e020e */
[----:B------:R0:W-:Y:S04]  /*bff0*/  STL.64 [R1+0xa8], R10 ;  /* 0x0000a80a01007387 */ /* 0x0001e80000100a00 */
[----:B------:R2:W-:Y:S04]  /*c000*/  STL.64 [R1+0xa0], R8 ;  /* 0x0000a00801007387 */ /* 0x0005e80000100a00 */
[----:B------:R-:W-:Y:S01]  /*c010*/  STL.64 [R1+0x18d8], R26 ;  /* 0x0018d81a01007387 */ /* 0x000fe20000100a00 */
[----:B0-----:R-:W-:-:S04]  /*c020*/  IMAD.WIDE R10, R27, 0x2, R14 ;  /* 0x000000021b0a7825 */ /* 0x001fc800078e020e */
[--C-:B--2---:R-:W-:Y:S01]  /*c030*/  IMAD.WIDE R8, R4, 0x2, R14.reuse ;  /* 0x0000000204087825 */ /* 0x104fe200078e020e */
[----:B------:R4:W-:Y:S04]  /*c040*/  STL.64 [R1+0x98], R10 ;  /* 0x0000980a01007387 */ /* 0x0009e80000100a00 */
[----:B------:R-:W2:Y:S04]  /*c050*/  LDL R5, [R1+0x30c] ;  /* 0x00030c0001057983 */ /* 0x000ea80000100800 */
[----:B------:R-:W3:Y:S01]  /*c060*/  LDL R4, [R1+0x318] ;  /* 0x0003180001047983 */ /* 0x000ee20000100800 */
[----:B----4-:R-:W-:-:S03]  /*c070*/  IMAD.WIDE R10, R28, 0x2, R14 ;  /* 0x000000021c0a7825 */ /* 0x010fc600078e020e */
[----:B------:R0:W-:Y:S04]  /*c080*/  STL.64 [R1+0x218], R8 ;  /* 0x0002180801007387 */ /* 0x0001e80000100a00 */
[----:B------:R-:W4:Y:S04]  /*c090*/  LDL R23, [R1+0x31c] ;  /* 0x00031c0001177983 */ /* 0x000f280000100800 */
[----:B------:R1:W-:Y:S01]  /*c0a0*/  STL.64 [R1+0x230], R10 ;  /* 0x0002300a01007387 */ /* 0x0003e20000100a00 */
[----:B0-----:R-:W-:-:S03]  /*c0b0*/  IMAD.WIDE R8, R29, 0x2, R14 ;  /* 0x000000021d087825 */ /* 0x001fc600078e020e */
[----:B------:R-:W4:Y:S04]  /*c0c0*/  LDL R28, [R1+0x320] ;  /* 0x00032000011c7983 */ /* 0x000f280000100800 */
[----:B------:R0:W-:Y:S01]  /*c0d0*/  STL.64 [R1+0x248], R8 ;  /* 0x0002480801007387 */ /* 0x0001e20000100a00 */
[----:B-1----:R-:W-:-:S03]  /*c0e0*/  IMAD.WIDE R10, R7, 0x2, R14 ;  /* 0x00000002070a7825 */ /* 0x002fc600078e020e */
[----:B------:R-:W4:Y:S01]  /*c0f0*/  LDL R29, [R1+0x324] ;  /* 0x00032400011d7983 */ /* 0x000f220000100800 */
[----:B------:R-:W-:-:S03]  /*c100*/  IMAD.WIDE R6, R2, 0x2, R14 ;  /* 0x0000000202067825 */ /* 0x000fc600078e020e */
[----:B------:R-:W-:Y:S01]  /*c110*/  STL.64 [R1+0x258], R10 ;  /* 0x0002580a01007387 */ /* 0x000fe20000100a00 */
[----:B0-----:R-:W-:-:S05]  /*c120*/  IMAD.WIDE R8, R22, 0x2, R14 ;  /* 0x0000000216087825 */ /* 0x001fca00078e020e */
[----:B------:R-:W-:Y:S04]  /*c130*/  STL.64 [R1+0x270], R8 ;  /* 0x0002700801007387 */ /* 0x000fe80000100a00 */
[----:B------:R-:W4:Y:S04]  /*c140*/  LDL R26, [R1+0x330] ;  /* 0x00033000011a7983 */ /* 0x000f280000100800 */
[----:B------:R2:W-:Y:S04]  /*c150*/  STL.64 [R1+0x280], R6 ;  /* 0x0002800601007387 */ /* 0x0005e80000100a00 */
[----:B------:R-:W3:Y:S01]  /*c160*/  LDL R27, [R1+0x334] ;  /* 0x00033400011b7983 */ /* 0x000ee20000100800 */
[----:B------:R-:W-:-:S05]  /*c170*/  IMAD.WIDE R2, R3, 0x2, R14 ;  /* 0x0000000203027825 */ /* 0x000fca00078e020e */
[----:B------:R0:W-:Y:S01]  /*c180*/  STL.64 [R1+0x290], R2 ;  /* 0x0002900201007387 */ /* 0x0001e20000100a00 */
[----:B--2---:R-:W-:-:S03]  /*c190*/  IMAD.WIDE R6, R5, 0x2, R14 ;  /* 0x0000000205067825 */ /* 0x004fc600078e020e */
[----:B---3--:R-:W-:Y:S04]  /*c1a0*/  STL [R1+0x18e8], R27 ;  /* 0x0018e81b01007387 */ /* 0x008fe80000100800 */
[----:B------:R-:W2:Y:S04]  /*c1b0*/  LDL R24, [R1+0x340] ;  /* 0x0003400001187983 */ /* 0x000ea80000100800 */
[----:B------:R-:W3:Y:S04]  /*c1c0*/  LDL R25, [R1+0x344] ;  /* 0x0003440001197983 */ /* 0x000ee80000100800 */
        /* <DEDUP_REMOVED lines=13> */
[----:B0-----:R-:W3:Y:S04]  /*c2a0*/  LDL R2, [R1+0x3b8] ;  /* 0x0003b80001027983 */ /* 0x001ee80000100800 */
[----:B------:R-:W3:Y:S04]  /*c2b0*/  LDL R3, [R1+0x3c0] ;  /* 0x0003c00001037983 */ /* 0x000ee80000100800 */
[----:B------:R0:W-:Y:S04]  /*c2c0*/  STL.64 [R1+0x2a0], R6 ;  /* 0x0002a00601007387 */ /* 0x0001e80000100a00 */
[----:B------:R-:W3:Y:S01]  /*c2d0*/  LDL R5, [R1+0x3d0] ;  /* 0x0003d00001057983 */ /* 0x000ee20000100800 */
[----:B0-----:R-:W-:-:S03]  /*c2e0*/  IMAD.WIDE R6, R4, 0x2, R14 ;  /* 0x0000000204067825 */ /* 0x001fc600078e020e */
[----:B------:R-:W3:Y:S04]  /*c2f0*/  LDL R4, [R1+0x3d8] ;  /* 0x0003d80001047983 */ /* 0x000ee80000100800 */
[----:B------:R0:W-:Y:S01]  /*c300*/  STL.64 [R1+0x2b0], R6 ;  /* 0x0002b00601007387 */ /* 0x0001e20000100a00 */
[----:B----4-:R-:W-:-:S04]  /*c310*/  IMAD.WIDE R26, R26, 0x2, R14 ;  /* 0x000000021a1a7825 */ /* 0x010fc800078e020e */
[----:B0-----:R-:W-:-:S05]  /*c320*/  IMAD.WIDE R6, R23, 0x2, R14 ;  /* 0x0000000217067825 */ /* 0x001fca00078e020e */
[----:B------:R0:W-:Y:S02]  /*c330*/  STL.64 [R1+0x2c8], R6 ;  /* 0x0002c80601007387 */ /* 0x0001e40000100a00 */
[----:B0-----:R-:W-:-:S04]  /*c340*/  IMAD.WIDE R6, R28, 0x2, R14 ;  /* 0x000000021c067825 */ /* 0x001fc800078e020e */
[--C-:B------:R-:W-:Y:S01]  /*c350*/  IMAD.WIDE R28, R29, 0x2, R14.reuse ;  /* 0x000000021d1c7825 */ /* 0x100fe200078e020e */
[----:B------:R0:W-:Y:S04]  /*c360*/  STL.64 [R1+0x2e0], R6 ;  /* 0x0002e00601007387 */ /* 0x0001e80000100a00 */
[----:B0-----:R-:W4:Y:S04]  /*c370*/  LDL R6, [R1+0x3e8] ;  /* 0x0003e80001067983 */ /* 0x001f280000100800 */
[----:B------:R-:W4:Y:S04]  /*c380*/  LDL R7, [R1+0x3f0] ;  /* 0x0003f00001077983 */ /* 0x000f280000100800 */
[----:B------:R0:W-:Y:S04]  /*c390*/  STL.64 [R1+0x2f8], R28 ;  /* 0x0002f81c01007387 */ /* 0x0001e80000100a00 */
[----:B------:R-:W4:Y:S04]  /*c3a0*/  LDL R23, [R1+0x400] ;  /* 0x0004000001177983 */ /* 0x000f280000100800 */
[----:B0-----:R-:W4:Y:S04]  /*c3b0*/  LDL R28, [R1+0x408] ;  /* 0x00040800011c7983 */ /* 0x001f280000100800 */
[----:B------:R-:W4:Y:S04]  /*c3c0*/  LDL R29, [R1+0x418] ;  /* 0x00041800011d7983 */ /* 0x000f280000100800 */
[----:B------:R0:W-:Y:S04]  /*c3d0*/  STL.64 [R1+0x310], R26 ;  /* 0x0003101a01007387 */ /* 0x0001e80000100a00 */
[----:B0-----:R-:W2:Y:S02]  /*c3e0*/  LDL.LU R27, [R1+0x18e8] ;  /* 0x0018e800011b7983 */ /* 0x001ea40000300800 */
[----:B--2---:R-:W-:-:S05]  /*c3f0*/  IMAD.WIDE R26, R27, 0x2, R14 ;  /* 0x000000021b1a7825 */ /* 0x004fca00078e020e */
[----:B------:R0:W-:Y:S02]  /*c400*/  STL.64 [R1+0x328], R26 ;  /* 0x0003281a01007387 */ /* 0x0001e40000100a00 */
[----:B0-----:R-:W-:-:S04]  /*c410*/  IMAD.WIDE R26, R24, 0x2, R14 ;  /* 0x00000002181a7825 */ /* 0x001fc800078e020e */
[--C-:B---3--:R-:W-:Y:S01]  /*c420*/  IMAD.WIDE R24, R25, 0x2, R14.reuse ;  /* 0x0000000219187825 */ /* 0x108fe200078e020e */
[----:B------:R0:W-:Y:S04]  /*c430*/  STL.64 [R1+0x338], R26 ;  /* 0x0003381a01007387 */ /* 0x0001e80000100a00 */
[----:B------:R1:W-:Y:S01]  /*c440*/  STL.64 [R1+0x350], R24 ;  /* 0x0003501801007387 */ /* 0x0003e20000100a00 */
[----:B0-----:R-:W-:-:S04]  /*c450*/  IMAD.WIDE R26, R20, 0x2, R14 ;  /* 0x00000002141a7825 */ /* 0x001fc800078e020e */
[--C-:B-1----:R-:W-:Y:S01]  /*c460*/  IMAD.WIDE R24, R21, 0x2, R14.reuse ;  /* 0x0000000215187825 */ /* 0x102fe200078e020e */
[----:B------:R0:W-:Y:S03]  /*c470*/  STL.64 [R1+0x368], R26 ;  /* 0x0003681a01007387 */ /* 0x0001e60000100a00 */
[--C-:B------:R-:W-:Y:S01]  /*c480*/  IMAD.WIDE R20, R17, 0x2, R14.reuse ;  /* 0x0000000211147825 */ /* 0x100fe200078e020e */
[----:B------:R1:W-:Y:S03]  /*c490*/  STL.64 [R1+0x380], R24 ;  /* 0x0003801801007387 */ /* 0x0003e60000100a00 */
[----:B0-----:R-:W-:-:S04]  /*c4a0*/  IMAD.WIDE R26, R16, 0x2, R14 ;  /* 0x00000002101a7825 */ /* 0x001fc800078e020e */
[--C-:B-1----:R-:W-:Y:S01]  /*c4b0*/  IMAD.WIDE R24, R18, 0x2, R14.reuse ;  /* 0x0000000212187825 */ /* 0x102fe200078e020e */
[----:B------:R-:W-:Y:S03]  /*c4c0*/  STL.64 [R1+0x398], R26 ;  /* 0x0003981a01007387 */ /* 0x000fe60000100a00 */
[--C-:B------:R-:W-:Y:S01]  /*c4d0*/  IMAD.WIDE R16, R19, 0x2, R14.reuse ;  /* 0x0000000213107825 */ /* 0x100fe200078e020e */
[----:B------:R0:W-:Y:S03]  /*c4e0*/  STL.64 [R1+0x3b0], R20 ;  /* 0x0003b01401007387 */ /* 0x0001e60000100a00 */
[--C-:B------:R-:W-:Y:S01]  /*c4f0*/  IMAD.WIDE R18, R13, 0x2, R14.reuse ;  /* 0x000000020d127825 */ /* 0x100fe200078e020e */
[----:B------:R-:W-:Y:S04]  /*c500*/  STL.64 [R1+0x3c8], R24 ;  /* 0x0003c81801007387 */ /* 0x000fe80000100a00 */
[----:B------:R1:W-:Y:S01]  /*c510*/  STL.64 [R1+0x3e0], R16 ;  /* 0x0003e01001007387 */ /* 0x0003e20000100a00 */
[----:B0-----:R-:W-:-:S04]  /*c520*/  IMAD.WIDE R20, R12, 0x2, R14 ;  /* 0x000000020c147825 */ /* 0x001fc800078e020e */
[--C-:B------:R-:W-:Y:S01]  /*c530*/  IMAD.WIDE R12, R11, 0x2, R14.reuse ;  /* 0x000000020b0c7825 */ /* 0x100fe200078e020e */
[----:B------:R-:W-:Y:S03]  /*c540*/  STL.64 [R1+0x3f8], R20 ;  /* 0x0003f81401007387 */ /* 0x000fe60000100a00 */
[--C-:B-1----:R-:W-:Y:S01]  /*c550*/  IMAD.WIDE R16, R10, 0x2, R14.reuse ;  /* 0x000000020a107825 */ /* 0x102fe200078e020e */
[----:B------:R-:W-:Y:S03]  /*c560*/  STL.64 [R1+0x410], R18 ;  /* 0x0004101201007387 */ /* 0x000fe60000100a00 */
[--C-:B------:R-:W-:Y:S01]  /*c570*/  IMAD.WIDE R10, R8, 0x2, R14.reuse ;  /* 0x00000002080a7825 */ /* 0x100fe200078e020e */
[----:B------:R-:W-:Y:S03]  /*c580*/  STL.64 [R1+0x428], R16 ;  /* 0x0004281001007387 */ /* 0x000fe60000100a00 */
[--C-:B------:R-:W-:Y:S01]  /*c590*/  IMAD.WIDE R8, R9, 0x2, R14.reuse ;  /* 0x0000000209087825 */ /* 0x100fe200078e020e */
[----:B------:R0:W-:Y:S04]  /*c5a0*/  STL.64 [R1+0x438], R12 ;  /* 0x0004380c01007387 */ /* 0x0001e80000100a00 */
[----:B------:R1:W-:Y:S04]  /*c5b0*/  STL.64 [R1+0x450], R10 ;  /* 0x0004500a01007387 */ /* 0x0003e80000100a00 */
[----:B------:R2:W-:Y:S01]  /*c5c0*/  STL.64 [R1+0x468], R8 ;  /* 0x0004680801007387 */ /* 0x0005e20000100a00 */
[----:B0-----:R-:W-:-:S04]  /*c5d0*/  IMAD.WIDE R12, R22, 0x2, R14 ;  /* 0x00000002160c7825 */ /* 0x001fc800078e020e */
[--C-:B-1----:R-:W-:Y:S01]  /*c5e0*/  IMAD.WIDE R10, R2, 0x2, R14.reuse ;  /* 0x00000002020a7825 */ /* 0x102fe200078e020e */
[----:B------:R-:W-:Y:S03]  /*c5f0*/  STL.64 [R1+0x488], R12 ;  /* 0x0004880c01007387 */ /* 0x000fe60000100a00 */
[--C-:B--2---:R-:W-:Y:S01]  /*c600*/  IMAD.WIDE R8, R3, 0x2, R14.reuse ;  /* 0x0000000203087825 */ /* 0x104fe200078e020e */
[----:B------:R-:W2:Y:S04]  /*c610*/  LDL R2, [R1+0x420] ;  /* 0x0004200001027983 */ /* 0x000ea80000100800 */
[----:B------:R0:W-:Y:S04]  /*c620*/  STL.64 [R1+0x4a0], R10 ;  /* 0x0004a00a01007387 */ /* 0x0001e80000100a00 */
[----:B------:R-:W3:Y:S04]  /*c630*/  LDL R3, [R1+0x430] ;  /* 0x0004300001037983 */ /* 0x000ee80000100800 */
[----:B------:R1:W-:Y:S01]  /*c640*/  STL.64 [R1+0x4b8], R8 ;  /* 0x0004b80801007387 */ /* 0x0003e20000100a00 */
[----:B0-----:R-:W-:-:S03]  /*c650*/  IMAD.WIDE R10, R5, 0x2, R14 ;  /* 0x00000002050a7825 */ /* 0x001fc600078e020e */
[----:B------:R-:W3:Y:S04]  /*c660*/  LDL R22, [R1+0x440] ;  /* 0x0004400001167983 */ /* 0x000ee80000100800 */
[----:B------:R4:W-:Y:S01]  /*c670*/  STL.64 [R1+0x4d0], R10 ;  /* 0x0004d00a01007387 */ /* 0x0009e20000100a00 */
[----:B-1----:R-:W-:-:S03]  /*c680*/  IMAD.WIDE R8, R4, 0x2, R14 ;  /* 0x0000000204087825 */ /* 0x002fc600078e020e */
[----:B------:R-:W3:Y:S04]  /*c690*/  LDL R5, [R1+0x448] ;  /* 0x0004480001057983 */ /* 0x000ee80000100800 */
[----:B------:R0:W-:Y:S04]  /*c6a0*/  STL.64 [R1+0x4e8], R8 ;  /* 0x0004e80801007387 */ /* 0x0001e80000100a00 */
[----:B------:R-:W3:Y:S01]  /*c6b0*/  LDL R4, [R1+0x458] ;  /* 0x0004580001047983 */ /* 0x000ee20000100800 */
[----:B----4-:R-:W-:-:S04]  /*c6c0*/  IMAD.WIDE R10, R23, 0x2, R14 ;  /* 0x00000002170a7825 */ /* 0x010fc800078e020e */
[----:B0-----:R-:W-:-:S04]  /*c6d0*/  IMAD.WIDE R8, R6, 0x2, R14 ;  /* 0x0000000206087825 */ /* 0x001fc800078e020e */
[--C-:B------:R-:W-:Y:S01]  /*c6e0*/  IMAD.WIDE R6, R7, 0x2, R14.reuse ;  /* 0x0000000207067825 */ /* 0x100fe200078e020e */
[----:B------:R0:W-:Y:S04]  /*c6f0*/  STL.64 [R1+0x500], R8 ;  /* 0x0005000801007387 */ /* 0x0001e80000100a00 */
[----:B------:R1:W-:Y:S04]  /*c700*/  STL.64 [R1+0x510], R6 ;  /* 0x0005100601007387 */ /* 0x0003e80000100a00 */
[----:B------:R-:W-:Y:S01]  /*c710*/  STL.64 [R1+0x518], R10 ;  /* 0x0005180a01007387 */ /* 0x000fe20000100a00 */
[----:B0-----:R-:W-:-:S03]  /*c720*/  IMAD.WIDE R8, R28, 0x2, R14 ;  /* 0x000000021c087825 */ /* 0x001fc600078e020e */
[----:B------:R-:W4:Y:S04]  /*c730*/  LDL R26, [R1+0x460] ;  /* 0x00046000011a7983 */ /* 0x000f280000100800 */
[----:B------:R-:W-:Y:S04]  /*c740*/  STL.64 [R1+0x528], R8 ;  /* 0x0005280801007387 */ /* 0x000fe80000100a00 */
[----:B------:R-:W3:Y:S01]  /*c750*/  LDL R27, [R1+0x470] ;  /* 0x00047000011b7983 */ /* 0x000ee20000100800 */
[----:B-1----:R-:W-:-:S05]  /*c760*/  IMAD.WIDE R6, R29, 0x2, R14 ;  /* 0x000000021d067825 */ /* 0x002fca00078e020e */
[----:B------:R2:W-:Y:S02]  /*c770*/  STL.64 [R1+0x538], R6 ;  /* 0x0005380601007387 */ /* 0x0005e40000100a00 */
[--C-:B--2---:R-:W-:Y:S02]  /*c780*/  IMAD.WIDE R6, R2, 0x2, R14.reuse ;  /* 0x0000000202067825 */ /* 0x104fe400078e020e */
        /* <DEDUP_REMOVED lines=24> */
[----:B------:R0:W-:Y:S04]  /*c910*/  STL.64 [R1+0x560], R6 ;  /* 0x0005600601007387 */ /* 0x0001e80000100a00 */
[----:B------:R-:W4:Y:S01]  /*c920*/  LDL R9, [R1+0x210] ;  /* 0x0002100001097983 */ /* 0x000f220000100800 */
[----:B0-----:R-:W-:-:S04]  /*c930*/  IMAD.WIDE R6, R5, 0x2, R14 ;  /* 0x0000000205067825 */ /* 0x001fc800078e020e */
[--C-:B------:R-:W-:Y:S01]  /*c940*/  IMAD.WIDE R4, R4, 0x2, R14.reuse ;  /* 0x0000000204047825 */ /* 0x100fe200078e020e */
[----:B------:R0:W-:Y:S04]  /*c950*/  STL.64 [R1+0x568], R6 ;  /* 0x0005680601007387 */ /* 0x0001e80000100a00 */
[----:B0-----:R-:W4:Y:S04]  /*c960*/  LDL R6, [R1+0x20c] ;  /* 0x00020c0001067983 */ /* 0x001f280000100800 */
[----:B------:R0:W-:Y:S04]  /*c970*/  STL.64 [R1+0x578], R4 ;  /* 0x0005780401007387 */ /* 0x0001e80000100a00 */
[----:B------:R-:W4:Y:S04]  /*c980*/  LDL R7, [R1+0x208] ;  /* 0x0002080001077983 */ /* 0x000f280000100800 */
        /* <DEDUP_REMOVED lines=39> */
[----:B------:R-:W3:Y:S01]  /*cc00*/  LDL R28, [R1+0x1f4] ;  /* 0x0001f400011c7983 */ /* 0x000ee20000100800 */
[----:B----4-:R-:W-:-:S03]  /*cc10*/  IMAD.WIDE R8, R9, 0x2, R14 ;  /* 0x0000000209087825 */ /* 0x010fc600078e020e */
[----:B------:R1:W-:Y:S01]  /*cc20*/  STL.64 [R1+0x668], R10 ;  /* 0x0006680a01007387 */ /* 0x0003e20000100a00 */
[----:B0-----:R-:W-:-:S03]  /*cc30*/  IMAD.WIDE R12, R2, 0x2, R14 ;  /* 0x00000002020c7825 */ /* 0x001fc600078e020e */
[----:B------:R-:W4:Y:S04]  /*cc40*/  LDL R29, [R1+0x1f0] ;  /* 0x0001f000011d7983 */ /* 0x000f280000100800 */
[----:B------:R0:W-:Y:S01]  /*cc50*/  STL.64 [R1+0x678], R12 ;  /* 0x0006780c01007387 */ /* 0x0001e20000100a00 */
[----:B-1----:R-:W-:-:S03]  /*cc60*/  IMAD.WIDE R10, R3, 0x2, R14 ;  /* 0x00000002030a7825 */ /* 0x002fc600078e020e */
[----:B------:R-:W4:Y:S04]  /*cc70*/  LDL R2, [R1+0x1ec] ;  /* 0x0001ec0001027983 */ /* 0x000f280000100800 */
[----:B------:R1:W-:Y:S04]  /*cc80*/  STL.64 [R1+0x688], R10 ;  /* 0x0006880a01007387 */ /* 0x0003e80000100a00 */
[----:B------:R-:W4:Y:S01]  /*cc90*/  LDL R3, [R1+0x1e8] ;  /* 0x0001e80001037983 */ /* 0x000f220000100800 */
[----:B0-----:R-:W-:-:S03]  /*cca0*/  IMAD.WIDE R12, R6, 0x2, R14 ;  /* 0x00000002060c7825 */ /* 0x001fc600078e020e */
[----:B------:R0:W-:Y:S01]  /*ccb0*/  STL.64 [R1+0x690], R8 ;  /* 0x0006900801007387 */ /* 0x0001e20000100a00 */
[----:B-1----:R-:W-:-:S03]  /*ccc0*/  IMAD.WIDE R10, R7, 0x2, R14 ;  /* 0x00000002070a7825 */ /* 0x002fc600078e020e */
[----:B------:R-:W-:Y:S01]  /*ccd0*/  STL.64 [R1+0x698], R12 ;  /* 0x0006980c01007387 */ /* 0x000fe20000100a00 */
[----:B------:R-:W-:-:S04]  /*cce0*/  IMAD.WIDE R6, R5, 0x2, R14 ;  /* 0x0000000205067825 */ /* 0x000fc800078e020e */
[--C-:B0-----:R-:W-:Y:S01]  /*ccf0*/  IMAD.WIDE R8, R22, 0x2, R14.reuse ;  /* 0x0000000216087825 */ /* 0x101fe200078e020e */
[----:B------:R-:W-:Y:S04]  /*cd00*/  STL.64 [R1+0x6a0], R10 ;  /* 0x0006a00a01007387 */ /* 0x000fe80000100a00 */
[----:B------:R-:W-:Y:S04]  /*cd10*/  STL.64 [R1+0x6b0], R8 ;  /* 0x0006b00801007387 */ /* 0x000fe80000100a00 */
[----:B------:R-:W4:Y:S04]  /*cd20*/  LDL R26, [R1+0x1e4] ;  /* 0x0001e400011a7983 */ /* 0x000f280000100800 */
[----:B------:R2:W-:Y:S04]  /*cd30*/  STL.64 [R1+0x6b8], R6 ;  /* 0x0006b80601007387 */ /* 0x0005e80000100a00 */
[----:B------:R-:W4:Y:S01]  /*cd40*/  LDL R27, [R1+0x1e0] ;  /* 0x0001e000011b7983 */ /* 0x000f220000100800 */
[----:B------:R-:W-:-:S05]  /*cd50*/  IMAD.WIDE R4, R4, 0x2, R14 ;  /* 0x0000000204047825 */ /* 0x000fca00078e020e */
[----:B------:R0:W-:Y:S01]  /*cd60*/  STL.64 [R1+0x6c0], R4 ;  /* 0x0006c00401007387 */ /* 0x0001e20000100a00 */
[----:B--2---:R-:W-:-:S04]  /*cd70*/  IMAD.WIDE R6, R23, 0x2, R14 ;  /* 0x0000000217067825 */ /* 0x004fc800078e020e */
[----:B---3--:R-:W-:-:S04]  /*cd80*/  IMAD.WIDE R22, R28, 0x2, R14 ;  /* 0x000000021c167825 */ /* 0x008fc800078e020e */
[--C-:B----4-:R-:W-:Y:S01]  /*cd90*/  IMAD.WIDE R28, R29, 0x2, R14.reuse ;  /* 0x000000021d1c7825 */ /* 0x110fe200078e020e */
[----:B------:R1:W-:Y:S04]  /*cda0*/  STL [R1+0x18e0], R27 ;  /* 0x0018e01b01007387 */ /* 0x0003e80000100800 */
[----:B------:R-:W2:Y:S04]  /*cdb0*/  LDL R24, [R1+0x1dc] ;  /* 0x0001dc0001187983 */ /* 0x000ea80000100800 */
[----:B------:R-:W3:Y:S04]  /*cdc0*/  LDL R25, [R1+0x1d8] ;  /* 0x0001d80001197983 */ /* 0x000ee80000100800 */
[----:B------:R-:W4:Y:S04]  /*cdd0*/  LDL R20, [R1+0x1d4] ;  /* 0x0001d40001147983 */ /* 0x000f280000100800 */
        /* <DEDUP_REMOVED lines=10> */
[----:B0-----:R-:W4:Y:S04]  /*ce80*/  LDL R5, [R1+0x1a8] ;  /* 0x0001a80001057983 */ /* 0x001f280000100800 */
[----:B------:R-:W4:Y:S04]  /*ce90*/  LDL R4, [R1+0x1a4] ;  /* 0x0001a40001047983 */ /* 0x000f280000100800 */
[----:B------:R-:W4:Y:S04]  /*cea0*/  LDL R11, [R1+0x198] ;  /* 0x00019800010b7983 */ /* 0x000f280000100800 */
[----:B------:R0:W-:Y:S01]  /*ceb0*/  STL.64 [R1+0x6c8], R6 ;  /* 0x0006c80601007387 */ /* 0x0001e20000100a00 */
[----:B-1----:R-:W-:-:S03]  /*cec0*/  IMAD.WIDE R26, R26, 0x2, R14 ;  /* 0x000000021a1a7825 */ /* 0x002fc600078e020e */
[----:B0-----:R-:W4:Y:S04]  /*ced0*/  LDL R6, [R1+0x6a8] ;  /* 0x0006a80001067983 */ /* 0x001f280000100800 */
[----:B------:R0:W-:Y:S04]  /*cee0*/  STL.64 [R1+0x6d0], R22 ;  /* 0x0006d01601007387 */ /* 0x0001e80000100a00 */
[----:B------:R-:W-:Y:S04]  /*cef0*/  STL.64 [R1+0x6d8], R28 ;  /* 0x0006d81c01007387 */ /* 0x000fe80000100a00 */
[----:B------:R-:W4:Y:S01]  /*cf00*/  LDL.LU R7, [R1+0xc] ;  /* 0x00000c0001077983 */ /* 0x000f220000300800 */
[----:B0-----:R-:W-:-:S04]  /*cf10*/  IMAD.WIDE R22, R2, 0x2, R14 ;  /* 0x0000000202167825 */ /* 0x001fc800078e020e */
[--C-:B------:R-:W-:Y:S01]  /*cf20*/  IMAD.WIDE R2, R3, 0x2, R14.reuse ;  /* 0x0000000203027825 */ /* 0x100fe200078e020e */
[----:B------:R0:W-:Y:S04]  /*cf30*/  STL.64 [R1+0x6e0], R22 ;  /* 0x0006e01601007387 */ /* 0x0001e80000100a00 */
[----:B0-----:R-:W4:Y:S04]  /*cf40*/  LDL.LU R22, [R1+0x10] ;  /* 0x0000100001167983 */ /* 0x001f280000300800 */
[----:B------:R0:W-:Y:S04]  /*cf50*/  STL.64 [R1+0x6e8], R2 ;  /* 0x0006e80201007387 */ /* 0x0001e80000100a00 */
[----:B------:R-:W4:Y:S04]  /*cf60*/  LDL.LU R23, [R1+0x14] ;  /* 0x0000140001177983 */ /* 0x000f280000300800 */
[----:B------:R-:W4:Y:S04]  /*cf70*/  LDL.LU R28, [R1+0x18] ;  /* 0x00001800011c7983 */ /* 0x000f280000300800 */
[----:B------:R-:W4:Y:S04]  /*cf80*/  LDL.LU R29, [R1+0x1c] ;  /* 0x00001c00011d7983 */ /* 0x000f280000300800 */
[----:B0-----:R-:W4:Y:S04]  /*cf90*/  LDL.LU R2, [R1+0x20] ;  /* 0x0000200001027983 */ /* 0x001f280000300800 */
[----:B------:R-:W4:Y:S04]  /*cfa0*/  LDL.LU R3, [R1+0x24] ;  /* 0x0000240001037983 */ /* 0x000f280000300800 */
[----:B------:R0:W-:Y:S04]  /*cfb0*/  STL.64 [R1+0x6f0], R26 ;  /* 0x0006f01a01007387 */ /* 0x0001e80000100a00 */
[----:B0-----:R-:W2:Y:S02]  /*cfc0*/  LDL.LU R27, [R1+0x18e0] ;  /* 0x0018e000011b7983 */ /* 0x001ea40000300800 */
[----:B--2---:R-:W-:-:S05]  /*cfd0*/  IMAD.WIDE R26, R27, 0x2, R14 ;  /* 0x000000021b1a7825 */ /* 0x004fca00078e020e */
[----:B------:R0:W-:Y:S02]  /*cfe0*/  STL.64 [R1+0x6f8], R26 ;  /* 0x0006f81a01007387 */ /* 0x0001e40000100a00 */
[----:B0-----:R-:W-:-:S04]  /*cff0*/  IMAD.WIDE R26, R24, 0x2, R14 ;  /* 0x00000002181a7825 */ /* 0x001fc800078e020e */
[--C-:B---3--:R-:W-:Y:S01]  /*d000*/  IMAD.WIDE R24, R25, 0x2, R14.reuse ;  /* 0x0000000219187825 */ /* 0x108fe200078e020e */
[----:B------:R0:W-:Y:S04]  /*d010*/  STL.64 [R1+0x700], R26 ;  /* 0x0007001a01007387 */ /* 0x0001e80000100a00 */
[----:B0-----:R-:W2:Y:S04]  /*d020*/  LDL.LU.64 R26, [R1+0x18d8] ;  /* 0x0018d800011a7983 */ /* 0x001ea80000300a00 */
[----:B------:R4:W-:Y:S02]  /*d030*/  STL.64 [R1+0x708], R24 ;  /* 0x0007081801007387 */ /* 0x0009e40000100a00 */
[----:B----4-:R-:W-:-:S04]  /*d040*/  IMAD.WIDE R24, R20, 0x2, R14 ;  /* 0x0000000214187825 */ /* 0x010fc800078e020e */
[--C-:B------:R-:W-:Y:S01]  /*d050*/  IMAD.WIDE R20, R21, 0x2, R14.reuse ;  /* 0x0000000215147825 */ /* 0x100fe200078e020e */
[----:B------:R0:W-:Y:S04]  /*d060*/  STL.64 [R1+0x710], R24 ;  /* 0x0007101801007387 */ /* 0x0001e80000100a00 */
[----:B0-----:R-:W3:Y:S04]  /*d070*/  LDL.LU.64 R24, [R1+0x18d0] ;  /* 0x0018d00001187983 */ /* 0x001ee80000300a00 */
[----:B------:R0:W-:Y:S02]  /*d080*/  STL.64 [R1+0x718], R20 ;  /* 0x0007181401007387 */ /* 0x0001e40000100a00 */
[----:B0-----:R-:W-:-:S04]  /*d090*/  IMAD.WIDE R20, R16, 0x2, R14 ;  /* 0x0000000210147825 */ /* 0x001fc800078e020e */
[--C-:B------:R-:W-:Y:S01]  /*d0a0*/  IMAD.WIDE R16, R17, 0x2, R14.reuse ;  /* 0x0000000211107825 */ /* 0x100fe200078e020e */
[----:B------:R0:W-:Y:S04]  /*d0b0*/  STL.64 [R1+0x720], R20 ;  /* 0x0007201401007387 */ /* 0x0001e80000100a00 */
[----:B0-----:R-:W4:Y:S04]  /*d0c0*/  LDL.LU.64 R20, [R1+0x18c8] ;  /* 0x0018c80001147983 */ /* 0x001f280000300a00 */
[----:B------:R0:W-:Y:S02]  /*d0d0*/  STL.64 [R1+0x728], R16 ;  /* 0x0007281001007387 */ /* 0x0001e40000100a00 */
[----:B0-----:R-:W-:-:S04]  /*d0e0*/  IMAD.WIDE R16, R18, 0x2, R14 ;  /* 0x0000000212107825 */ /* 0x001fc800078e020e */
        /* <DEDUP_REMOVED lines=9> */
[----:B0-----:R-:W-:-:S05]  /*d180*/  IMAD.WIDE R12, R10, 0x2, R14 ;  /* 0x000000020a0c7825 */ /* 0x001fca00078e020e */
        /* <DEDUP_REMOVED lines=9> */
[----:B0-----:R-:W2:Y:S04]  /*d220*/  LDL.LU.64 R8, [R1+0x18a8] ;  /* 0x0018a80001087983 */ /* 0x001ea80000300a00 */
[----:B------:R0:W-:Y:S04]  /*d230*/  STL.64 [R1+0x770], R4 ;  /* 0x0007700401007387 */ /* 0x0001e80000100a00 */
[----:B0-----:R-:W3:Y:S02]  /*d240*/  LDL.LU R5, [R1+0x18a4] ;  /* 0x0018a40001057983 */ /* 0x001ee40000300800 */
[----:B---3--:R-:W-:-:S05]  /*d250*/  IMAD.WIDE R4, R5, 0x2, R14 ;  /* 0x0000000205047825 */ /* 0x008fca00078e020e */
[----:B------:R0:W-:Y:S04]  /*d260*/  STL.64 [R1+0x778], R4 ;  /* 0x0007780401007387 */ /* 0x0001e80000100a00 */
[----:B0-----:R-:W3:Y:S01]  /*d270*/  LDL.LU R4, [R1+0x18a0] ;  /* 0x0018a00001047983 */ /* 0x001ee20000300800 */
[----:B------:R-:W-:-:S04]  /*d280*/  IMAD.WIDE R10, R11, 0x2, R14 ;  /* 0x000000020b0a7825 */ /* 0x000fc800078e020e */
[----:B---3--:R-:W-:-:S05]  /*d290*/  IMAD.WIDE R4, R4, 0x2, R14 ;  /* 0x0000000204047825 */ /* 0x008fca00078e020e */
[----:B------:R0:W-:Y:S04]  /*d2a0*/  STL.64 [R1+0x780], R4 ;  /* 0x0007800401007387 */ /* 0x0001e80000100a00 */
[----:B0-----:R-:W2:Y:S04]  /*d2b0*/  LDL.LU.64 R4, [R1+0x1898] ;  /* 0x0018980001047983 */ /* 0x001ea80000300a00 */
[----:B------:R0:W-:Y:S02]  /*d2c0*/  STL.64 [R1+0x788], R10 ;  /* 0x0007880a01007387 */ /* 0x0001e40000100a00 */
[----:B0-----:R-:W-:-:S05]  /*d2d0*/  IMAD.WIDE R10, R6, 0x2, R14 ;  /* 0x00000002060a7825 */ /* 0x001fca00078e020e */
[----:B------:R0:W-:Y:S02]  /*d2e0*/  STL.64 [R1+0x798], R10 ;  /* 0x0007980a01007387 */ /* 0x0001e40000100a00 */
[----:B0-----:R-:W-:Y:S02]  /*d2f0*/  IMAD.WIDE R10, R0, 0x2, R14 ;  /* 0x00000002000a7825 */ /* 0x001fe400078e020e */
[----:B------:R-:W3:Y:S04]  /*d300*/  LDL.LU R15, [R1+0x220] ;  /* 0x00022000010f7983 */ /* 0x000ee80000300800 */
[----:B------:R2:W-:Y:S02]  /*d310*/  STL.64 [R1+0x790], R10 ;  /* 0x0007900a01007387 */ /* 0x0005e40000100a00 */
[----:B--2---:R-:W-:-:S04]  /*d320*/  IMAD.WIDE R10, R9, 0x2, R4 ;  /* 0x00000002090a7825 */ /* 0x004fc800078e0204 */
[--C-:B------:R-:W-:Y:S01]  /*d330*/  IMAD.WIDE R6, R7, 0x2, R4.reuse ;  /* 0x0000000207067825 */ /* 0x100fe200078e0204 */
[----:B------:R0:W-:Y:S04]  /*d340*/  STL.64 [R1+0x90], R10 ;  /* 0x0000900a01007387 */ /* 0x0001e80000100a00 */
[----:B0-----:R-:W2:Y:S04]  /*d350*/  LDL.LU.64 R10, [R1+0x1890] ;  /* 0x00189000010a7983 */ /* 0x001ea80000300a00 */
[----:B------:R0:W-:Y:S02]  /*d360*/  STL.64 [R1+0x88], R6 ;  /* 0x0000880601007387 */ /* 0x0001e40000100a00 */
[----:B0-----:R-:W-:-:S04]  /*d370*/  IMAD.WIDE R6, R22, 0x2, R4 ;  /* 0x0000000216067825 */ /* 0x001fc800078e0204 */
[--C-:B------:R-:W-:Y:S01]  /*d380*/  IMAD.WIDE R22, R23, 0x2, R4.reuse ;  /* 0x0000000217167825 */ /* 0x100fe200078e0204 */
[----:B------:R0:W-:Y:S04]  /*d390*/  STL.64 [R1+0x80], R6 ;  /* 0x0000800601007387 */ /* 0x0001e80000100a00 */
[----:B0-----:R-:W2:Y:S04]  /*d3a0*/  LDL.LU.64 R6, [R1+0x1888] ;  /* 0x0018880001067983 */ /* 0x001ea80000300a00 */
        /* <DEDUP_REMOVED lines=11> */
[----:B0-----:R-:W4:Y:S01]  /*d460*/  LDL.LU.64 R2, [R1+0x1870] ;  /* 0x0018700001027983 */ /* 0x001f220000300a00 */
[----:B---3--:R-:W-:-:S05]  /*d470*/  IMAD.WIDE R14, R15, 0x2, R4 ;  /* 0x000000020f0e7825 */ /* 0x008fca00078e0204 */
[----:B------:R4:W-:Y:S01]  /*d480*/  STL.64 [R1+0x50], R14 ;  /* 0x0000500e01007387 */ /* 0x0009e20000100a00 */
[----:B------:R-:W-:-:S04]  /*d490*/  IMAD.WIDE R8, R8, 0x2, R4 ;  /* 0x0000000208087825 */ /* 0x000fc800078e0204 */
[----:B----4-:R-:W-:-:S05]  /*d4a0*/  IMAD.WIDE R14, R3, 0x2, R4 ;  /* 0x00000002030e7825 */ /* 0x010fca00078e0204 */
[----:B------:R0:W-:Y:S01]  /*d4b0*/  STL.64 [R1+0x48], R14 ;  /* 0x0000480e01007387 */ /* 0x0001e20000100a00 */
[----:B------:R-:W-:-:S04]  /*d4c0*/  IMAD.WIDE R2, R2, 0x2, R4 ;  /* 0x0000000202027825 */ /* 0x000fc800078e0204 */
[----:B0-----:R-:W-:-:S05]  /*d4d0*/  IMAD.WIDE R14, R26, 0x2, R4 ;  /* 0x000000021a0e7825 */ /* 0x001fca00078e0204 */
[----:B------:R0:W-:Y:S02]  /*d4e0*/  STL.64 [R1+0x40], R14 ;  /* 0x0000400e01007387 */ /* 0x0001e40000100a00 */
[----:B0-----:R-:W-:-:S05]  /*d4f0*/  IMAD.WIDE R14, R16, 0x2, R4 ;  /* 0x00000002100e7825 */ /* 0x001fca00078e0204 */
[----:B------:R2:W-:Y:S04]  /*d500*/  STL.64 [R1+0x38], R14 ;  /* 0x0000380e01007387 */ /* 0x0005e80000100a00 */
[----:B------:R0:W-:Y:S01]  /*d510*/  STL.64 [R1+0x30], R2 ;  /* 0x0000300201007387 */ /* 0x0001e20000100a00 */
[----:B--2---:R-:W-:-:S04]  /*d520*/  IMAD.WIDE R14, R28, 0x2, R4 ;  /* 0x000000021c0e7825 */ /* 0x004fc800078e0204 */
[--C-:B0-----:R-:W-:Y:S01]  /*d530*/  IMAD.WIDE R2, R22, 0x2, R4.reuse ;  /* 0x0000000216027825 */ /* 0x101fe200078e0204 */
[----:B------:R0:W-:Y:S04]  /*d540*/  STL.64 [R1+0x28], R14 ;  /* 0x0000280e01007387 */ /* 0x0001e80000100a00 */
[----:B------:R1:W-:Y:S01]  /*d550*/  STL.64 [R1+0x20], R2 ;  /* 0x0000200201007387 */ /* 0x0003e20000100a00 */
[----:B------:R-:W-:-:S04]  /*d560*/  IMAD.WIDE R28, R29, 0x2, R4 ;  /* 0x000000021d1c7825 */ /* 0x000fc800078e0204 */
[----:B0-----:R-:W-:-:S04]  /*d570*/  IMAD.WIDE R14, R19, 0x2, R4 ;  /* 0x00000002130e7825 */ /* 0x001fc800078e0204 */
[--C-:B-1----:R-:W-:Y:S01]  /*d580*/  IMAD.WIDE R2, R10, 0x2, R4.reuse ;  /* 0x000000020a027825 */ /* 0x102fe200078e0204 */
[----:B------:R0:W-:Y:S04]  /*d590*/  STL.64 [R1+0x18], R14 ;  /* 0x0000180e01007387 */ /* 0x0001e80000100a00 */
[----:B------:R1:W-:Y:S01]  /*d5a0*/  STL.64 [R1+0x10], R2 ;  /* 0x0000100201007387 */ /* 0x0003e20000100a00 */
[----:B0-----:R-:W-:-:S04]  /*d5b0*/  IMAD.WIDE R14, R6, 0x2, R4 ;  /* 0x00000002060e7825 */ /* 0x001fc800078e0204 */
[--C-:B-1----:R-:W-:Y:S01]  /*d5c0*/  IMAD.WIDE R2, R13, 0x2, R4.reuse ;  /* 0x000000020d027825 */ /* 0x102fe200078e0204 */
[----:B------:R-:W-:Y:S04]  /*d5d0*/  STL.64 [R1+0x8], R14 ;  /* 0x0000080e01007387 */ /* 0x000fe80000100a00 */
[----:B------:R-:W-:Y:S04]  /*d5e0*/  STL.64 [R1+0x1818], R28 ;  /* 0x0018181c01007387 */ /* 0x000fe80000100a00 */
[----:B------:R0:W-:Y:S01]  /*d5f0*/  STL.64 [R1], R2 ;  /* 0x0000000201007387 */ /* 0x0001e20000100a00 */
[----:B------:R-:W-:-:S04]  /*d600*/  IMAD.WIDE R6, R7, 0x2, R4 ;  /* 0x0000000207067825 */ /* 0x000fc800078e0204 */
[----:B0-----:R-:W-:-:S05]  /*d610*/  IMAD.WIDE R2, R23, 0x2, R4 ;  /* 0x0000000217027825 */ /* 0x001fca00078e0204 */
[----:B------:R0:W-:Y:S04]  /*d620*/  STL.64 [R1+0x1810], R2 ;  /* 0x0018100201007387 */ /* 0x0001e80000100a00 */
[----:B------:R-:W2:Y:S04]  /*d630*/  LDL.LU R29, [R1+0x2e8] ;  /* 0x0002e800011d7983 */ /* 0x000ea80000300800 */
[----:B------:R-:W-:Y:S04]  /*d640*/  STL.64 [R1+0x1820], R6 ;  /* 0x0018200601007387 */ /* 0x000fe80000100a00 */
[----:B0-----:R-:W3:Y:S04]  /*d650*/  LDL.LU R2, [R1+0x2ec] ;  /* 0x0002ec0001027983 */ /* 0x001ee80000300800 */
[----:B------:R-:W-:Y:S04]  /*d660*/  STL.64 [R1+0x1808], R8 ;  /* 0x0018080801007387 */ /* 0x000fe80000100a00 */
[----:B------:R-:W4:Y:S01]  /*d670*/  LDL.LU R3, [R1+0x2f0] ;  /* 0x0002f00001037983 */ /* 0x000f220000300800 */
[----:B------:R-:W-:-:S04]  /*d680*/  IMAD.WIDE R10, R11, 0x2, R4 ;  /* 0x000000020b0a7825 */ /* 0x000fc800078e0204 */
[--C-:B------:R-:W-:Y:S01]  /*d690*/  IMAD.WIDE R12, R12, 0x2, R4.reuse ;  /* 0x000000020c0c7825 */ /* 0x100fe200078e0204 */
[----:B------:R-:W-:Y:S04]  /*d6a0*/  STL.64 [R1+0x1800], R10 ;  /* 0x0018000a01007387 */ /* 0x000fe80000100a00 */
[----:B------:R0:W-:Y:S01]  /*d6b0*/  STL.64 [R1+0x1828], R12 ;  /* 0x0018280c01007387 */ /* 0x0001e20000100a00 */
[----:B------:R-:W-:-:S03]  /*d6c0*/  IMAD.WIDE R14, R18, 0x2, R4 ;  /* 0x00000002120e7825 */ /* 0x000fc600078e0204 */
[----:B0-----:R-:W4:Y:S04]  /*d6d0*/  LDL.LU R13, [R1+0x2f4] ;  /* 0x0002f400010d7983 */ /* 0x001f280000300800 */
[----:B------:R-:W4:Y:S01]  /*d6e0*/  LDL.LU R10, [R1+0x300] ;  /* 0x00030000010a7983 */ /* 0x000f220000300800 */
[----:B------:R-:W-:-:S03]  /*d6f0*/  IMAD.WIDE R16, R17, 0x2, R4 ;  /* 0x0000000211107825 */ /* 0x000fc600078e0204 */
[----:B------:R-:W-:Y:S01]  /*d700*/  STL.64 [R1+0x1830], R14 ;  /* 0x0018300e01007387 */ /* 0x000fe20000100a00 */
[----:B------:R-:W-:-:S03]  /*d710*/  IMAD.WIDE R18, R21, 0x2, R4 ;  /* 0x0000000215127825 */ /* 0x000fc600078e0204 */
[----:B------:R2:W-:Y:S01]  /*d720*/  STL.64 [R1+0x1838], R16 ;  /* 0x0018381001007387 */ /* 0x0005e20000100a00 */
[----:B------:R-:W-:-:S03]  /*d730*/  IMAD.WIDE R20, R20, 0x2, R4 ;  /* 0x0000000214147825 */ /* 0x000fc600078e0204 */
[----:B------:R-:W4:Y:S04]  /*d740*/  LDL.LU R8, [R1+0x304] ;  /* 0x0003040001087983 */ /* 0x000f280000300800 */
[----:B------:R-:W-:Y:S04]  /*d750*/  STL.64 [R1+0x1840], R18 ;  /* 0x0018401201007387 */ /* 0x000fe80000100a00 */
[----:B------:R-:W4:Y:S04]  /*d760*/  LDL.LU R9, [R1+0x308] ;  /* 0x0003080001097983 */ /* 0x000f280000300800 */
[----:B------:R-:W-:Y:S04]  /*d770*/  STL.64 [R1+0x1848], R20 ;  /* 0x0018481401007387 */ /* 0x000fe80000100a00 */
[----:B------:R-:W4:Y:S01]  /*d780*/  LDL.LU R11, [R1+0x30c] ;  /* 0x00030c00010b7983 */ /* 0x000f220000300800 */
[----:B------:R-:W-:-:S03]  /*d790*/  IMAD.WIDE R22, R24, 0x2, R4 ;  /* 0x0000000218167825 */ /* 0x000fc600078e0204 */
[----:B------:R-:W4:Y:S01]  /*d7a0*/  LDL.LU R6, [R1+0x318] ;  /* 0x0003180001067983 */ /* 0x000f220000300800 */
[----:B------:R-:W-:-:S03]  /*d7b0*/  IMAD.WIDE R24, R25, 0x2, R4 ;  /* 0x0000000219187825 */ /* 0x000fc600078e0204 */
[----:B------:R0:W-:Y:S04]  /*d7c0*/  STL.64 [R1+0x1850], R22 ;  /* 0x0018501601007387 */ /* 0x0001e80000100a00 */
[----:B------:R-:W4:Y:S01]  /*d7d0*/  LDL.LU R7, [R1+0x31c] ;  /* 0x00031c0001077983 */ /* 0x000f220000300800 */
[----:B------:R-:W-:-:S03]  /*d7e0*/  IMAD.WIDE R26, R27, 0x2, R4 ;  /* 0x000000021b1a7825 */ /* 0x000fc600078e0204 */
[----:B------:R-:W-:Y:S04]  /*d7f0*/  STL.64 [R1+0x1858], R24 ;  /* 0x0018581801007387 */ /* 0x000fe80000100a00 */
[----:B------:R-:W4:Y:S04]  /*d800*/  LDL.LU R28, [R1+0x320] ;  /* 0x00032000011c7983 */ /* 0x000f280000300800 */
[----:B------:R-:W-:Y:S01]  /*d810*/  STL.64 [R1+0x1860], R26 ;  /* 0x0018601a01007387 */ /* 0x000fe20000100a00 */
[----:B--2---:R-:W-:-:S03]  /*d820*/  IMAD.WIDE R16, R29, 0x2, R4 ;  /* 0x000000021d107825 */ /* 0x004fc600078e0204 */
[----:B------:R-:W2:Y:S04]  /*d830*/  LDL.LU R29, [R1+0x324] ;  /* 0x00032400011d7983 */ /* 0x000ea80000300800 */
[----:B------:R-:W-:Y:S01]  /*d840*/  STL.64 [R1+0x220], R16 ;  /* 0x0002201001007387 */ /* 0x000fe20000100a00 */
[----:B---3--:R-:W-:-:S03]  /*d850*/  IMAD.WIDE R14, R2, 0x2, R4 ;  /* 0x00000002020e7825 */ /* 0x008fc600078e0204 */
[----:B0-----:R-:W3:Y:S04]  /*d860*/  LDL.LU R23, [R1+0x330] ;  /* 0x0003300001177983 */ /* 0x001ee80000300800 */
[----:B------:R-:W3:Y:S04]  /*d870*/  LDL.LU R20, [R1+0x334] ;  /* 0x0003340001147983 */ /* 0x000ee80000300800 */
[----:B------:R4:W-:Y:S04]  /*d880*/  STL.64 [R1+0x238], R14 ;  /* 0x0002380e01007387 */ /* 0x0009e80000100a00 */
[----:B------:R-:W3:Y:S04]  /*d890*/  LDL.LU R2, [R1+0x340] ;  /* 0x0003400001027983 */ /* 0x000ee80000300800 */
[----:B------:R-:W3:Y:S01]  /*d8a0*/  LDL.LU R21, [R1+0x344] ;  /* 0x0003440001157983 */ /* 0x000ee20000300800 */
[----:B----4-:R-:W-:-:S03]  /*d8b0*/  IMAD.WIDE R14, R3, 0x2, R4 ;  /* 0x00000002030e7825 */ /* 0x010fc600078e0204 */
[----:B------:R-:W4:Y:S04]  /*d8c0*/  LDL.LU R3, [R1+0x348] ;  /* 0x0003480001037983 */ /* 0x000f280000300800 */
[----:B------:R0:W-:Y:S04]  /*d8d0*/  STL.64 [R1+0x250], R14 ;  /* 0x0002500e01007387 */ /* 0x0001e80000100a00 */
[----:B------:R-:W4:Y:S01]  /*d8e0*/  LDL.LU R18, [R1+0x34c] ;  /* 0x00034c0001127983 */ /* 0x000f220000300800 */
[----:B0-----:R-:W-:-:S03]  /*d8f0*/  IMAD.WIDE R14, R13, 0x2, R4 ;  /* 0x000000020d0e7825 */ /* 0x001fc600078e0204 */
[----:B------:R-:W4:Y:S04]  /*d900*/  LDL.LU R13, [R1+0x358] ;  /* 0x00035800010d7983 */ /* 0x000f280000300800 */
[----:B------:R0:W-:Y:S04]  /*d910*/  STL.64 [R1+0x260], R14 ;  /* 0x0002600e01007387 */ /* 0x0001e80000100a00 */
[----:B------:R-:W4:Y:S04]  /*d920*/  LDL.LU R19, [R1+0x35c] ;  /* 0x00035c0001137983 */ /* 0x000f280000300800 */
[----:B------:R-:W4:Y:S01]  /*d930*/  LDL.LU R16, [R1+0x360] ;  /* 0x0003600001107983 */ /* 0x000f220000300800 */
[----:B0-----:R-:W-:-:S05]  /*d940*/  IMAD.WIDE R14, R10, 0x2, R4 ;  /* 0x000000020a0e7825 */ /* 0x001fca00078e0204 */
[----:B------:R0:W-:Y:S04]  /*d950*/  STL.64 [R1+0x278], R14 ;  /* 0x0002780e01007387 */ /* 0x0001e80000100a00 */
[----:B------:R-:W4:Y:S04]  /*d960*/  LDL.LU R10, [R1+0x364] ;  /* 0x00036400010a7983 */ /* 0x000f280000300800 */
[----:B------:R-:W4:Y:S01]  /*d970*/  LDL.LU R17, [R1+0x370] ;  /* 0x0003700001117983 */ /* 0x000f220000300800 */
[----:B0-----:R-:W-:-:S03]  /*d980*/  IMAD.WIDE R14, R8, 0x2, R4 ;  /* 0x00000002080e7825 */ /* 0x001fc600078e0204 */
[----:B------:R-:W4:Y:S01]  /*d990*/  LDL.LU R8, [R1+0x374] ;  /* 0x0003740001087983 */ /* 0x000f220000300800 */
[----:B------:R-:W-:-:S03]  /*d9a0*/  IMAD.WIDE R24, R9, 0x2, R4 ;  /* 0x0000000209187825 */ /* 0x000fc600078e0204 */
[----:B------:R0:W-:Y:S01]  /*d9b0*/  STL.64 [R1+0x288], R14 ;  /* 0x0002880e01007387 */ /* 0x0001e20000100a00 */
[----:B------:R-:W-:-:S03]  /*d9c0*/  IMAD.WIDE R26, R11, 0x2, R4 ;  /* 0x000000020b1a7825 */ /* 0x000fc600078e0204 */
[----:B0-----:R-:W4:Y:S04]  /*d9d0*/  LDL.LU R14, [R1+0x378] ;  /* 0x00037800010e7983 */ /* 0x001f280000300800 */
[----:B------:R-:W4:Y:S04]  /*d9e0*/  LDL.LU R9, [R1+0x388] ;  /* 0x0003880001097983 */ /* 0x000f280000300800 */
[----:B------:R0:W-:Y:S04]  /*d9f0*/  STL.64 [R1+0x298], R24 ;  /* 0x0002981801007387 */ /* 0x0001e80000100a00 */
[----:B------:R-:W4:Y:S04]  /*da00*/  LDL.LU R11, [R1+0x390] ;  /* 0x00039000010b7983 */ /* 0x000f280000300800 */
[----:B------:R1:W-:Y:S01]  /*da10*/  STL.64 [R1+0x2a8], R26 ;  /* 0x0002a81a01007387 */ /* 0x0003e20000100a00 */
[----:B0-----:R-:W-:-:S03]  /*da20*/  IMAD.WIDE R24, R6, 0x2, R4 ;  /* 0x0000000206187825 */ /* 0x001fc600078e0204 */
[----:B------:R-:W4:Y:S04]  /*da30*/  LDL.LU R15, [R1+0x3a0] ;  /* 0x0003a000010f7983 */ /* 0x000f280000300800 */
[----:B------:R-:W4:Y:S04]  /*da40*/  LDL.LU R6, [R1+0x3a8] ;  /* 0x0003a80001067983 */ /* 0x000f280000300800 */
[----:B------:R0:W-:Y:S04]  /*da50*/  STL.64 [R1+0x2b8], R24 ;  /* 0x0002b81801007387 */ /* 0x0001e80000100a00 */
[----:B------:R-:W4:Y:S01]  /*da60*/  LDL.LU R12, [R1+0x3b8] ;  /* 0x0003b800010c7983 */ /* 0x000f220000300800 */
[----:B-1----:R-:W-:-:S04]  /*da70*/  IMAD.WIDE R26, R28, 0x2, R4 ;  /* 0x000000021c1a7825 */ /* 0x002fc800078e0204 */
[--C-:B0-----:R-:W-:Y:S02]  /*da80*/  IMAD.WIDE R24, R7, 0x2, R4.reuse ;  /* 0x0000000207187825 */ /* 0x101fe400078e0204 */
[----:B------:R-:W4:Y:S04]  /*da90*/  LDL.LU R7, [R1+0x3c0] ;  /* 0x0003c00001077983 */ /* 0x000f280000300800 */
[----:B------:R2:W-:Y:S04]  /*daa0*/  STL.64 [R1+0x2c0], R24 ;  /* 0x0002c01801007387 */ /* 0x0005e80000100a00 */
[----:B------:R-:W4:Y:S04]  /*dab0*/  LDL.LU R28, [R1+0x3d0] ;  /* 0x0003d000011c7983 */ /* 0x000f280000300800 */
[----:B------:R3:W-:Y:S01]  /*dac0*/  STL.64 [R1+0x2d0], R26 ;  /* 0x0002d01a01007387 */ /* 0x0007e20000100a00 */
[----:B--2---:R-:W-:-:S03]  /*dad0*/  IMAD.WIDE R24, R29, 0x2, R4 ;  /* 0x000000021d187825 */ /* 0x004fc600078e0204 */
[----:B------:R-:W2:Y:S01]  /*dae0*/  LDL.LU R29, [R1+0x3d8] ;  /* 0x0003d800011d7983 */ /* 0x000ea20000300800 */
[----:B---3--:R-:W-:-:S03]  /*daf0*/  IMAD.WIDE R26, R23, 0x2, R4 ;  /* 0x00000002171a7825 */ /* 0x008fc600078e0204 */
[----:B------:R0:W-:Y:S01]  /*db00*/  STL.64 [R1+0x2d8], R24 ;  /* 0x0002d81801007387 */ /* 0x0001e20000100a00 */
[----:B------:R-:W-:-:S03]  /*db10*/  IMAD.WIDE R22, R20, 0x2, R4 ;  /* 0x0000000214167825 */ /* 0x000fc600078e0204 */
[----:B------:R-:W-:Y:S01]  /*db20*/  STL.64 [R1+0x2e8], R26 ;  /* 0x0002e81a01007387 */ /* 0x000fe20000100a00 */
[----:B0-----:R-:W-:-:S03]  /*db30*/  IMAD.WIDE R24, R2, 0x2, R4 ;  /* 0x0000000202187825 */ /* 0x001fc600078e0204 */
[----:B------:R-:W3:Y:S04]  /*db40*/  LDL.LU R2, [R1+0x3e8] ;  /* 0x0003e80001027983 */ /* 0x000ee80000300800 */
[----:B------:R0:W-:Y:S04]  /*db50*/  STL.64 [R1+0x2f0], R22 ;  /* 0x0002f01601007387 */ /* 0x0001e80000100a00 */
[----:B------:R-:W-:Y:S01]  /*db60*/  STL.64 [R1+0x300], R24 ;  /* 0x0003001801007387 */ /* 0x000fe20000100a00 */
[----:B0-----:R-:W-:-:S04]  /*db70*/  IMAD.WIDE R22, R21, 0x2, R4 ;  /* 0x0000000215167825 */ /* 0x001fc800078e0204 */
[--C-:B----4-:R-:W-:Y:S02]  /*db80*/  IMAD.WIDE R20, R3, 0x2, R4.reuse ;  /* 0x0000000203147825 */ /* 0x110fe400078e0204 */
[----:B------:R-:W4:Y:S04]  /*db90*/  LDL.LU R3, [R1+0x3f0] ;  /* 0x0003f00001037983 */ /* 0x000f280000300800 */
[----:B------:R0:W-:Y:S04]  /*dba0*/  STL.64 [R1+0x308], R22 ;  /* 0x0003081601007387 */ /* 0x0001e80000100a00 */
[----:B------:R1:W-:Y:S01]  /*dbb0*/  STL.64 [R1+0x318], R20 ;  /* 0x0003181401007387 */ /* 0x0003e20000100a00 */
[----:B0-----:R-:W-:-:S04]  /*dbc0*/  IMAD.WIDE R22, R18, 0x2, R4 ;  /* 0x0000000212167825 */ /* 0x001fc800078e0204 */
[--C-:B-1----:R-:W-:Y:S02]  /*dbd0*/  IMAD.WIDE R20, R13, 0x2, R4.reuse ;  /* 0x000000020d147825 */ /* 0x102fe400078e0204 */
[----:B------:R-:W4:Y:S04]  /*dbe0*/  LDL.LU R13, [R1+0x400] ;  /* 0x00040000010d7983 */ /* 0x000f280000300800 */
[----:B------:R0:W-:Y:S04]  /*dbf0*/  STL.64 [R1+0x320], R22 ;  /* 0x0003201601007387 */ /* 0x0001e80000100a00 */
[----:B------:R1:W-:Y:S01]  /*dc00*/  STL.64 [R1+0x330], R20 ;  /* 0x0003301401007387 */ /* 0x0003e20000100a00 */
[----:B0-----:R-:W-:-:S04]  /*dc10*/  IMAD.WIDE R22, R19, 0x2, R4 ;  /* 0x0000000213167825 */ /* 0x001fc800078e0204 */
[--C-:B------:R-:W-:Y:S01]  /*dc20*/  IMAD.WIDE R18, R16, 0x2, R4.reuse ;  /* 0x0000000210127825 */ /* 0x100fe200078e0204 */
[----:B------:R-:W-:Y:S03]  /*dc30*/  STL.64 [R1+0x340], R22 ;  /* 0x0003401601007387 */ /* 0x000fe60000100a00 */
[--C-:B-1----:R-:W-:Y:S02]  /*dc40*/  IMAD.WIDE R20, R10, 0x2, R4.reuse ;  /* 0x000000020a147825 */ /* 0x102fe400078e0204 */
[----:B------:R-:W4:Y:S04]  /*dc50*/  LDL.LU R10, [R1+0x408] ;  /* 0x00040800010a7983 */ /* 0x000f280000300800 */
[----:B------:R0:W-:Y:S04]  /*dc60*/  STL.64 [R1+0x348], R18 ;  /* 0x0003481201007387 */ /* 0x0001e80000100a00 */
[----:B------:R-:W-:Y:S01]  /*dc70*/  STL.64 [R1+0x358], R20 ;  /* 0x0003581401007387 */ /* 0x000fe20000100a00 */
[----:B0-----:R-:W-:-:S04]  /*dc80*/  IMAD.WIDE R18, R17, 0x2, R4 ;  /* 0x0000000211127825 */ /* 0x001fc800078e0204 */
[--C-:B------:R-:W-:Y:S02]  /*dc90*/  IMAD.WIDE R16, R8, 0x2, R4.reuse ;  /* 0x0000000208107825 */ /* 0x100fe400078e0204 */
        /* <DEDUP_REMOVED lines=8> */
[----:B0-----:R-:W-:-:S03]  /*dd20*/  IMAD.WIDE R18, R11, 0x2, R4 ;  /* 0x000000020b127825 */ /* 0x001fc600078e0204 */
[----:B------:R-:W4:Y:S01]  /*dd30*/  LDL.LU R11, [R1+0x430] ;  /* 0x00043000010b7983 */ /* 0x000f220000300800 */
[----:B-1----:R-:W-:-:S03]  /*dd40*/  IMAD.WIDE R16, R15, 0x2, R4 ;  /* 0x000000020f107825 */ /* 0x002fc600078e0204 */
[----:B------:R-:W-:Y:S01]  /*dd50*/  STL.64 [R1+0x390], R18 ;  /* 0x0003901201007387 */ /* 0x000fe20000100a00 */
[----:B------:R-:W-:-:S03]  /*dd60*/  IMAD.WIDE R14, R6, 0x2, R4 ;  /* 0x00000002060e7825 */ /* 0x000fc600078e0204 */
        /* <DEDUP_REMOVED lines=9> */
[----:B------:R-:W4:Y:S04]  /*de00*/  LDL.LU R28, [R1+0x458] ;  /* 0x00045800011c7983 */ /* 0x000f280000300800 */
[----:B------:R-:W-:Y:S04]  /*de10*/  STL.64 [R1+0x3d0], R16 ;  /* 0x0003d01001007387 */ /* 0x000fe80000100a00 */
[----:B------:R-:W4:Y:S04]  /*de20*/  LDL.LU R23, [R1+0x460] ;  /* 0x0004600001177983 */ /* 0x000f280000300800 */
[----:B------:R-:W4:Y:S01]  /*de30*/  LDL.LU R20, [R1+0x470] ;  /* 0x0004700001147983 */ /* 0x000f220000300800 */
[----:B--2---:R-:W-:-:S05]  /*de40*/  IMAD.WIDE R14, R29, 0x2, R4 ;  /* 0x000000021d0e7825 */ /* 0x004fca00078e0204 */
[----:B------:R3:W-:Y:S04]  /*de50*/  STL.64 [R1+0x3d8], R14 ;  /* 0x0003d80e01007387 */ /* 0x0007e80000100a00 */
[----:B------:R-:W2:Y:S04]  /*de60*/  LDL.LU R29, [R1+0x480] ;  /* 0x00048000011d7983 */ /* 0x000ea80000300800 */
[----:B------:R-:W2:Y:S01]  /*de70*/  LDL.LU R21, [R1+0x490] ;  /* 0x0004900001157983 */ /* 0x000ea20000300800 */
[----:B---3--:R-:W-:-:S03]  /*de80*/  IMAD.WIDE R14, R2, 0x2, R4 ;  /* 0x00000002020e7825 */ /* 0x008fc600078e0204 */
[----:B------:R-:W3:Y:S04]  /*de90*/  LDL.LU R2, [R1+0x498] ;  /* 0x0004980001027983 */ /* 0x000ee80000300800 */
[----:B------:R4:W-:Y:S04]  /*dea0*/  STL.64 [R1+0x3e8], R14 ;  /* 0x0003e80e01007387 */ /* 0x0009e80000100a00 */
[----:B------:R-:W3:Y:S01]  /*deb0*/  LDL.LU R18, [R1+0x4a8] ;  /* 0x0004a80001127983 */ /* 0x000ee20000300800 */
[----:B----4-:R-:W-:-:S03]  /*dec0*/  IMAD.WIDE R14, R3, 0x2, R4 ;  /* 0x00000002030e7825 */ /* 0x010fc600078e0204 */
[----:B------:R-:W4:Y:S04]  /*ded0*/  LDL.LU R3, [R1+0x4b0] ;  /* 0x0004b00001037983 */ /* 0x000f280000300800 */
[----:B------:R0:W-:Y:S04]  /*dee0*/  STL.64 [R1+0x3f0], R14 ;  /* 0x0003f00e01007387 */ /* 0x0001e80000100a00 */
[----:B------:R-:W4:Y:S04]  /*def0*/  LDL.LU R19, [R1+0x4c0] ;  /* 0x0004c00001137983 */ /* 0x000f280000300800 */
[----:B------:R-:W4:Y:S01]  /*df00*/  LDL.LU R16, [R1+0x4c8] ;  /* 0x0004c80001107983 */ /* 0x000f220000300800 */
[----:B------:R-:W-:-:S05]  /*df10*/  IMAD.WIDE R12, R13, 0x2, R4 ;  /* 0x000000020d0c7825 */ /* 0x000fca00078e0204 */
[----:B------:R1:W-:Y:S04]  /*df20*/  STL.64 [R1+0x400], R12 ;  /* 0x0004000c01007387 */ /* 0x0003e80000100a00 */
[----:B0-----:R-:W4:Y:S04]  /*df30*/  LDL.LU R15, [R1+0x4d8] ;  /* 0x0004d800010f7983 */ /* 0x001f280000300800 */
[----:B------:R-:W4:Y:S04]  /*df40*/  LDL.LU R17, [R1+0x4e0] ;  /* 0x0004e00001117983 */ /* 0x000f280000300800 */
[----:B-1----:R-:W4:Y:S01]  /*df50*/  LDL.LU R12, [R1+0x4f0] ;  /* 0x0004f000010c7983 */ /* 0x002f220000300800 */
[----:B------:R-:W-:-:S05]  /*df60*/  IMAD.WIDE R24, R10, 0x2, R4 ;  /* 0x000000020a187825 */ /* 0x000fca00078e0204 */
[----:B------:R0:W-:Y:S04]  /*df70*/  STL.64 [R1+0x408], R24 ;  /* 0x0004081801007387 */ /* 0x0001e80000100a00 */
[----:B------:R-:W4:Y:S01]  /*df80*/  LDL.LU R14, [R1+0x4f8] ;  /* 0x0004f800010e7983 */ /* 0x000f220000300800 */
[----:B0-----:R-:W-:-:S03]  /*df90*/  IMAD.WIDE R24, R8, 0x2, R4 ;  /* 0x0000000208187825 */ /* 0x001fc600078e0204 */
[----:B------:R-:W4:Y:S04]  /*dfa0*/  LDL.LU R8, [R1+0x26c] ;  /* 0x00026c0001087983 */ /* 0x000f280000300800 */
[----:B------:R0:W-:Y:S01]  /*dfb0*/  STL.64 [R1+0x418], R24 ;  /* 0x0004181801007387 */ /* 0x0001e20000100a00 */
[----:B------:R-:W-:-:S03]  /*dfc0*/  IMAD.WIDE R26, R9, 0x2, R4 ;  /* 0x00000002091a7825 */ /* 0x000fc600078e0204 */
[----:B------:R-:W4:Y:S04]  /*dfd0*/  LDL.LU R9, [R1+0x268] ;  /* 0x0002680001097983 */ /* 0x000f280000300800 */
[----:B------:R-:W-:Y:S04]  /*dfe0*/  STL.64 [R1+0x420], R26 ;  /* 0x0004201a01007387 */ /* 0x000fe80000100a00 */
[----:B------:R-:W4:Y:S04]  /*dff0*/  LDL.LU R13, [R1+0x244] ;  /* 0x00024400010d7983 */ /* 0x000f280000300800 */
[----:B------:R-:W4:Y:S01]  /*e000*/  LDL.LU R10, [R1+0x240] ;  /* 0x00024000010a7983 */ /* 0x000f220000300800 */
[----:B0-----:R-:W-:-:S05]  /*e010*/  IMAD.WIDE R24, R11, 0x2, R4 ;  /* 0x000000020b187825 */ /* 0x001fca00078e0204 */
[----:B------:R0:W-:Y:S04]  /*e020*/  STL.64 [R1+0x430], R24 ;  /* 0x0004301801007387 */ /* 0x0001e80000100a00 */
[----:B------:R-:W4:Y:S01]  /*e030*/  LDL.LU R11, [R1+0x22c] ;  /* 0x00022c00010b7983 */ /* 0x000f220000300800 */
[----:B0-----:R-:W-:-:S03]  /*e040*/  IMAD.WIDE R24, R6, 0x2, R4 ;  /* 0x0000000206187825 */ /* 0x001fc600078e0204 */
[----:B------:R-:W4:Y:S04]  /*e050*/  LDL.LU R6, [R1+0x228] ;  /* 0x0002280001067983 */ /* 0x000f280000300800 */
[----:B------:R0:W-:Y:S01]  /*e060*/  STL.64 [R1+0x440], R24 ;  /* 0x0004401801007387 */ /* 0x0001e20000100a00 */
[----:B------:R-:W-:-:S03]  /*e070*/  IMAD.WIDE R26, R7, 0x2, R4 ;  /* 0x00000002071a7825 */ /* 0x000fc600078e0204 */
[----:B------:R-:W4:Y:S04]  /*e080*/  LDL.LU R7, [R1+0x214] ;  /* 0x0002140001077983 */ /* 0x000f280000300800 */
[----:B------:R1:W-:Y:S01]  /*e090*/  STL.64 [R1+0x448], R26 ;  /* 0x0004481a01007387 */ /* 0x0003e20000100a00 */
[----:B0-----:R-:W-:-:S03]  /*e0a0*/  IMAD.WIDE R24, R28, 0x2, R4 ;  /* 0x000000021c187825 */ /* 0x001fc600078e0204 */
[----:B------:R-:W4:Y:S01]  /*e0b0*/  LDL.LU R28, [R1+0x210] ;  /* 0x00021000011c7983 */ /* 0x000f220000300800 */
[----:B-1----:R-:W-:-:S03]  /*e0c0*/  IMAD.WIDE R26, R23, 0x2, R4 ;  /* 0x00000002171a7825 */ /* 0x002fc600078e0204 */
[----:B------:R2:W-:Y:S01]  /*e0d0*/  STL.64 [R1+0x458], R24 ;  /* 0x0004581801007387 */ /* 0x0005e20000100a00 */
[----:B------:R-:W-:-:S03]  /*e0e0*/  IMAD.WIDE R22, R20, 0x2, R4 ;  /* 0x0000000214167825 */ /* 0x000fc600078e0204 */
[----:B------:R-:W-:Y:S01]  /*e0f0*/  STL.64 [R1+0x460], R26 ;  /* 0x0004601a01007387 */ /* 0x000fe20000100a00 */
[----:B--2---:R-:W-:-:S03]  /*e100*/  IMAD.WIDE R24, R29, 0x2, R4 ;  /* 0x000000021d187825 */ /* 0x004fc600078e0204 */
[----:B------:R-:W2:Y:S04]  /*e110*/  LDL.LU R29, [R1+0x20c] ;  /* 0x00020c00011d7983 */ /* 0x000ea80000300800 */
[----:B------:R0:W-:Y:S04]  /*e120*/  STL.64 [R1+0x478], R22 ;  /* 0x0004781601007387 */ /* 0x0001e80000100a00 */
[----:B------:R-:W-:Y:S01]  /*e130*/  STL.64 [R1+0x480], R24 ;  /* 0x0004801801007387 */ /* 0x000fe20000100a00 */
[----:B0-----:R-:W-:-:S04]  /*e140*/  IMAD.WIDE R22, R21, 0x2, R4 ;  /* 0x0000000215167825 */ /* 0x001fc800078e0204 */
[--C-:B---3--:R-:W-:Y:S02]  /*e150*/  IMAD.WIDE R20, R2, 0x2, R4.reuse ;  /* 0x0000000202147825 */ /* 0x108fe400078e0204 */
[----:B------:R-:W3:Y:S04]  /*e160*/  LDL.LU R2, [R1+0x208] ;  /* 0x0002080001027983 */ /* 0x000ee80000300800 */
[----:B------:R-:W-:Y:S04]  /*e170*/  STL.64 [R1+0x490], R22 ;  /* 0x0004901601007387 */ /* 0x000fe80000100a00 */
[----:B------:R4:W-:Y:S02]  /*e180*/  STL.64 [R1+0x498], R20 ;  /* 0x0004981401007387 */ /* 0x0009e40000100a00 */
[----:B----4-:R-:W-:-:S02]  /*e190*/  IMAD.WIDE R20, R3, 0x2, R4 ;  /* 0x0000000203147825 */ /* 0x010fc400078e0204 */
[----:B------:R-:W4:Y:S02]  /*e1a0*/  LDL.LU R3, [R1+0x204] ;  /* 0x0002040001037983 */ /* 0x000f240000300800 */
[----:B------:R-:W-:-:S05]  /*e1b0*/  IMAD.WIDE R22, R18, 0x2, R4 ;  /* 0x0000000212167825 */ /* 0x000fca00078e0204 */
[----:B------:R0:W-:Y:S04]  /*e1c0*/  STL.64 [R1+0x4a8], R22 ;  /* 0x0004a81601007387 */ /* 0x0001e80000100a00 */
[----:B------:R1:W-:Y:S01]  /*e1d0*/  STL.64 [R1+0x4b0], R20 ;  /* 0x0004b01401007387 */ /* 0x0003e20000100a00 */
[----:B0-----:R-:W-:-:S04]  /*e1e0*/  IMAD.WIDE R22, R19, 0x2, R4 ;  /* 0x0000000213167825 */ /* 0x001fc800078e0204 */
[--C-:B-1----:R-:W-:Y:S01]  /*e1f0*/  IMAD.WIDE R20, R16, 0x2, R4.reuse ;  /* 0x0000000210147825 */ /* 0x102fe200078e0204 */
[----:B------:R-:W-:Y:S03]  /*e200*/  STL.64 [R1+0x4c0], R22 ;  /* 0x0004c01601007387 */ /* 0x000fe60000100a00 */
[--C-:B------:R-:W-:Y:S02]  /*e210*/  IMAD.WIDE R18, R15, 0x2, R4.reuse ;  /* 0x000000020f127825 */ /* 0x100fe400078e0204 */
[----:B------:R-:W4:Y:S02]  /*e220*/  LDL.LU R15, [R1+0x200] ;  /* 0x00020000010f7983 */ /* 0x000f240000300800 */
[--C-:B------:R-:W-:Y:S02]  /*e230*/  IMAD.WIDE R16, R17, 0x2, R4.reuse ;  /* 0x0000000211107825 */ /* 0x100fe400078e0204 */
[----:B------:R-:W-:Y:S04]  /*e240*/  STL.64 [R1+0x4c8], R20 ;  /* 0x0004c81401007387 */ /* 0x000fe80000100a00 */
[----:B------:R0:W-:Y:S02]  /*e250*/  STL.64 [R1+0x4d8], R18 ;  /* 0x0004d81201007387 */ /* 0x0001e40000100a00 */
[----:B0-----:R-:W-:-:S02]  /*e260*/  IMAD.WIDE R18, R12, 0x2, R4 ;  /* 0x000000020c127825 */ /* 0x001fc400078e0204 */
        /* <DEDUP_REMOVED lines=11> */
[----:B------:R0:W-:Y:S04]  /*e320*/  STL.64 [R1+0x268], R16 ;  /* 0x0002681001007387 */ /* 0x0001e80000100a00 */
[----:B------:R-:W4:Y:S04]  /*e330*/  LDL.LU R13, [R1+0x1f0] ;  /* 0x0001f000010d7983 */ /* 0x000f280000300800 */
[----:B------:R1:W-:Y:S01]  /*e340*/  STL.64 [R1+0x520], R18 ;  /* 0x0005201201007387 */ /* 0x0003e20000100a00 */
[----:B0-----:R-:W-:-:S05]  /*e350*/  IMAD.WIDE R16, R10, 0x2, R4 ;  /* 0x000000020a107825 */ /* 0x001fca00078e0204 */
[----:B------:R0:W-:Y:S01]  /*e360*/  STL.64 [R1+0x240], R16 ;  /* 0x0002401001007387 */ /* 0x0001e20000100a00 */
[----:B-1----:R-:W-:-:S03]  /*e370*/  IMAD.WIDE R18, R11, 0x2, R4 ;  /* 0x000000020b127825 */ /* 0x002fc600078e0204 */
[----:B------:R-:W4:Y:S04]  /*e380*/  LDL.LU R10, [R1+0x1ec] ;  /* 0x0001ec00010a7983 */ /* 0x000f280000300800 */
[----:B------:R-:W-:Y:S01]  /*e390*/  STL.64 [R1+0x530], R18 ;  /* 0x0005301201007387 */ /* 0x000fe20000100a00 */
[----:B0-----:R-:W-:-:S04]  /*e3a0*/  IMAD.WIDE R16, R6, 0x2, R4 ;  /* 0x0000000206107825 */ /* 0x001fc800078e0204 */
[--C-:B------:R-:W-:Y:S01]  /*e3b0*/  IMAD.WIDE R6, R7, 0x2, R4.reuse ;  /* 0x0000000207067825 */ /* 0x100fe200078e0204 */
[----:B------:R0:W-:Y:S04]  /*e3c0*/  STL.64 [R1+0x228], R16 ;  /* 0x0002281001007387 */ /* 0x0001e80000100a00 */
[----:B------:R-:W4:Y:S04]  /*e3d0*/  LDL.LU R11, [R1+0x1e8] ;  /* 0x0001e800010b7983 */ /* 0x000f280000300800 */
[----:B------:R1:W-:Y:S04]  /*e3e0*/  STL.64 [R1+0x548], R6 ;  /* 0x0005480601007387 */ /* 0x0003e80000100a00 */
[----:B------:R-:W4:Y:S01]  /*e3f0*/  LDL.LU R23, [R1+0x1e4] ;  /* 0x0001e40001177983 */ /* 0x000f220000300800 */
[----:B0-----:R-:W-:-:S03]  /*e400*/  IMAD.WIDE R16, R28, 0x2, R4 ;  /* 0x000000021c107825 */ /* 0x001fc600078e0204 */
[----:B-1----:R-:W4:Y:S04]  /*e410*/  LDL.LU R6, [R1+0x1e0] ;  /* 0x0001e00001067983 */ /* 0x002f280000300800 */
[----:B------:R2:W-:Y:S04]  /*e420*/  STL.64 [R1+0x210], R16 ;  /* 0x0002101001007387 */ /* 0x0005e80000100a00 */
[----:B------:R-:W4:Y:S04]  /*e430*/  LDL.LU R7, [R1+0x1dc] ;  /* 0x0001dc0001077983 */ /* 0x000f280000300800 */
[----:B------:R-:W4:Y:S01]  /*e440*/  LDL.LU R28, [R1+0x1d8] ;  /* 0x0001d800011c7983 */ /* 0x000f220000300800 */
[----:B--2---:R-:W-:-:S03]  /*e450*/  IMAD.WIDE R16, R29, 0x2, R4 ;  /* 0x000000021d107825 */ /* 0x004fc600078e0204 */
[----:B------:R-:W2:Y:S04]  /*e460*/  LDL.LU R29, [R1+0x1d4] ;  /* 0x0001d400011d7983 */ /* 0x000ea80000300800 */
[----:B------:R3:W-:Y:S04]  /*e470*/  STL.64 [R1+0x558], R16 ;  /* 0x0005581001007387 */ /* 0x0007e80000100a00 */
[----:B------:R-:W2:Y:S04]  /*e480*/  LDL.LU R18, [R1+0x1d0] ;  /* 0x0001d00001127983 */ /* 0x000ea80000300800 */
[----:B------:R-:W2:Y:S01]  /*e490*/  LDL.LU R19, [R1+0x1cc] ;  /* 0x0001cc0001137983 */ /* 0x000ea20000300800 */
[----:B---3--:R-:W-:-:S05]  /*e4a0*/  IMAD.WIDE R16, R2, 0x2, R4 ;  /* 0x0000000202107825 */ /* 0x008fca00078e0204 */
[----:B------:R4:W-:Y:S04]  /*e4b0*/  STL.64 [R1+0x208], R16 ;  /* 0x0002081001007387 */ /* 0x0009e80000100a00 */
[----:B------:R-:W3:Y:S04]  /*e4c0*/  LDL.LU R20, [R1+0x1c8] ;  /* 0x0001c80001147983 */ /* 0x000ee80000300800 */
[----:B------:R-:W3:Y:S01]  /*e4d0*/  LDL.LU R2, [R1+0x1c4] ;  /* 0x0001c40001027983 */ /* 0x000ee20000300800 */
[----:B----4-:R-:W-:-:S05]  /*e4e0*/  IMAD.WIDE R16, R3, 0x2, R4 ;  /* 0x0000000203107825 */ /* 0x010fca00078e0204 */
[----:B------:R0:W-:Y:S04]  /*e4f0*/  STL.64 [R1+0x570], R16 ;  /* 0x0005701001007387 */ /* 0x0001e80000100a00 */
[----:B------:R-:W4:Y:S04]  /*e500*/  LDL.LU R3, [R1+0x1c0] ;  /* 0x0001c00001037983 */ /* 0x000f280000300800 */
[----:B------:R-:W4:Y:S04]  /*e510*/  LDL.LU R21, [R1+0x1bc] ;  /* 0x0001bc0001157983 */ /* 0x000f280000300800 */
[----:B0-----:R-:W4:Y:S01]  /*e520*/  LDL.LU R16, [R1+0x1b8] ;  /* 0x0001b80001107983 */ /* 0x001f220000300800 */
[----:B------:R-:W-:-:S05]  /*e530*/  IMAD.WIDE R14, R15, 0x2, R4 ;  /* 0x000000020f0e7825 */ /* 0x000fca00078e0204 */
[----:B------:R0:W-:Y:S04]  /*e540*/  STL.64 [R1+0x200], R14 ;  /* 0x0002000e01007387 */ /* 0x0001e80000100a00 */
[----:B------:R-:W4:Y:S04]  /*e550*/  LDL.LU R17, [R1+0x1b4] ;  /* 0x0001b40001117983 */ /* 0x000f280000300800 */
[----:B0-----:R-:W4:Y:S01]  /*e560*/  LDL.LU R14, [R1+0x1b0] ;  /* 0x0001b000010e7983 */ /* 0x001f220000300800 */
[----:B------:R-:W-:-:S05]  /*e570*/  IMAD.WIDE R24, R12, 0x2, R4 ;  /* 0x000000020c187825 */ /* 0x000fca00078e0204 */
[----:B------:R0:W-:Y:S04]  /*e580*/  STL.64 [R1+0x580], R24 ;  /* 0x0005801801007387 */ /* 0x0001e80000100a00 */
[----:B------:R-:W4:Y:S01]  /*e590*/  LDL.LU R15, [R1+0x1ac] ;  /* 0x0001ac00010f7983 */ /* 0x000f220000300800 */
[----:B------:R-:W-:-:S05]  /*e5a0*/  IMAD.WIDE R26, R8, 0x2, R4 ;  /* 0x00000002081a7825 */ /* 0x000fca00078e0204 */
[----:B------:R-:W-:Y:S04]  /*e5b0*/  STL.64 [R1+0x1f8], R26 ;  /* 0x0001f81a01007387 */ /* 0x000fe80000100a00 */
[----:B------:R-:W4:Y:S01]  /*e5c0*/  LDL.LU R8, [R1+0x1a8] ;  /* 0x0001a80001087983 */ /* 0x000f220000300800 */
[----:B0-----:R-:W-:-:S03]  /*e5d0*/  IMAD.WIDE R24, R9, 0x2, R4 ;  /* 0x0000000209187825 */ /* 0x001fc600078e0204 */
[----:B------:R-:W4:Y:S04]  /*e5e0*/  LDL.LU R9, [R1+0x1a4] ;  /* 0x0001a40001097983 */ /* 0x000f280000300800 */
        /* <DEDUP_REMOVED lines=9> */
[----:B------:R-:W4:Y:S04]  /*e680*/  LDL.LU R11, [R1+0x6a8] ;  /* 0x0006a800010b7983 */ /* 0x000f280000300800 */
[----:B------:R0:W-:Y:S01]  /*e690*/  STL.64 [R1+0x1e8], R24 ;  /* 0x0001e81801007387 */ /* 0x0001e20000100a00 */
[----:B-1----:R-:W-:-:S05]  /*e6a0*/  IMAD.WIDE R26, R23, 0x2, R4 ;  /* 0x00000002171a7825 */ /* 0x002fca00078e0204 */
[----:B------:R-:W-:Y:S01]  /*e6b0*/  STL.64 [R1+0x5c0], R26 ;  /* 0x0005c01a01007387 */ /* 0x000fe20000100a00 */
[----:B0-----:R-:W-:-:S04]  /*e6c0*/  IMAD.WIDE R24, R6, 0x2, R4 ;  /* 0x0000000206187825 */ /* 0x001fc800078e0204 */
[--C-:B------:R-:W-:Y:S02]  /*e6d0*/  IMAD.WIDE R22, R7, 0x2, R4.reuse ;  /* 0x0000000207167825 */ /* 0x100fe400078e0204 */
[----:B------:R-:W4:Y:S04]  /*e6e0*/  LDL.LU.64 R6, [R1+0x190] ;  /* 0x0001900001067983 */ /* 0x000f280000300a00 */
[----:B------:R0:W-:Y:S04]  /*e6f0*/  STL.64 [R1+0x1e0], R24 ;  /* 0x0001e01801007387 */ /* 0x0001e80000100a00 */
[----:B------:R2:W-:Y:S01]  /*e700*/  STL.64 [R1+0x5d0], R22 ;  /* 0x0005d01601007387 */ /* 0x0005e20000100a00 */
[----:B0-----:R-:W-:-:S04]  /*e710*/  IMAD.WIDE R24, R28, 0x2, R4 ;  /* 0x000000021c187825 */ /* 0x001fc800078e0204 */
[--C-:B--2---:R-:W-:Y:S02]  /*e720*/  IMAD.WIDE R22, R29, 0x2, R4.reuse ;  /* 0x000000021d167825 */ /* 0x104fe400078e0204 */
[----:B------:R-:W2:Y:S04]  /*e730*/  LDL.LU.64 R28, [R1+0x90] ;  /* 0x00009000011c7983 */ /* 0x000ea80000300a00 */
[----:B------:R0:W-:Y:S04]  /*e740*/  STL.64 [R1+0x1d8], R24 ;  /* 0x0001d81801007387 */ /* 0x0001e80000100a00 */
[----:B------:R1:W-:Y:S01]  /*e750*/  STL.64 [R1+0x5e8], R22 ;  /* 0x0005e81601007387 */ /* 0x0003e20000100a00 */
[----:B0-----:R-:W-:-:S04]  /*e760*/  IMAD.WIDE R24, R18, 0x2, R4 ;  /* 0x0000000212187825 */ /* 0x001fc800078e0204 */
[--C-:B-1----:R-:W-:Y:S02]  /*e770*/  IMAD.WIDE R22, R19, 0x2, R4.reuse ;  /* 0x0000000213167825 */ /* 0x102fe400078e0204 */
[----:B------:R-:W2:Y:S02]  /*e780*/  LDL.LU.64 R18, [R1+0x188] ;  /* 0x0001880001127983 */ /* 0x000ea40000300a00 */
[--C-:B---3--:R-:W-:Y:S02]  /*e790*/  IMAD.WIDE R26, R20, 0x2, R4.reuse ;  /* 0x00000002141a7825 */ /* 0x108fe400078e0204 */
[----:B------:R0:W-:Y:S04]  /*e7a0*/  STL.64 [R1+0x1d0], R24 ;  /* 0x0001d01801007387 */ /* 0x0001e80000100a00 */
[----:B------:R4:W-:Y:S04]  /*e7b0*/  STL.64 [R1+0x5f8], R22 ;  /* 0x0005f81601007387 */ /* 0x0009e80000100a00 */
[----:B------:R1:W-:Y:S01]  /*e7c0*/  STL.64 [R1+0x1c8], R26 ;  /* 0x0001c81a01007387 */ /* 0x0003e20000100a00 */
[----:B0-----:R-:W-:-:S04]  /*e7d0*/  IMAD.WIDE R24, R2, 0x2, R4 ;  /* 0x0000000202187825 */ /* 0x001fc800078e0204 */
[--C-:B----4-:R-:W-:Y:S02]  /*e7e0*/  IMAD.WIDE R22, R3, 0x2, R4.reuse ;  /* 0x0000000203167825 */ /* 0x110fe400078e0204 */
[----:B------:R-:W3:Y:S04]  /*e7f0*/  LDL.LU.64 R2, [R1+0x88] ;  /* 0x0000880001027983 */ /* 0x000ee80000300a00 */
[----:B------:R-:W-:Y:S04]  /*e800*/  STL.64 [R1+0x610], R24 ;  /* 0x0006101801007387 */ /* 0x000fe80000100a00 */
[----:B------:R0:W-:Y:S04]  /*e810*/  STL.64 [R1+0x1c0], R22 ;  /* 0x0001c01601007387 */ /* 0x0001e80000100a00 */
[----:B-1----:R-:W4:Y:S01]  /*e820*/  LDL.LU.64 R26, [R1+0x180] ;  /* 0x00018000011a7983 */ /* 0x002f220000300a00 */
[----:B------:R-:W-:-:S04]  /*e830*/  IMAD.WIDE R20, R21, 0x2, R4 ;  /* 0x0000000215147825 */ /* 0x000fc800078e0204 */
[--C-:B0-----:R-:W-:Y:S01]  /*e840*/  IMAD.WIDE R22, R16, 0x2, R4.reuse ;  /* 0x0000000210167825 */ /* 0x101fe200078e0204 */
[----:B------:R0:W-:Y:S04]  /*e850*/  STL.64 [R1+0x620], R20 ;  /* 0x0006201401007387 */ /* 0x0001e80000100a00 */
[----:B------:R-:W-:Y:S04]  /*e860*/  STL.64 [R1+0x1b8], R22 ;  /* 0x0001b81601007387 */ /* 0x000fe80000100a00 */
[----:B------:R-:W4:Y:S01]  /*e870*/  LDL.LU.64 R24, [R1+0x80] ;  /* 0x0000800001187983 */ /* 0x000f220000300a00 */
[----:B0-----:R-:W-:-:S04]  /*e880*/  IMAD.WIDE R20, R17, 0x2, R4 ;  /* 0x0000000211147825 */ /* 0x001fc800078e0204 */
[--C-:B------:R-:W-:Y:S01]  /*e890*/  IMAD.WIDE R16, R14, 0x2, R4.reuse ;  /* 0x000000020e107825 */ /* 0x100fe200078e0204 */
[----:B------:R-:W-:Y:S04]  /*e8a0*/  STL.64 [R1+0x638], R20 ;  /* 0x0006381401007387 */ /* 0x000fe80000100a00 */
[----:B------:R0:W-:Y:S01]  /*e8b0*/  STL.64 [R1+0x1b0], R16 ;  /* 0x0001b01001007387 */ /* 0x0001e20000100a00 */
[----:B------:R-:W-:-:S03]  /*e8c0*/  IMAD.WIDE R14, R15, 0x2, R4 ;  /* 0x000000020f0e7825 */ /* 0x000fc600078e0204 */
[----:B0-----:R-:W4:Y:S04]  /*e8d0*/  LDL.LU.64 R16, [R1+0x178] ;  /* 0x0001780001107983 */ /* 0x001f280000300a00 */
[----:B------:R0:W-:Y:S01]  /*e8e0*/  STL.64 [R1+0x648], R14 ;  /* 0x0006480e01007387 */ /* 0x0001e20000100a00 */
[----:B------:R-:W-:-:S04]  /*e8f0*/  IMAD.WIDE R20, R8, 0x2, R4 ;  /* 0x0000000208147825 */ /* 0x000fc800078e0204 */
[--C-:B0-----:R-:W-:Y:S02]  /*e900*/  IMAD.WIDE R14, R9, 0x2, R4.reuse ;  /* 0x00000002090e7825 */ /* 0x101fe400078e0204 */
[----:B------:R-:W4:Y:S04]  /*e910*/  LDL.LU.64 R8, [R1+0x78] ;  /* 0x0000780001087983 */ /* 0x000f280000300a00 */
[----:B------:R0:W-:Y:S04]  /*e920*/  STL.64 [R1+0x1a8], R20 ;  /* 0x0001a81401007387 */ /* 0x0001e80000100a00 */
[----:B------:R1:W-:Y:S01]  /*e930*/  STL.64 [R1+0x660], R14 ;  /* 0x0006600e01007387 */ /* 0x0003e20000100a00 */
[----:B0-----:R-:W-:-:S04]  /*e940*/  IMAD.WIDE R20, R12, 0x2, R4 ;  /* 0x000000020c147825 */ /* 0x001fc800078e0204 */
[--C-:B------:R-:W-:Y:S01]  /*e950*/  IMAD.WIDE R12, R13, 0x2, R4.reuse ;  /* 0x000000020d0c7825 */ /* 0x100fe200078e0204 */
[----:B-1----:R-:W4:Y:S04]  /*e960*/  LDL.LU.64 R14, [R1+0x170] ;  /* 0x00017000010e7983 */ /* 0x002f280000300a00 */
[----:B------:R0:W-:Y:S04]  /*e970*/  STL.64 [R1+0x1a0], R20 ;  /* 0x0001a01401007387 */ /* 0x0001e80000100a00 */
[----:B------:R1:W-:Y:S04]  /*e980*/  STL.64 [R1+0x670], R12 ;  /* 0x0006700c01007387 */ /* 0x0003e80000100a00 */
[----:B------:R-:W4:Y:S01]  /*e990*/  LDL.LU.64 R22, [R1+0x70] ;  /* 0x0000700001167983 */ /* 0x000f220000300a00 */
[----:B0-----:R-:W-:-:S04]  /*e9a0*/  IMAD.WIDE R20, R10, 0x2, R4 ;  /* 0x000000020a147825 */ /* 0x001fc800078e0204 */
[--C-:B-1----:R-:W-:Y:S01]  /*e9b0*/  IMAD.WIDE R12, R11, 0x2, R4.reuse ;  /* 0x000000020b0c7825 */ /* 0x102fe200078e0204 */
[----:B------:R-:W-:Y:S03]  /*e9c0*/  STL.64 [R1+0x198], R20 ;  /* 0x0001981401007387 */ /* 0x000fe60000100a00 */
[----:B------:R-:W-:Y:S01]  /*e9d0*/  IMAD.WIDE R4, R0, 0x2, R4 ;  /* 0x0000000200047825 */ /* 0x000fe200078e0204 */
[----:B------:R-:W4:Y:S04]  /*e9e0*/  LDL.LU.64 R10, [R1+0x168] ;  /* 0x00016800010a7983 */ /* 0x000f280000300a00 */
[----:B------:R0:W-:Y:S04]  /*e9f0*/  STL.64 [R1+0x6a8], R12 ;  /* 0x0006a80c01007387 */ /* 0x0001e80000100a00 */
[----:B------:R-:W-:Y:S04]  /*ea00*/  STL.64 [R1+0x17f8], R4 ;  /* 0x0017f80401007387 */ /* 0x000fe80000100a00 */
[----:B------:R1:W-:Y:S01]  /*ea10*/  STL [R1+0x17c0], R6 ;  /* 0x0017c00601007387 */ /* 0x0003e20000100800 */
[----:B------:R-:W-:-:S03]  /*ea20*/  IMAD.MOV.U32 R0, RZ, RZ, R7 ;  /* 0x000000ffff007224 */ /* 0x000fc600078e0007 */
[----:B0-----:R-:W4:Y:S04]  /*ea30*/  LDL.LU.64 R12, [R1+0x68] ;  /* 0x00006800010c7983 */ /* 0x001f280000300a00 */
[----:B--2---:R-:W-:Y:S04]  /*ea40*/  STL [R1+0x17bc], R28 ;  /* 0x0017bc1c01007387 */ /* 0x004fe80000100800 */
[----:B------:R0:W-:Y:S04]  /*ea50*/  STL [R1+0x17b8], R0 ;  /* 0x0017b80001007387 */ /* 0x0001e80000100800 */
[----:B-1----:R-:W2:Y:S01]  /*ea60*/  LDL.LU.64 R6, [R1+0x160] ;  /* 0x0001600001067983 */ /* 0x002ea20000300a00 */
[----:B0-----:R-:W-:-:S03]  /*ea70*/  IMAD.MOV.U32 R0, RZ, RZ, R29 ;  /* 0x000000ffff007224 */ /* 0x001fc600078e001d */
[----:B------:R-:W-:Y:S04]  /*ea80*/  STL [R1+0x17b4], R18 ;  /* 0x0017b41201007387 */ /* 0x000fe80000100800 */
[----:B------:R0:W-:Y:S04]  /*ea90*/  STL [R1+0x17b0], R0 ;  /* 0x0017b00001007387 */ /* 0x0001e80000100800 */
[----:B------:R-:W2:Y:S04]  /*eaa0*/  LDL.LU.64 R28, [R1+0x60] ;  /* 0x00006000011c7983 */ /* 0x000ea80000300a00 */
[----:B------:R-:W2:Y:S01]  /*eab0*/  LDL.LU.64 R20, [R1+0x158] ;  /* 0x0001580001147983 */ /* 0x000ea20000300a00 */
[----:B0-----:R-:W-:-:S05]  /*eac0*/  IMAD.MOV.U32 R0, RZ, RZ, R19 ;  /* 0x000000ffff007224 */ /* 0x001fca00078e0013 */
[----:B------:R0:W-:Y:S04]  /*ead0*/  STL [R1+0x17a8], R0 ;  /* 0x0017a80001007387 */ /* 0x0001e80000100800 */
[----:B---3--:R1:W-:Y:S01]  /*eae0*/  STL [R1+0x17ac], R2 ;  /* 0x0017ac0201007387 */ /* 0x0083e20000100800 */
[----:B0-----:R-:W-:-:S03]  /*eaf0*/  IMAD.MOV.U32 R0, RZ, RZ, R3 ;  /* 0x000000ffff007224 */ /* 0x001fc600078e0003 */
[----:B------:R-:W3:Y:S04]  /*eb00*/  LDL.LU.64 R18, [R1+0x58] ;  /* 0x0000580001127983 */ /* 0x000ee80000300a00 */
[----:B------:R0:W-:Y:S04]  /*eb10*/  STL [R1+0x17a0], R0 ;  /* 0x0017a00001007387 */ /* 0x0001e80000100800 */
[----:B----4-:R-:W-:Y:S04]  /*eb20*/  STL [R1+0x17a4], R26 ;  /* 0x0017a41a01007387 */ /* 0x010fe80000100800 */
[----:B-1----:R-:W4:Y:S01]  /*eb30*/  LDL.LU.64 R2, [R1+0x150] ;  /* 0x0001500001027983 */ /* 0x002f220000300a00 */
[----:B0-----:R-:W-:-:S03]  /*eb40*/  IMAD.MOV.U32 R0, RZ, RZ, R27 ;  /* 0x000000ffff007224 */ /* 0x001fc600078e001b */
[----:B------:R-:W-:Y:S04]  /*eb50*/  STL [R1+0x179c], R24 ;  /* 0x00179c1801007387 */ /* 0x000fe80000100800 */
[----:B------:R0:W-:Y:S02]  /*eb60*/  STL [R1+0x1798], R0 ;  /* 0x0017980001007387 */ /* 0x0001e40000100800 */
[----:B0-----:R-:W-:Y:S02]  /*eb70*/  IMAD.MOV.U32 R0, RZ, RZ, R25 ;  /* 0x000000ffff007224 */ /* 0x001fe400078e0019 */
[----:B------:R-:W-:Y:S04]  /*eb80*/  STL [R1+0x1794], R16 ;  /* 0x0017941001007387 */ /* 0x000fe80000100800 */
[----:B------:R0:W-:Y:S02]  /*eb90*/  STL [R1+0x1790], R0 ;  /* 0x0017900001007387 */ /* 0x0001e40000100800 */
[----:B0-----:R-:W-:-:S02]  /*eba0*/  IMAD.MOV.U32 R0, RZ, RZ, R17 ;  /* 0x000000ffff007224 */ /* 0x001fc400078e0011 */
[----:B------:R-:W4:Y:S04]  /*ebb0*/  LDL.LU.64 R16, [R1+0x50] ;  /* 0x0000500001107983 */ /* 0x000f280000300a00 */
[----:B------:R0:W-:Y:S02]  /*ebc0*/  STL [R1+0x1788], R0 ;  /* 0x0017880001007387 */ /* 0x0001e40000100800 */
[----:B0-----:R-:W-:Y:S02]  /*ebd0*/  IMAD.MOV.U32 R0, RZ, RZ, R9 ;  /* 0x000000ffff007224 */ /* 0x001fe400078e0009 */
[----:B------:R0:W-:Y:S04]  /*ebe0*/  STL [R1+0x178c], R8 ;  /* 0x00178c0801007387 */ /* 0x0001e80000100800 */
[----:B0-----:R-:W4:Y:S04]  /*ebf0*/  LDL.LU.64 R8, [R1+0x148] ;  /* 0x0001480001087983 */ /* 0x001f280000300a00 */
[----:B------:R0:W-:Y:S04]  /*ec00*/  STL [R1+0x1780], R0 ;  /* 0x0017800001007387 */ /* 0x0001e80000100800 */
[----:B------:R1:W-:Y:S01]  /*ec10*/  STL [R1+0x1784], R14 ;  /* 0x0017840e01007387 */ /* 0x0003e20000100800 */
[----:B0-----:R-:W-:-:S03]  /*ec20*/  IMAD.MOV.U32 R0, RZ, RZ, R15 ;  /* 0x000000ffff007224 */ /* 0x001fc600078e000f */
[----:B------:R-:W-:Y:S04]  /*ec30*/  STL [R1+0x177c], R22 ;  /* 0x00177c1601007387 */ /* 0x000fe80000100800 */
[----:B------:R0:W-:Y:S04]  /*ec40*/  STL [R1+0x1778], R0 ;  /* 0x0017780001007387 */ /* 0x0001e80000100800 */
[----:B-1----:R-:W4:Y:S01]  /*ec50*/  LDL.LU.64 R14, [R1+0x48] ;  /* 0x00004800010e7983 */ /* 0x002f220000300a00 */
[----:B0-----:R-:W-:-:S03]  /*ec60*/  MOV R0, R23 ;  /* 0x0000001700007202 */ /* 0x001fc60000000f00 */
[----:B------:R-:W-:Y:S04]  /*ec70*/  STL [R1+0x1774], R10 ;  /* 0x0017740a01007387 */ /* 0x000fe80000100800 */
[----:B------:R0:W-:Y:S02]  /*ec80*/  STL [R1+0x1770], R0 ;  /* 0x0017700001007387 */ /* 0x0001e40000100800 */
[----:B0-----:R-:W-:Y:S02]  /*ec90*/  IMAD.MOV.U32 R0, RZ, RZ, R11 ;  /* 0x000000ffff007224 */ /* 0x001fe400078e000b */
[----:B------:R-:W4:Y:S04]  /*eca0*/  LDL.LU.64 R10, [R1+0x140] ;  /* 0x00014000010a7983 */ /* 0x000f280000300a00 */
[----:B------:R0:W-:Y:S04]  /*ecb0*/  STL [R1+0x1768], R0 ;  /* 0x0017680001007387 */ /* 0x0001e80000100800 */
[----:B------:R1:W-:Y:S01]  /*ecc0*/  STL [R1+0x176c], R12 ;  /* 0x00176c0c01007387 */ /* 0x0003e20000100800 */
[----:B0-----:R-:W-:-:S03]  /*ecd0*/  IMAD.MOV.U32 R0, RZ, RZ, R13 ;  /* 0x000000ffff007224 */ /* 0x001fc600078e000d */
[----:B-1----:R-:W4:Y:S04]  /*ece0*/  LDL.LU.64 R12, [R1+0x40] ;  /* 0x00004000010c7983 */ /* 0x002f280000300a00 */
[----:B------:R2:W-:Y:S02]  /*ecf0*/  STL [R1+0x1760], R0 ;  /* 0x0017600001007387 */ /* 0x0005e40000100800 */
[----:B--2---:R-:W-:Y:S02]  /*ed00*/  IMAD.MOV.U32 R0, RZ, RZ, R7 ;  /* 0x000000ffff007224 */ /* 0x004fe400078e0007 */
[----:B------:R0:W-:Y:S04]  /*ed10*/  STL [R1+0x1764], R6 ;  /* 0x0017640601007387 */ /* 0x0001e80000100800 */
[----:B0-----:R-:W2:Y:S04]  /*ed20*/  LDL.LU.64 R6, [R1+0x138] ;  /* 0x0001380001067983 */ /* 0x001ea80000300a00 */
[----:B------:R0:W-:Y:S04]  /*ed30*/  STL [R1+0x1758], R0 ;  /* 0x0017580001007387 */ /* 0x0001e80000100800 */
[----:B------:R1:W-:Y:S01]  /*ed40*/  STL [R1+0x175c], R28 ;  /* 0x00175c1c01007387 */ /* 0x0003e20000100800 */
[----:B0-----:R-:W-:-:S03]  /*ed50*/  IMAD.MOV.U32 R0, RZ, RZ, R29 ;  /* 0x000000ffff007224 */ /* 0x001fc600078e001d */
[----:B------:R-:W-:Y:S04]  /*ed60*/  STL [R1+0x1754], R20 ;  /* 0x0017541401007387 */ /* 0x000fe80000100800 */
[----:B------:R0:W-:Y:S04]  /*ed70*/  STL [R1+0x1750], R0 ;  /* 0x0017500001007387 */ /* 0x0001e80000100800 */
[----:B-1----:R-:W2:Y:S01]  /*ed80*/  LDL.LU.64 R28, [R1+0x38] ;  /* 0x00003800011c7983 */ /* 0x002ea20000300a00 */
[----:B0-----:R-:W-:-:S03]  /*ed90*/  IMAD.MOV.U32 R0, RZ, RZ, R21 ;  /* 0x000000ffff007224 */ /* 0x001fc600078e0015 */
[----:B---3--:R-:W-:Y:S04]  /*eda0*/  STL [R1+0x174c], R18 ;  /* 0x00174c1201007387 */ /* 0x008fe80000100800 */
[----:B------:R0:W-:Y:S02]  /*edb0*/  STL [R1+0x1748], R0 ;  /* 0x0017480001007387 */ /* 0x0001e40000100800 */
[----:B0-----:R-:W-:Y:S02]  /*edc0*/  IMAD.MOV.U32 R0, RZ, RZ, R19 ;  /* 0x000000ffff007224 */ /* 0x001fe400078e0013 */
[----:B----4-:R-:W-:Y:S04]  /*edd0*/  STL [R1+0x1744], R2 ;  /* 0x0017440201007387 */ /* 0x010fe80000100800 */
[----:B------:R0:W-:Y:S04]  /*ede0*/  STL [R1+0x1740], R0 ;  /* 0x0017400001007387 */ /* 0x0001e80000100800 */
[----:B------:R-:W3:Y:S01]  /*edf0*/  LDL.LU.64 R26, [R1+0x30] ;  /* 0x00003000011a7983 */ /* 0x000ee20000300a00 */
[----:B0-----:R-:W-:-:S03]  /*ee00*/  IMAD.MOV.U32 R0, RZ, RZ, R3 ;  /* 0x000000ffff007224 */ /* 0x001fc600078e0003 */
[----:B---3--:R0:W-:Y:S04]  /*ee10*/  STL.64 [R1+0x1868], R26 ;  /* 0x0018681a01007387 */ /* 0x0081e80000100a00 */
[----:B0-----:R-:W3:Y:S04]  /*ee20*/  LDL.LU.64 R26, [R1+0x130] ;  /* 0x00013000011a7983 */ /* 0x001ee80000300a00 */
[----:B------:R-:W4:Y:S04]  /*ee30*/  LDL.LU.64 R2, [R1+0x128] ;  /* 0x0001280001027983 */ /* 0x000f280000300a00 */
[----:B------:R0:W-:Y:S04]  /*ee40*/  STL [R1+0x1738], R0 ;  /* 0x0017380001007387 */ /* 0x0001e80000100800 */
[----:B------:R-:W-:Y:S04]  /*ee50*/  STL [R1+0x173c], R16 ;  /* 0x00173c1001007387 */ /* 0x000fe80000100800 */
[----:B------:R-:W4:Y:S01]  /*ee60*/  LDL.LU.64 R24, [R1+0x28] ;  /* 0x0000280001187983 */ /* 0x000f220000300a00 */
[----:B0-----:R-:W-:-:S05]  /*ee70*/  IMAD.MOV.U32 R0, RZ, RZ, R17 ;  /* 0x000000ffff007224 */ /* 0x001fca00078e0011 */
[----:B------:R0:W-:Y:S04]  /*ee80*/  STL [R1+0x1730], R0 ;  /* 0x0017300001007387 */ /* 0x0001e80000100800 */
[----:B------:R1:W-:Y:S04]  /*ee90*/  STL [R1+0x1734], R8 ;  /* 0x0017340801007387 */ /* 0x0003e80000100800 */
[----:B------:R-:W4:Y:S01]  /*eea0*/  LDL.LU.64 R22, [R1+0x120] ;  /* 0x0001200001167983 */ /* 0x000f220000300a00 */
[----:B0-----:R-:W-:-:S03]  /*eeb0*/  IMAD.MOV.U32 R0, RZ, RZ, R9 ;  /* 0x000000ffff007224 */ /* 0x001fc600078e0009 */
[----:B------:R-:W4:Y:S04]  /*eec0*/  LDL.LU.64 R20, [R1+0x20] ;  /* 0x0000200001147983 */ /* 0x000f280000300a00 */
[----:B------:R0:W-:Y:S04]  /*eed0*/  STL [R1+0x1728], R0 ;  /* 0x0017280001007387 */ /* 0x0001e80000100800 */
[----:B------:R-:W-:Y:S04]  /*eee0*/  STL [R1+0x172c], R14 ;  /* 0x00172c0e01007387 */ /* 0x000fe80000100800 */
[----:B-1----:R-:W4:Y:S01]  /*eef0*/  LDL.LU.64 R8, [R1+0x118] ;  /* 0x0001180001087983 */ /* 0x002f220000300a00 */
[----:B0-----:R-:W-:-:S03]  /*ef00*/  IMAD.MOV.U32 R0, RZ, RZ, R15 ;  /* 0x000000ffff007224 */ /* 0x001fc600078e000f */
[----:B------:R-:W4:Y:S04]  /*ef10*/  LDL.LU.64 R18, [R1+0x18] ;  /* 0x0000180001127983 */ /* 0x000f280000300a00 */
[----:B------:R0:W-:Y:S04]  /*ef20*/  STL [R1+0x1720], R0 ;  /* 0x0017200001007387 */ /* 0x0001e80000100800 */
[----:B------:R1:W-:Y:S01]  /*ef30*/  STL [R1+0x1724], R10 ;  /* 0x0017240a01007387 */ /* 0x0003e20000100800 */
[----:B0-----:R-:W-:-:S03]  /*ef40*/  IMAD.MOV.U32 R0, RZ, RZ, R11 ;  /* 0x000000ffff007224 */ /* 0x001fc600078e000b */
[----:B-1----:R-:W4:Y:S04]  /*ef50*/  LDL.LU.64 R10, [R1+0x110] ;  /* 0x00011000010a7983 */ /* 0x002f280000300a00 */
[----:B------:R0:W-:Y:S04]  /*ef60*/  STL [R1+0x1718], R0 ;  /* 0x0017180001007387 */ /* 0x0001e80000100800 */
[----:B------:R1:W-:Y:S04]  /*ef70*/  STL [R1+0x171c], R12 ;  /* 0x00171c0c01007387 */ /* 0x0003e80000100800 */
[----:B------:R-:W4:Y:S01]  /*ef80*/  LDL.LU.64 R16, [R1+0x10] ;  /* 0x0000100001107983 */ /* 0x000f220000300a00 */
[----:B0-----:R-:W-:-:S03]  /*ef90*/  IMAD.MOV.U32 R0, RZ, RZ, R13 ;  /* 0x000000ffff007224 */ /* 0x001fc600078e000d */
[----:B--2---:R-:W-:Y:S04]  /*efa0*/  STL [R1+0x1714], R6 ;  /* 0x0017140601007387 */ /* 0x004fe80000100800 */
[----:B------:R0:W-:Y:S04]  /*efb0*/  STL [R1+0x1710], R0 ;  /* 0x0017100001007387 */ /* 0x0001e80000100800 */
[----:B------:R-:W2:Y:S04]  /*efc0*/  LDL.LU.64 R14, [R1+0x108] ;  /* 0x00010800010e7983 */ /* 0x000ea80000300a00 */
[----:B-1----:R-:W2:Y:S01]  /*efd0*/  LDL.LU.64 R12, [R1+0x8] ;  /* 0x00000800010c7983 */ /* 0x002ea20000300a00 */
[----:B0-----:R-:W-:-:S05]  /*efe0*/  IMAD.MOV.U32 R0, RZ, RZ, R7 ;  /* 0x000000ffff007224 */ /* 0x001fca00078e0007 */
[----:B------:R0:W-:Y:S04]  /*eff0*/  STL [R1+0x1708], R0 ;  /* 0x0017080001007387 */ /* 0x0001e80000100800 */
[----:B------:R1:W-:Y:S04]  /*f000*/  STL [R1+0x170c], R28 ;  /* 0x00170c1c01007387 */ /* 0x0003e80000100800 */
[----:B------:R-:W2:Y:S01]  /*f010*/  LDL.LU.64 R6, [R1+0x100] ;  /* 0x0001000001067983 */ /* 0x000ea20000300a00 */
[----:B0-----:R-:W-:-:S03]  /*f020*/  IMAD.MOV.U32 R0, RZ, RZ, R29 ;  /* 0x000000ffff007224 */ /* 0x001fc600078e001d */
[----:B-1----:R-:W2:Y:S04]  /*f030*/  LDL.LU.64 R28, [R1] ;  /* 0x00000000011c7983 */ /* 0x002ea80000300a00 */
[----:B------:R0:W-:Y:S04]  /*f040*/  STL [R1+0x1700], R0 ;  /* 0x0017000001007387 */ /* 0x0001e80000100800 */
[----:B---3--:R1:W-:Y:S01]  /*f050*/  STL [R1+0x1704], R26 ;  /* 0x0017041a01007387 */ /* 0x0083e20000100800 */
[----:B0-----:R-:W-:-:S03]  /*f060*/  IMAD.MOV.U32 R0, RZ, RZ, R27 ;  /* 0x000000ffff007224 */ /* 0x001fc600078e001b */
[----:B------:R-:W3:Y:S04]  /*f070*/  LDL.LU.64 R4, [R1+0xf8] ;  /* 0x0000f80001047983 */ /* 0x000ee80000300a00 */
[----:B-1----:R-:W4:Y:S04]  /*f080*/  LDL.LU.64 R26, [R1+0x1868] ;  /* 0x00186800011a7983 */ /* 0x002f280000300a00 */
[----:B----4-:R-:W-:Y:S04]  /*f090*/  STL [R1+0x16fc], R26 ;  /* 0x0016fc1a01007387 */ /* 0x010fe80000100800 */
[----:B------:R0:W-:Y:S02]  /*f0a0*/  STL [R1+0x16f8], R0 ;  /* 0x0016f80001007387 */ /* 0x0001e40000100800 */
[----:B0-----:R-:W-:-:S02]  /*f0b0*/  IMAD.MOV.U32 R0, RZ, RZ, R27 ;  /* 0x000000ffff007224 */ /* 0x001fc400078e001b */
[----:B------:R-:W4:Y:S04]  /*f0c0*/  LDL.LU.64 R26, [R1+0x1860] ;  /* 0x00186000011a7983 */ /* 0x000f280000300a00 */
[----:B------:R-:W-:Y:S04]  /*f0d0*/  STL [R1+0x16f4], R2 ;  /* 0x0016f40201007387 */ /* 0x000fe80000100800 */
[----:B------:R0:W-:Y:S02]  /*f0e0*/  STL [R1+0x16f0], R0 ;  /* 0x0016f00001007387 */ /* 0x0001e40000100800 */
[----:B0-----:R-:W-:-:S02]  /*f0f0*/  IMAD.MOV.U32 R0, RZ, RZ, R3 ;  /* 0x000000ffff007224 */ /* 0x001fc400078e0003 */
[----:B------:R-:W4:Y:S04]  /*f100*/  LDL.LU.64 R2, [R1+0xf0] ;  /* 0x0000f00001027983 */ /* 0x000f280000300a00 */
[----:B------:R0:W-:Y:S04]  /*f110*/  STL [R1+0x16e8], R0 ;  /* 0x0016e80001007387 */ /* 0x0001e80000100800 */
[----:B------:R1:W-:Y:S01]  /*f120*/  STL [R1+0x16ec], R24 ;  /* 0x0016ec1801007387 */ /* 0x0003e20000100800 */
[----:B0-----:R-:W-:-:S03]  /*f130*/  MOV R0, R25 ;  /* 0x0000001900007202 */ /* 0x001fc60000000f00 */
[----:B-1----:R-:W4:Y:S04]  /*f140*/  LDL.LU.64 R24, [R1+0x1858] ;  /* 0x0018580001187983 */ /* 0x002f280000300a00 */
[----:B------:R-:W-:Y:S04]  /*f150*/  STL [R1+0x16e4], R22 ;  /* 0x0016e41601007387 */ /* 0x000fe80000100800 */
[----:B------:R0:W-:Y:S02]  /*f160*/  STL [R1+0x16e0], R0 ;  /* 0x0016e00001007387 */ /* 0x0001e40000100800 */
[----:B0-----:R-:W-:-:S02]  /*f170*/  IMAD.MOV.U32 R0, RZ, RZ, R23 ;  /* 0x000000ffff007224 */ /* 0x001fc400078e0017 */
[----:B------:R-:W4:Y:S04]  /*f180*/  LDL.LU.64 R22, [R1+0x1850] ;  /* 0x0018500001167983 */ /* 0x000f280000300a00 */
[----:B------:R-:W-:Y:S04]  /*f190*/  STL [R1+0x16dc], R20 ;  /* 0x0016dc1401007387 */ /* 0x000fe80000100800 */
[----:B------:R0:W-:Y:S02]  /*f1a0*/  STL [R1+0x16d8], R0 ;  /* 0x0016d80001007387 */ /* 0x0001e40000100800 */
[----:B0-----:R-:W-:-:S02]  /*f1b0*/  IMAD.MOV.U32 R0, RZ, RZ, R21 ;  /* 0x000000ffff007224 */ /* 0x001fc400078e0015 */
[----:B------:R-:W4:Y:S04]  /*f1c0*/  LDL.LU.64 R20, [R1+0x1848] ;  /* 0x0018480001147983 */ /* 0x000f280000300a00 */
[----:B------:R-:W-:Y:S04]  /*f1d0*/  STL [R1+0x16d4], R8 ;  /* 0x0016d40801007387 */ /* 0x000fe80000100800 */
[----:B------:R0:W-:Y:S04]  /*f1e0*/  STL [R1+0x16d0], R0 ;  /* 0x0016d00001007387 */ /* 0x0001e80000100800 */
[----:B------:R-:W-:Y:S01]  /*f1f0*/  STL [R1+0x16cc], R18 ;  /* 0x0016cc1201007387 */ /* 0x000fe20000100800 */
[----:B0-----:R-:W-:-:S05]  /*f200*/  IMAD.MOV.U32 R0, RZ, RZ, R9 ;  /* 0x000000ffff007224 */ /* 0x001fca00078e0009 */
[----:B------:R0:W-:Y:S04]  /*f210*/  STL [R1+0x16c8], R0 ;  /* 0x0016c80001007387 */ /* 0x0001e80000100800 */
[----:B------:R-:W4:Y:S01]  /*f220*/  LDL.LU.64 R8, [R1+0xe0] ;  /* 0x0000e00001087983 */ /* 0x000f220000300a00 */
[----:B0-----:R-:W-:-:S03]  /*f230*/  IMAD.MOV.U32 R0, RZ, RZ, R19 ;  /* 0x000000ffff007224 */ /* 0x001fc600078e0013 */
        /* <DEDUP_REMOVED lines=9> */
[----:B--2---:R-:W-:Y:S04]  /*f2d0*/  STL [R1+0x16b4], R14 ;  /* 0x0016b40e01007387 */ /* 0x004fe80000100800 */
[----:B------:R0:W-:Y:S02]  /*f2e0*/  STL [R1+0x16b0], R0 ;  /* 0x0016b00001007387 */ /* 0x0001e40000100800 */
[----:B0-----:R-:W-:-:S02]  /*f2f0*/  IMAD.MOV.U32 R0, RZ, RZ, R15 ;  /* 0x000000ffff007224 */ /* 0x001fc400078e000f */
[----:B------:R-:W2:Y:S04]  /*f300*/  LDL.LU.64 R14, [R1+0x1830] ;  /* 0x00183000010e7983 */ /* 0x000ea80000300a00 */
[----:B------:R-:W-:Y:S04]  /*f310*/  STL [R1+0x16ac], R12 ;  /* 0x0016ac0c01007387 */ /* 0x000fe80000100800 */
        /* <DEDUP_REMOVED lines=10> */
[----:B------:R-:W4:Y:S04]  /*f3c0*/  LDL.LU.64 R28, [R1+0x1818] ;  /* 0x00181800011c7983 */ /* 0x000f280000300a00 */
[----:B---3--:R-:W-:Y:S04]  /*f3d0*/  STL [R1+0x1694], R4 ;  /* 0x0016940401007387 */ /* 0x008fe80000100800 */
[----:B------:R0:W-:Y:S02]  /*f3e0*/  STL [R1+0x1690], R0 ;  /* 0x0016900001007387 */ /* 0x0001e40000100800 */
[----:B0-----:R-:W-:-:S02]  /*f3f0*/  IMAD.MOV.U32 R0, RZ, RZ, R5 ;  /* 0x000000ffff007224 */ /* 0x001fc400078e0005 */
[----:B----4-:R-:W-:Y:S04]  /*f400*/  STL [R1+0x168c], R28 ;  /* 0x00168c1c01007387 */ /* 0x010fe80000100800 */
[----:B------:R0:W-:Y:S04]  /*f410*/  STL [R1+0x1688], R0 ;  /* 0x0016880001007387 */ /* 0x0001e80000100800 */
[----:B------:R-:W3:Y:S04]  /*f420*/  LDL.LU.64 R4, [R1+0xc0] ;  /* 0x0000c00001047983 */ /* 0x000ee80000300a00 */
[----:B------:R1:W-:Y:S01]  /*f430*/  STL [R1+0x1680], R29 ;  /* 0x0016801d01007387 */ /* 0x0003e20000100800 */
[----:B0-----:R-:W-:-:S03]  /*f440*/  IMAD.MOV.U32 R0, RZ, RZ, R3 ;  /* 0x000000ffff007224 */ /* 0x001fc600078e0003 */
[----:B-1----:R-:W4:Y:S04]  /*f450*/  LDL.LU.64 R28, [R1+0xe8] ;  /* 0x0000e800011c7983 */ /* 0x002f280000300a00 */
[----:B------:R0:W-:Y:S04]  /*f460*/  STL [R1+0x1684], R2 ;  /* 0x0016840201007387 */ /* 0x0001e80000100800 */
[----:B0-----:R-:W2:Y:S04]  /*f470*/  LDL.LU.64 R2, [R1+0x1810] ;  /* 0x0018100001027983 */ /* 0x001ea80000300a00 */
[----:B--2---:R-:W-:Y:S04]  /*f480*/  STL [R1+0x167c], R2 ;  /* 0x00167c0201007387 */ /* 0x004fe80000100800 */
[----:B------:R4:W-:Y:S04]  /*f490*/  STL [R1+0x1678], R0 ;  /* 0x0016780001007387 */ /* 0x0009e80000100800 */
[----:B------:R0:W-:Y:S01]  /*f4a0*/  STL [R1+0x1670], R3 ;  /* 0x0016700301007387 */ /* 0x0001e20000100800 */
[----:B----4-:R-:W-:-:S03]  /*f4b0*/  IMAD.MOV.U32 R0, RZ, RZ, R29 ;  /* 0x000000ffff007224 */ /* 0x010fc600078e001d */
[----:B0-----:R-:W2:Y:S04]  /*f4c0*/  LDL.LU.64 R2, [R1+0xc8] ;  /* 0x0000c80001027983 */ /* 0x001ea80000300a00 */
[----:B------:R-:W-:Y:S04]  /*f4d0*/  STL [R1+0x1674], R28 ;  /* 0x0016741c01007387 */ /* 0x000fe80000100800 */
[----:B------:R-:W-:Y:S04]  /*f4e0*/  STL [R1+0x166c], R6 ;  /* 0x00166c0601007387 */ /* 0x000fe80000100800 */
[----:B------:R0:W-:Y:S04]  /*f4f0*/  STL [R1+0x1668], R0 ;  /* 0x0016680001007387 */ /* 0x0001e80000100800 */
[----:B------:R1:W-:Y:S01]  /*f500*/  STL [R1+0x1660], R7 ;  /* 0x0016600701007387 */ /* 0x0003e20000100800 */
[----:B0-----:R-:W-:-:S03]  /*f510*/  IMAD.MOV.U32 R0, RZ, RZ, R9 ;  /* 0x000000ffff007224 */ /* 0x001fc600078e0009 */
[----:B-1----:R-:W4:Y:S04]  /*f520*/  LDL.LU.64 R6, [R1+0xb8] ;  /* 0x0000b80001067983 */ /* 0x002f280000300a00 */
[----:B------:R-:W4:Y:S04]  /*f530*/  LDL.LU.64 R28, [R1+0xb0] ;  /* 0x0000b000011c7983 */ /* 0x000f280000300a00 */
[----:B------:R0:W-:Y:S04]  /*f540*/  STL [R1+0x1664], R8 ;  /* 0x0016640801007387 */ /* 0x0001e80000100800 */
[----:B0-----:R-:W3:Y:S04]  /*f550*/  LDL.LU.64 R8, [R1+0x1808] ;  /* 0x0018080001087983 */ /* 0x001ee80000300a00 */
[----:B---3--:R-:W-:Y:S04]  /*f560*/  STL [R1+0x165c], R8 ;  /* 0x00165c0801007387 */ /* 0x008fe80000100800 */
[----:B------:R0:W-:Y:S04]  /*f570*/  STL [R1+0x1658], R0 ;  /* 0x0016580001007387 */ /* 0x0001e80000100800 */
[----:B------:R1:W-:Y:S01]  /*f580*/  STL [R1+0x1650], R9 ;  /* 0x0016500901007387 */ /* 0x0003e20000100800 */
[----:B0-----:R-:W-:-:S03]  /*f590*/  IMAD.MOV.U32 R0, RZ, RZ, R11 ;  /* 0x000000ffff007224 */ /* 0x001fc600078e000b */
[----:B-1----:R-:W3:Y:S04]  /*f5a0*/  LDL.LU.64 R8, [R1+0xd0] ;  /* 0x0000d00001087983 */ /* 0x002ee80000300a00 */
[----:B------:R0:W-:Y:S04]  /*f5b0*/  STL [R1+0x1654], R10 ;  /* 0x0016540a01007387 */ /* 0x0001e80000100800 */
[----:B0-----:R-:W2:Y:S04]  /*f5c0*/  LDL.LU.64 R10, [R1+0x1800] ;  /* 0x00180000010a7983 */ /* 0x001ea80000300a00 */
[----:B--2---:R-:W-:Y:S04]  /*f5d0*/  STL [R1+0x164c], R10 ;  /* 0x00164c0a01007387 */ /* 0x004fe80000100800 */
[----:B------:R3:W-:Y:S04]  /*f5e0*/  STL [R1+0x1648], R0 ;  /* 0x0016480001007387 */ /* 0x0007e80000100800 */
[----:B------:R0:W-:Y:S01]  /*f5f0*/  STL [R1+0x1640], R11 ;  /* 0x0016400b01007387 */ /* 0x0001e20000100800 */
[----:B---3--:R-:W-:-:S03]  /*f600*/  IMAD.MOV.U32 R0, RZ, RZ, R9 ;  /* 0x000000ffff007224 */ /* 0x008fc600078e0009 */
[----:B------:R-:W-:Y:S04]  /*f610*/  STL [R1+0x1644], R8 ;  /* 0x0016440801007387 */ /* 0x000fe80000100800 */
[----:B0-----:R-:W2:Y:S04]  /*f620*/  LDL.LU.64 R10, [R1+0xa0] ;  /* 0x0000a000010a7983 */ /* 0x001ea80000300a00 */
[----:B------:R-:W-:Y:S04]  /*f630*/  STL [R1+0x1638], R0 ;  /* 0x0016380001007387 */ /* 0x000fe80000100800 */
[----:B------:R-:W-:Y:S04]  /*f640*/  STL [R1+0x163c], R12 ;  /* 0x00163c0c01007387 */ /* 0x000fe80000100800 */
[----:B------:R0:W-:Y:S04]  /*f650*/  STL [R1+0x1630], R13 ;  /* 0x0016300d01007387 */ /* 0x0001e80000100800 */
[----:B0-----:R-:W3:Y:S01]  /*f660*/  LDL.LU.64 R12, [R1+0xa8] ;  /* 0x0000a800010c7983 */ /* 0x001ee20000300a00 */
[----:B------:R-:W-:-:S03]  /*f670*/  IMAD.MOV.U32 R0, RZ, RZ, R3 ;  /* 0x000000ffff007224 */ /* 0x000fc600078e0003 */
[----:B------:R0:W-:Y:S04]  /*f680*/  STL [R1+0x1634], R2 ;  /* 0x0016340201007387 */ /* 0x0001e80000100800 */
[----:B------:R-:W-:Y:S04]  /*f690*/  STL [R1+0x162c], R14 ;  /* 0x00162c0e01007387 */ /* 0x000fe80000100800 */
[----:B------:R1:W-:Y:S04]  /*f6a0*/  STL [R1+0x1628], R0 ;  /* 0x0016280001007387 */ /* 0x0003e80000100800 */
[----:B0-----:R-:W2:Y:S04]  /*f6b0*/  LDL.LU.64 R2, [R1+0x98] ;  /* 0x0000980001027983 */ /* 0x001ea80000300a00 */
[----:B------:R-:W-:Y:S01]  /*f6c0*/  STL [R1+0x1620], R15 ;  /* 0x0016200f01007387 */ /* 0x000fe20000100800 */
[----:B-1----:R-:W-:-:S03]  /*f6d0*/  MOV R0, R5 ;  /* 0x0000000500007202 */ /* 0x002fc60000000f00 */
[----:B------:R0:W-:Y:S04]  /*f6e0*/  STL [R1+0x1624], R4 ;  /* 0x0016240401007387 */ /* 0x0001e80000100800 */
[----:B------:R-:W-:Y:S04]  /*f6f0*/  STL [R1+0x161c], R16 ;  /* 0x00161c1001007387 */ /* 0x000fe80000100800 */
[----:B------:R4:W-:Y:S04]  /*f700*/  STL [R1+0x1618], R0 ;  /* 0x0016180001007387 */ /* 0x0009e80000100800 */
[----:B------:R-:W-:Y:S04]  /*f710*/  STL [R1+0x1610], R17 ;  /* 0x0016101101007387 */ /* 0x000fe80000100800 */
[----:B0-----:R-:W2:Y:S01]  /*f720*/  LDL.LU.64 R4, [R1+0x218] ;  /* 0x0002180001047983 */ /* 0x001ea20000300a00 */
[----:B----4-:R-:W-:-:S03]  /*f730*/  IMAD.MOV.U32 R0, RZ, RZ, R7 ;  /* 0x000000ffff007224 */ /* 0x010fc600078e0007 */
[----:B------:R0:W-:Y:S04]  /*f740*/  STL [R1+0x1614], R6 ;  /* 0x0016140601007387 */ /* 0x0001e80000100800 */
[----:B------:R-:W4:Y:S04]  /*f750*/  LDL.LU.64 R8, [R1+0x220] ;  /* 0x0002200001087983 */ /* 0x000f280000300a00 */
[----:B------:R1:W-:Y:S04]  /*f760*/  STL [R1+0x1608], R0 ;  /* 0x0016080001007387 */ /* 0x0003e80000100800 */
[----:B------:R-:W-:Y:S04]  /*f770*/  STL [R1+0x160c], R18 ;  /* 0x00160c1201007387 */ /* 0x000fe80000100800 */
[----:B------:R-:W-:Y:S04]  /*f780*/  STL [R1+0x1600], R19 ;  /* 0x0016001301007387 */ /* 0x000fe80000100800 */
[----:B0-----:R-:W4:Y:S01]  /*f790*/  LDL.LU.64 R6, [R1+0x230] ;  /* 0x0002300001067983 */ /* 0x001f220000300a00 */
[----:B-1----:R-:W-:-:S03]  /*f7a0*/  IMAD.MOV.U32 R0, RZ, RZ, R29 ;  /* 0x000000ffff007224 */ /* 0x002fc600078e001d */
[----:B------:R0:W-:Y:S04]  /*f7b0*/  STL [R1+0x1604], R28 ;  /* 0x0016041c01007387 */ /* 0x0001e80000100800 */
[----:B0-----:R-:W4:Y:S04]  /*f7c0*/  LDL.LU.64 R28, [R1+0x238] ;  /* 0x00023800011c7983 */ /* 0x001f280000300a00 */
[----:B------:R-:W-:Y:S04]  /*f7d0*/  STL [R1+0x15f8], R0 ;  /* 0x0015f80001007387 */ /* 0x000fe80000100800 */
[----:B------:R-:W-:Y:S04]  /*f7e0*/  STL [R1+0x15fc], R20 ;  /* 0x0015fc1401007387 */ /* 0x000fe80000100800 */
[----:B------:R0:W-:Y:S04]  /*f7f0*/  STL [R1+0x15f0], R21 ;  /* 0x0015f01501007387 */ /* 0x0001e80000100800 */
[----:B0-----:R-:W4:Y:S04]  /*f800*/  LDL.LU.64 R20, [R1+0x248] ;  /* 0x0002480001147983 */ /* 0x001f280000300a00 */
[----:B---3--:R-:W-:Y:S04]  /*f810*/  STL [R1+0x15f4], R12 ;  /* 0x0015f40c01007387 */ /* 0x008fe80000100800 */
[----:B------:R-:W3:Y:S01]  /*f820*/  LDL.LU.64 R16, [R1+0x250] ;  /* 0x0002500001107983 */ /* 0x000ee20000300a00 */
[----:B------:R-:W-:-:S05]  /*f830*/  IMAD.MOV.U32 R0, RZ, RZ, R13 ;  /* 0x000000ffff007224 */ /* 0x000fca00078e000d */
[----:B------:R2:W-:Y:S04]  /*f840*/  STL [R1+0x15e8], R0 ;  /* 0x0015e80001007387 */ /* 0x0005e80000100800 */
[----:B------:R-:W-:Y:S04]  /*f850*/  STL [R1+0x15ec], R22 ;  /* 0x0015ec1601007387 */ /* 0x000fe80000100800 */
[----:B------:R-:W-:Y:S04]  /*f860*/  STL [R1+0x15e0], R23 ;  /* 0x0015e01701007387 */ /* 0x000fe80000100800 */
[----:B------:R-:W3:Y:S01]  /*f870*/  LDL.LU.64 R14, [R1+0x258] ;  /* 0x00025800010e7983 */ /* 0x000ee20000300a00 */
[----:B--2---:R-:W-:-:S03]  /*f880*/  IMAD.MOV.U32 R0, RZ, RZ, R11 ;  /* 0x000000ffff007224 */ /* 0x004fc600078e000b */
[----:B------:R0:W-:Y:S04]  /*f890*/  STL [R1+0x15e4], R10 ;  /* 0x0015e40a01007387 */ /* 0x0001e80000100800 */
[----:B------:R-:W2:Y:S04]  /*f8a0*/  LDL.LU.64 R12, [R1+0x260] ;  /* 0x00026000010c7983 */ /* 0x000ea80000300a00 */
[----:B------:R1:W-:Y:S04]  /*f8b0*/  STL [R1+0x15d8], R0 ;  /* 0x0015d80001007387 */ /* 0x0003e80000100800 */
[----:B------:R-:W-:Y:S04]  /*f8c0*/  STL [R1+0x15dc], R24 ;  /* 0x0015dc1801007387 */ /* 0x000fe80000100800 */
[----:B------:R-:W-:Y:S04]  /*f8d0*/  STL [R1+0x15d0], R25 ;  /* 0x0015d01901007387 */ /* 0x000fe80000100800 */
[----:B0-----:R-:W2:Y:S01]  /*f8e0*/  LDL.LU.64 R10, [R1+0x270] ;  /* 0x00027000010a7983 */ /* 0x001ea20000300a00 */
[----:B-1----:R-:W-:-:S03]  /*f8f0*/  IMAD.MOV.U32 R0, RZ, RZ, R3 ;  /* 0x000000ffff007224 */ /* 0x002fc600078e0003 */
[----:B------:R0:W-:Y:S04]  /*f900*/  STL [R1+0x15d4], R2 ;  /* 0x0015d40201007387 */ /* 0x0001e80000100800 */
[----:B0-----:R-:W2:Y:S04]  /*f910*/  LDL.LU.64 R2, [R1+0x278] ;  /* 0x0002780001027983 */ /* 0x001ea80000300a00 */
[----:B------:R0:W-:Y:S04]  /*f920*/  STL [R1+0x15c8], R0 ;  /* 0x0015c80001007387 */ /* 0x0001e80000100800 */
[----:B------:R-:W-:Y:S04]  /*f930*/  STL [R1+0x15cc], R26 ;  /* 0x0015cc1a01007387 */ /* 0x000fe80000100800 */
[----:B------:R-:W-:Y:S04]  /*f940*/  STL [R1+0x7d4], R27 ;  /* 0x0007d41b01007387 */ /* 0x000fe80000100800 */
[----:B------:R-:W2:Y:S01]  /*f950*/  LDL.LU.64 R18, [R1+0x280] ;  /* 0x0002800001127983 */ /* 0x000ea20000300a00 */
[----:B0-----:R-:W-:-:S03]  /*f960*/  IMAD.MOV.U32 R0, RZ, RZ, R5 ;  /* 0x000000ffff007224 */ /* 0x001fc600078e0005 */
[----:B------:R0:W-:Y:S04]  /*f970*/  STL [R1+0x7dc], R4 ;  /* 0x0007dc0401007387 */ /* 0x0001e80000100800 */
[----:B0-----:R-:W2:Y:S04]  /*f980*/  LDL.LU.64 R4, [R1+0x288] ;  /* 0x0002880001047983 */ /* 0x001ea80000300a00 */
[----:B------:R0:W-:Y:S04]  /*f990*/  STL [R1+0x7d8], R0 ;  /* 0x0007d80001007387 */ /* 0x0001e80000100800 */
[----:B----4-:R1:W-:Y:S01]  /*f9a0*/  STL [R1+0x7e4], R8 ;  /* 0x0007e40801007387 */ /* 0x0103e20000100800 */
[----:B0-----:R-:W-:-:S03]  /*f9b0*/  IMAD.MOV.U32 R0, RZ, RZ, R9 ;  /* 0x000000ffff007224 */ /* 0x001fc600078e0009 */
[----:B-1----:R-:W4:Y:S04]  /*f9c0*/  LDL.LU.64 R8, [R1+0x290] ;  /* 0x0002900001087983 */ /* 0x002f280000300a00 */
[----:B------:R0:W-:Y:S04]  /*f9d0*/  STL [R1+0x7e0], R0 ;  /* 0x0007e00001007387 */ /* 0x0001e80000100800 */
[----:B------:R1:W-:Y:S01]  /*f9e0*/  STL [R1+0x7ec], R6 ;  /* 0x0007ec0601007387 */ /* 0x0003e20000100800 */
        /* <DEDUP_REMOVED lines=11> */
[----:B---3--:R1:W-:Y:S01]  /*faa0*/  STL [R1+0x804], R16 ;  /* 0x0008041001007387 */ /* 0x0083e20000100800 */
[----:B0-----:R-:W-:-:S03]  /*fab0*/  IMAD.MOV.U32 R0, RZ, RZ, R17 ;  /* 0x000000ffff007224 */ /* 0x001fc600078e0011 */
[----:B-1----:R-:W3:Y:S04]  /*fac0*/  LDL.LU.64 R16, [R1+0x2b0] ;  /* 0x0002b00001107983 */ /* 0x002ee80000300a00 */
[----:B------:R0:W-:Y:S04]  /*fad0*/  STL [R1+0x800], R0 ;  /* 0x0008000001007387 */ /* 0x0001e80000100800 */
[----:B------:R1:W-:Y:S01]  /*fae0*/  STL [R1+0x80c], R14 ;  /* 0x00080c0e01007387 */ /* 0x0003e20000100800 */
[----:B0-----:R-:W-:-:S03]  /*faf0*/  IMAD.MOV.U32 R0, RZ, RZ, R15 ;  /* 0x000000ffff007224 */ /* 0x001fc600078e000f */
[----:B-1----:R-:W3:Y:S04]  /*fb00*/  LDL.LU.64 R14, [R1+0x2b8] ;  /* 0x0002b800010e7983 */ /* 0x002ee80000300a00 */
[----:B------:R0:W-:Y:S04]  /*fb10*/  STL [R1+0x808], R0 ;  /* 0x0008080001007387 */ /* 0x0001e80000100800 */
[----:B--2---:R1:W-:Y:S01]  /*fb20*/  STL [R1+0x814], R12 ;  /* 0x0008140c01007387 */ /* 0x0043e20000100800 */
[----:B0-----:R-:W-:-:S03]  /*fb30*/  IMAD.MOV.U32 R0, RZ, RZ, R13 ;  /* 0x000000ffff007224 */ /* 0x001fc600078e000d */
[----:B-1----:R-:W2:Y:S04]  /*fb40*/  LDL.LU.64 R12, [R1+0x2c8] ;  /* 0x0002c800010c7983 */ /* 0x002ea80000300a00 */
[----:B------:R0:W-:Y:S04]  /*fb50*/  STL [R1+0x810], R0 ;  /* 0x0008100001007387 */ /* 0x0001e80000100800 */
[----:B------:R1:W-:Y:S01]  /*fb60*/  STL [R1+0x81c], R10 ;  /* 0x00081c0a01007387 */ /* 0x0003e20000100800 */
        /* <DEDUP_REMOVED lines=15> */
[----:B----4-:R1:W-:Y:S01]  /*fc60*/  STL [R1+0x83c], R8 ;  /* 0x00083c0801007387 */ /* 0x0103e20000100800 */
[----:B0-----:R-:W-:-:S03]  /*fc70*/  MOV R0, R9 ;  /* 0x0000000900007202 */ /* 0x001fc60000000f00 */
        /* <DEDUP_REMOVED lines=71> */
[----:B0-----:R-:W-:-:S03]  /*100f0*/  MOV R0, R11 ;  /* 0x0000000b00007202 */ /* 0x001fc60000000f00 */
        /* <DEDUP_REMOVED lines=71> */
[----:B0-----:R-:W-:-:S03]  /*10570*/  MOV R0, R21 ;  /* 0x0000001500007202 */ /* 0x001fc60000000f00 */
        /* <DEDUP_REMOVED lines=71> */
[----:B0-----:R-:W-:-:S03]  /*109f0*/  MOV R0, R5 ;  /* 0x0000000500007202 */ /* 0x001fc60000000f00 */
        /* <DEDUP_REMOVED lines=234> */
[----:B------:R-:W-:Y:S04]  /*118a0*/  STL [R1+0xbc4], R20 ;  /* 0x000bc41401007387 */ /* 0x000fe80000100800 */
[----:B------:R-:W4:Y:S01]  /*118b0*/  LDL.LU.64 R22, [R1+0x6c0] ;  /* 0x0006c00001167983 */ /* 0x000f220000300a00 */
[----:B0-----:R-:W-:-:S05]  /*118c0*/  IMAD.MOV.U32 R0, RZ, RZ, R21 ;  /* 0x000000ffff007224 */ /* 0x001fca00078e0015 */
        /* <DEDUP_REMOVED lines=21> */
[----:B------:R-:W-:Y:S04]  /*11a20*/  STL [R1+0xbf4], R18 ;  /* 0x000bf41201007387 */ /* 0x000fe80000100800 */
[----:B------:R-:W2:Y:S01]  /*11a30*/  LDL.LU.64 R20, [R1+0x6d8] ;  /* 0x0006d80001147983 */ /* 0x000ea20000300a00 */
[----:B0-----:R-:W-:-:S05]  /*11a40*/  IMAD.MOV.U32 R0, RZ, RZ, R19 ;  /* 0x000000ffff007224 */ /* 0x001fca00078e0013 */
[----:B------:R0:W-:Y:S04]  /*11a50*/  STL [R1+0xbf0], R0 ;  /* 0x000bf00001007387 */ /* 0x0001e80000100800 */
[----:B------:R1:W-:Y:S01]  /*11a60*/  STL [R1+0xbfc], R4 ;  /* 0x000bfc0401007387 */ /* 0x0003e20000100800 */
[----:B0-----:R-:W-:-:S03]  /*11a70*/  IMAD.MOV.U32 R0, RZ, RZ, R5 ;  /* 0x000000ffff007224 */ /* 0x001fc600078e0005 */
[----:B-1----:R-:W2:Y:S04]  /*11a80*/  LDL.LU.64 R4, [R1+0x1f0] ;  /* 0x0001f00001047983 */ /* 0x002ea80000300a00 */
[----:B------:R0:W-:Y:S04]  /*11a90*/  STL [R1+0xbf8], R0 ;  /* 0x000bf80001007387 */ /* 0x0001e80000100800 */
[----:B----4-:R-:W-:Y:S04]  /*11aa0*/  STL [R1+0xc04], R8 ;  /* 0x000c040801007387 */ /* 0x010fe80000100800 */
[----:B------:R-:W4:Y:S01]  /*11ab0*/  LDL.LU.64 R18, [R1+0x6e0] ;  /* 0x0006e00001127983 */ /* 0x000f220000300a00 */
[----:B0-----:R-:W-:-:S05]  /*11ac0*/  IMAD.MOV.U32 R0, RZ, RZ, R9 ;  /* 0x000000ffff007224 */ /* 0x001fca00078e0009 */
[----:B------:R0:W-:Y:S04]  /*11ad0*/  STL [R1+0xc00], R0 ;  /* 0x000c000001007387 */ /* 0x0001e80000100800 */
[----:B------:R1:W-:Y:S01]  /*11ae0*/  STL [R1+0xc0c], R6 ;  /* 0x000c0c0601007387 */ /* 0x0003e20000100800 */
[----:B0-----:R-:W-:-:S03]  /*11af0*/  IMAD.MOV.U32 R0, RZ, RZ, R7 ;  /* 0x000000ffff007224 */ /* 0x001fc600078e0007 */
[----:B-1----:R-:W4:Y:S04]  /*11b00*/  LDL.LU.64 R6, [R1+0x5a8] ;  /* 0x0005a80001067983 */ /* 0x002f280000300a00 */
[----:B------:R0:W-:Y:S04]  /*11b10*/  STL [R1+0xc08], R0 ;  /* 0x000c080001007387 */ /* 0x0001e80000100800 */
[----:B------:R1:W-:Y:S04]  /*11b20*/  STL [R1+0xc14], R28 ;  /* 0x000c141c01007387 */ /* 0x0003e80000100800 */
[----:B------:R-:W4:Y:S01]  /*11b30*/  LDL.LU.64 R8, [R1+0x6e8] ;  /* 0x0006e80001087983 */ /* 0x000f220000300a00 */
[----:B0-----:R-:W-:-:S05]  /*11b40*/  IMAD.MOV.U32 R0, RZ, RZ, R29 ;  /* 0x000000ffff007224 */ /* 0x001fca00078e001d */
[----:B------:R0:W-:Y:S04]  /*11b50*/  STL [R1+0xc10], R0 ;  /* 0x000c100001007387 */ /* 0x0001e80000100800 */
[----:B------:R-:W-:Y:S04]  /*11b60*/  STL [R1+0xc1c], R22 ;  /* 0x000c1c1601007387 */ /* 0x000fe80000100800 */
[----:B-1----:R-:W4:Y:S01]  /*11b70*/  LDL.LU.64 R28, [R1+0x1e8] ;  /* 0x0001e800011c7983 */ /* 0x002f220000300a00 */
[----:B0-----:R-:W-:-:S03]  /*11b80*/  IMAD.MOV.U32 R0, RZ, RZ, R23 ;  /* 0x000000ffff007224 */ /* 0x001fc600078e0017 */
[----:B---3--:R-:W-:Y:S04]  /*11b90*/  STL [R1+0xc24], R16 ;  /* 0x000c241001007387 */ /* 0x008fe80000100800 */
[----:B------:R0:W-:Y:S02]  /*11ba0*/  STL [R1+0xc18], R0 ;  /* 0x000c180001007387 */ /* 0x0001e40000100800 */
[----:B0-----:R-:W-:Y:S02]  /*11bb0*/  IMAD.MOV.U32 R0, RZ, RZ, R17 ;  /* 0x000000ffff007224 */ /* 0x001fe400078e0011 */
[----:B------:R-:W3:Y:S04]  /*11bc0*/  LDL.LU.64 R16, [R1+0x6f0] ;  /* 0x0006f00001107983 */ /* 0x000ee80000300a00 */
[----:B------:R0:W-:Y:S04]  /*11bd0*/  STL [R1+0xc20], R0 ;  /* 0x000c200001007387 */ /* 0x0001e80000100800 */
[----:B------:R1:W-:Y:S01]  /*11be0*/  STL [R1+0xc2c], R14 ;  /* 0x000c2c0e01007387 */ /* 0x0003e20000100800 */
[----:B0-----:R-:W-:-:S03]  /*11bf0*/  MOV R0, R15 ;  /* 0x0000000f00007202 */ /* 0x001fc60000000f00 */
        /* <DEDUP_REMOVED lines=32> */
[----:B------:R-:W-:Y:S04]  /*11e00*/  STL [R1+0xc74], R28 ;  /* 0x000c741c01007387 */ /* 0x000fe80000100800 */
[----:B------:R0:W-:Y:S04]  /*11e10*/  STL [R1+0xc68], R0 ;  /* 0x000c680001007387 */ /* 0x0001e80000100800 */
[----:B-1----:R-:W4:Y:S01]  /*11e20*/  LDL.LU.64 R8, [R1+0x5e8] ;  /* 0x0005e80001087983 */ /* 0x002f220000300a00 */
[----:B0-----:R-:W-:-:S03]  /*11e30*/  IMAD.MOV.U32 R0, RZ, RZ, R29 ;  /* 0x000000ffff007224 */ /* 0x001fc600078e001d */
[----:B------:R-:W4:Y:S04]  /*11e40*/  LDL.LU.64 R28, [R1+0x718] ;  /* 0x00071800011c7983 */ /* 0x000f280000300a00 */
[----:B------:R0:W-:Y:S04]  /*11e50*/  STL [R1+0xc70], R0 ;  /* 0x000c700001007387 */ /* 0x0001e80000100800 */
[----:B---3--:R1:W-:Y:S04]  /*11e60*/  STL [R1+0xc7c], R16 ;  /* 0x000c7c1001007387 */ /* 0x0083e80000100800 */
[----:B------:R-:W3:Y:S01]  /*11e70*/  LDL.LU.64 R22, [R1+0x1d0] ;  /* 0x0001d00001167983 */ /* 0x000ee20000300a00 */
[----:B0-----:R-:W-:-:S05]  /*11e80*/  IMAD.MOV.U32 R0, RZ, RZ, R17 ;  /* 0x000000ffff007224 */ /* 0x001fca00078e0011 */
[----:B------:R0:W-:Y:S04]  /*11e90*/  STL [R1+0xc78], R0 ;  /* 0x000c780001007387 */ /* 0x0001e80000100800 */
[----:B------:R-:W-:Y:S04]  /*11ea0*/  STL [R1+0xc84], R14 ;  /* 0x000c840e01007387 */ /* 0x000fe80000100800 */
[----:B-1----:R-:W3:Y:S01]  /*11eb0*/  LDL.LU.64 R16, [R1+0x720] ;  /* 0x0007200001107983 */ /* 0x002ee20000300a00 */
[----:B0-----:R-:W-:-:S05]  /*11ec0*/  IMAD.MOV.U32 R0, RZ, RZ, R15 ;  /* 0x000000ffff007224 */ /* 0x001fca00078e000f */
[----:B------:R2:W-:Y:S02]  /*11ed0*/  STL [R1+0xc80], R0 ;  /* 0x000c800001007387 */ /* 0x0005e40000100800 */
[----:B--2---:R-:W-:Y:S02]  /*11ee0*/  IMAD.MOV.U32 R0, RZ, RZ, R13 ;  /* 0x000000ffff007224 */ /* 0x004fe400078e000d */
[----:B------:R-:W-:Y:S04]  /*11ef0*/  STL [R1+0xc8c], R12 ;  /* 0x000c8c0c01007387 */ /* 0x000fe80000100800 */
[----:B------:R-:W2:Y:S04]  /*11f00*/  LDL.LU.64 R14, [R1+0x5f8] ;  /* 0x0005f800010e7983 */ /* 0x000ea80000300a00 */
[----:B------:R0:W-:Y:S02]  /*11f10*/  STL [R1+0xc88], R0 ;  /* 0x000c880001007387 */ /* 0x0001e40000100800 */
[----:B0-----:R-:W-:-:S02]  /*11f20*/  IMAD.MOV.U32 R0, RZ, RZ, R11 ;  /* 0x000000ffff007224 */ /* 0x001fc400078e000b */
[----:B------:R-:W-:Y:S04]  /*11f30*/  STL [R1+0xc94], R10 ;  /* 0x000c940a01007387 */ /* 0x000fe80000100800 */
[----:B------:R-:W2:Y:S04]  /*11f40*/  LDL.LU.64 R12, [R1+0x728] ;  /* 0x00072800010c7983 */ /* 0x000ea80000300a00 */
[----:B------:R0:W-:Y:S02]  /*11f50*/  STL [R1+0xc90], R0 ;  /* 0x000c900001007387 */ /* 0x0001e40000100800 */
[----:B0-----:R-:W-:-:S02]  /*11f60*/  IMAD.MOV.U32 R0, RZ, RZ, R3 ;  /* 0x000000ffff007224 */ /* 0x001fc400078e0003 */
[----:B------:R-:W-:Y:S04]  /*11f70*/  STL [R1+0xc9c], R2 ;  /* 0x000c9c0201007387 */ /* 0x000fe80000100800 */
[----:B------:R-:W2:Y:S04]  /*11f80*/  LDL.LU.64 R10, [R1+0x1c8] ;  /* 0x0001c800010a7983 */ /* 0x000ea80000300a00 */
[----:B------:R0:W-:Y:S04]  /*11f90*/  STL [R1+0xc98], R0 ;  /* 0x000c980001007387 */ /* 0x0001e80000100800 */
[----:B------:R1:W-:Y:S01]  /*11fa0*/  STL [R1+0xca4], R20 ;  /* 0x000ca41401007387 */ /* 0x0003e20000100800 */
[----:B0-----:R-:W-:-:S03]  /*11fb0*/  IMAD.MOV.U32 R0, RZ, RZ, R21 ;  /* 0x000000ffff007224 */ /* 0x001fc600078e0015 */
[----:B------:R-:W2:Y:S04]  /*11fc0*/  LDL.LU.64 R2, [R1+0x730] ;  /* 0x0007300001027983 */ /* 0x000ea80000300a00 */
[----:B------:R-:W-:Y:S04]  /*11fd0*/  STL [R1+0xcac], R4 ;  /* 0x000cac0401007387 */ /* 0x000fe80000100800 */
[----:B------:R0:W-:Y:S04]  /*11fe0*/  STL [R1+0xca0], R0 ;  /* 0x000ca00001007387 */ /* 0x0001e80000100800 */
[----:B-1----:R-:W2:Y:S01]  /*11ff0*/  LDL.LU.64 R20, [R1+0x610] ;  /* 0x0006100001147983 */ /* 0x002ea20000300a00 */
[----:B0-----:R-:W-:-:S03]  /*12000*/  IMAD.MOV.U32 R0, RZ, RZ, R5 ;  /* 0x000000ffff007224 */ /* 0x001fc600078e0005 */
[----:B----4-:R-:W-:Y:S04]  /*12010*/  STL [R1+0xcb4], R18 ;  /* 0x000cb41201007387 */ /* 0x010fe80000100800 */
[----:B------:R0:W-:Y:S04]  /*12020*/  STL [R1+0xca8], R0 ;  /* 0x000ca80001007387 */ /* 0x0001e80000100800 */
[----:B------:R-:W4:Y:S01]  /*12030*/  LDL.LU.64 R4, [R1+0x738] ;  /* 0x0007380001047983 */ /* 0x000f220000300a00 */
[----:B0-----:R-:W-:-:S03]  /*12040*/  IMAD.MOV.U32 R0, RZ, RZ, R19 ;  /* 0x000000ffff007224 */ /* 0x001fc600078e0013 */
[----:B------:R-:W-:Y:S04]  /*12050*/  STL [R1+0xcbc], R6 ;  /* 0x000cbc0601007387 */ /* 0x000fe80000100800 */
[----:B------:R0:W-:Y:S04]  /*12060*/  STL [R1+0xcb0], R0 ;  /* 0x000cb00001007387 */ /* 0x0001e80000100800 */
[----:B------:R-:W4:Y:S01]  /*12070*/  LDL.LU.64 R18, [R1+0x1c0] ;  /* 0x0001c00001127983 */ /* 0x000f220000300a00 */
[----:B0-----:R-:W-:-:S03]  /*12080*/  MOV R0, R7 ;  /* 0x0000000700007202 */ /* 0x001fc60000000f00 */
[----:B------:R-:W4:Y:S04]  /*12090*/  LDL.LU.64 R6, [R1+0x740] ;  /* 0x0007400001067983 */ /* 0x000f280000300a00 */
[----:B------:R0:W-:Y:S04]  /*120a0*/  STL [R1+0xcb8], R0 ;  /* 0x000cb80001007387 */ /* 0x0001e80000100800 */
[----:B------:R1:W-:Y:S01]  /*120b0*/  STL [R1+0xcc4], R8 ;  /* 0x000cc40801007387 */ /* 0x0003e20000100800 */
[----:B0-----:R-:W-:-:S03]  /*120c0*/  IMAD.MOV.U32 R0, RZ, RZ, R9 ;  /* 0x000000ffff007224 */ /* 0x001fc600078e0009 */
[----:B------:R-:W-:Y:S04]  /*120d0*/  STL [R1+0xccc], R28 ;  /* 0x000ccc1c01007387 */ /* 0x000fe80000100800 */
[----:B------:R0:W-:Y:S04]  /*120e0*/  STL [R1+0xcc0], R0 ;  /* 0x000cc00001007387 */ /* 0x0001e80000100800 */
[----:B-1----:R-:W4:Y:S01]  /*120f0*/  LDL.LU.64 R8, [R1+0x620] ;  /* 0x0006200001087983 */ /* 0x002f220000300a00 */
[----:B0-----:R-:W-:-:S03]  /*12100*/  IMAD.MOV.U32 R0, RZ, RZ, R29 ;  /* 0x000000ffff007224 */ /* 0x001fc600078e001d */
[----:B---3--:R-:W-:Y:S04]  /*12110*/  STL [R1+0xcd4], R22 ;  /* 0x000cd41601007387 */ /* 0x008fe80000100800 */
[----:B------:R0:W-:Y:S04]  /*12120*/  STL [R1+0xcc8], R0 ;  /* 0x000cc80001007387 */ /* 0x0001e80000100800 */
[----:B------:R-:W3:Y:S01]  /*12130*/  LDL.LU.64 R28, [R1+0x748] ;  /* 0x00074800011c7983 */ /* 0x000ee20000300a00 */
[----:B0-----:R-:W-:-:S03]  /*12140*/  IMAD.MOV.U32 R0, RZ, RZ, R23 ;  /* 0x000000ffff007224 */ /* 0x001fc600078e0017 */
[----:B------:R-:W-:Y:S04]  /*12150*/  STL [R1+0xcdc], R16 ;  /* 0x000cdc1001007387 */ /* 0x000fe80000100800 */
[----:B------:R0:W-:Y:S02]  /*12160*/  STL [R1+0xcd0], R0 ;  /* 0x000cd00001007387 */ /* 0x0001e40000100800 */
[----:B0-----:R-:W-:Y:S02]  /*12170*/  IMAD.MOV.U32 R0, RZ, RZ, R17 ;  /* 0x000000ffff007224 */ /* 0x001fe400078e0011 */
[----:B------:R-:W3:Y:S04]  /*12180*/  LDL.LU.64 R16, [R1+0x1b8] ;  /* 0x0001b80001107983 */ /* 0x000ee80000300a00 */
        /* <DEDUP_REMOVED lines=11> */
[----:B------:R-:W-:Y:S04]  /*12240*/  STL [R1+0xcfc], R2 ;  /* 0x000cfc0201007387 */ /* 0x000fe80000100800 */
[----:B------:R0:W-:Y:S04]  /*12250*/  STL [R1+0xcf0], R0 ;  /* 0x000cf00001007387 */ /* 0x0001e80000100800 */
[----:B-1----:R-:W2:Y:S01]  /*12260*/  LDL.LU.64 R10, [R1+0x758] ;  /* 0x00075800010a7983 */ /* 0x002ea20000300a00 */
[----:B0-----:R-:W-:-:S03]  /*12270*/  IMAD.MOV.U32 R0, RZ, RZ, R3 ;  /* 0x000000ffff007224 */ /* 0x001fc600078e0003 */
[----:B------:R-:W-:Y:S04]  /*12280*/  STL [R1+0xd04], R20 ;  /* 0x000d041401007387 */ /* 0x000fe80000100800 */
[----:B------:R0:W-:Y:S04]  /*12290*/  STL [R1+0xcf8], R0 ;  /* 0x000cf80001007387 */ /* 0x0001e80000100800 */
[----:B------:R-:W2:Y:S01]  /*122a0*/  LDL.LU.64 R2, [R1+0x1b0] ;  /* 0x0001b00001027983 */ /* 0x000ea20000300a00 */
[----:B0-----:R-:W-:-:S03]  /*122b0*/  IMAD.MOV.U32 R0, RZ, RZ, R21 ;  /* 0x000000ffff007224 */ /* 0x001fc600078e0015 */
[----:B----4-:R-:W-:Y:S04]  /*122c0*/  STL [R1+0xd0c], R4 ;  /* 0x000d0c0401007387 */ /* 0x010fe80000100800 */
[----:B------:R0:W-:Y:S02]  /*122d0*/  STL [R1+0xd00], R0 ;  /* 0x000d000001007387 */ /* 0x0001e40000100800 */
[----:B0-----:R-:W-:Y:S02]  /*122e0*/  IMAD.MOV.U32 R0, RZ, RZ, R5 ;  /* 0x000000ffff007224 */ /* 0x001fe400078e0005 */
[----:B------:R-:W4:Y:S04]  /*122f0*/  LDL.LU.64 R4, [R1+0x760] ;  /* 0x0007600001047983 */ /* 0x000f280000300a00 */
[----:B------:R0:W-:Y:S04]  /*12300*/  STL [R1+0xd08], R0 ;  /* 0x000d080001007387 */ /* 0x0001e80000100800 */
[----:B------:R-:W-:Y:S01]  /*12310*/  STL [R1+0xd14], R18 ;  /* 0x000d141201007387 */ /* 0x000fe20000100800 */
[----:B0-----:R-:W-:-:S03]  /*12320*/  IMAD.MOV.U32 R0, RZ, RZ, R19 ;  /* 0x000000ffff007224 */ /* 0x001fc600078e0013 */
[----:B------:R-:W-:Y:S04]  /*12330*/  STL [R1+0xd1c], R6 ;  /* 0x000d1c0601007387 */ /* 0x000fe80000100800 */
[----:B------:R0:W-:Y:S04]  /*12340*/  STL [R1+0xd10], R0 ;  /* 0x000d100001007387 */ /* 0x0001e80000100800 */
[----:B------:R-:W4:Y:S01]  /*12350*/  LDL.LU.64 R26, [R1+0x648] ;  /* 0x00064800011a7983 */ /* 0x000f220000300a00 */
[----:B0-----:R-:W-:-:S03]  /*12360*/  IMAD.MOV.U32 R0, RZ, RZ, R7 ;  /* 0x000000ffff007224 */ /* 0x001fc600078e0007 */
[----:B------:R-:W4:Y:S04]  /*12370*/  LDL.LU.64 R6, [R1+0x768] ;  /* 0x0007680001067983 */ /* 0x000f280000300a00 */
[----:B------:R0:W-:Y:S04]  /*12380*/  STL [R1+0xd18], R0 ;  /* 0x000d180001007387 */ /* 0x0001e80000100800 */
[----:B------:R-:W-:Y:S04]  /*12390*/  STL [R1+0xd24], R8 ;  /* 0x000d240801007387 */ /* 0x000fe80000100800 */
[----:B------:R-:W4:Y:S01]  /*123a0*/  LDL.LU.64 R24, [R1+0x1a8] ;  /* 0x0001a80001187983 */ /* 0x000f220000300a00 */
[----:B0-----:R-:W-:-:S03]  /*123b0*/  IMAD.MOV.U32 R0, RZ, RZ, R9 ;  /* 0x000000ffff007224 */ /* 0x001fc600078e0009 */
[----:B---3--:R-:W-:Y:S04]  /*123c0*/  STL [R1+0xd2c], R28 ;  /* 0x000d2c1c01007387 */ /* 0x008fe80000100800 */
[----:B------:R0:W-:Y:S04]  /*123d0*/  STL [R1+0xd20], R0 ;  /* 0x000d200001007387 */ /* 0x0001e80000100800 */
[----:B------:R-:W3:Y:S01]  /*123e0*/  LDL.LU.64 R22, [R1+0x770] ;  /* 0x0007700001167983 */ /* 0x000ee20000300a00 */
[----:B0-----:R-:W-:-:S03]  /*123f0*/  IMAD.MOV.U32 R0, RZ, RZ, R29 ;  /* 0x000000ffff007224 */ /* 0x001fc600078e001d */
[----:B------:R-:W3:Y:S04]  /*12400*/  LDL.LU.64 R28, [R1+0x660] ;  /* 0x00066000011c7983 */ /* 0x000ee80000300a00 */
[----:B------:R0:W-:Y:S04]  /*12410*/  STL [R1+0xd28], R0 ;  /* 0x000d280001007387 */ /* 0x0001e80000100800 */
[----:B------:R-:W-:Y:S04]  /*12420*/  STL [R1+0xd34], R16 ;  /* 0x000d341001007387 */ /* 0x000fe80000100800 */
[----:B------:R-:W3:Y:S01]  /*12430*/  LDL.LU.64 R8, [R1+0x778] ;  /* 0x0007780001087983 */ /* 0x000ee20000300a00 */
[----:B0-----:R-:W-:-:S03]  /*12440*/  IMAD.MOV.U32 R0, RZ, RZ, R17 ;  /* 0x000000ffff007224 */ /* 0x001fc600078e0011 */
[----:B--2---:R-:W-:Y:S04]  /*12450*/  STL [R1+0xd3c], R14 ;  /* 0x000d3c0e01007387 */ /* 0x004fe80000100800 */
[----:B------:R0:W-:Y:S04]  /*12460*/  STL [R1+0xd30], R0 ;  /* 0x000d300001007387 */ /* 0x0001e80000100800 */
[----:B------:R-:W2:Y:S01]  /*12470*/  LDL.LU.64 R20, [R1+0x1a0] ;  /* 0x0001a00001147983 */ /* 0x000ea20000300a00 */
[----:B0-----:R-:W-:-:S05]  /*12480*/  IMAD.MOV.U32 R0, RZ, RZ, R15 ;  /* 0x000000ffff007224 */ /* 0x001fca00078e000f */
[----:B------:R0:W-:Y:S04]  /*12490*/  STL [R1+0xd38], R0 ;  /* 0x000d380001007387 */ /* 0x0001e80000100800 */
[----:B------:R-:W-:Y:S04]  /*124a0*/  STL [R1+0xd44], R12 ;  /* 0x000d440c01007387 */ /* 0x000fe80000100800 */
[----:B------:R-:W2:Y:S01]  /*124b0*/  LDL.LU.64 R18, [R1+0x780] ;  /* 0x0007800001127983 */ /* 0x000ea20000300a00 */
[----:B0-----:R-:W-:-:S03]  /*124c0*/  IMAD.MOV.U32 R0, RZ, RZ, R13 ;  /* 0x000000ffff007224 */ /* 0x001fc600078e000d */
[----:B------:R-:W2:Y:S04]  /*124d0*/  LDL.LU.64 R16, [R1+0x670] ;  /* 0x0006700001107983 */ /* 0x000ea80000300a00 */
[----:B------:R0:W-:Y:S04]  /*124e0*/  STL [R1+0xd40], R0 ;  /* 0x000d400001007387 */ /* 0x0001e80000100800 */
[----:B------:R-:W-:Y:S01]  /*124f0*/  STL [R1+0xd4c], R10 ;  /* 0x000d4c0a01007387 */ /* 0x000fe20000100800 */
[----:B0-----:R-:W-:-:S03]  /*12500*/  MOV R0, R11 ;  /* 0x0000000b00007202 */ /* 0x001fc60000000f00 */
[----:B------:R-:W2:Y:S04]  /*12510*/  LDL.LU.64 R14, [R1+0x788] ;  /* 0x00078800010e7983 */ /* 0x000ea80000300a00 */
[----:B------:R0:W-:Y:S04]  /*12520*/  STL [R1+0xd54], R2 ;  /* 0x000d540201007387 */ /* 0x0001e80000100800 */
[----:B------:R1:W-:Y:S04]  /*12530*/  STL [R1+0xd48], R0 ;  /* 0x000d480001007387 */ /* 0x0003e80000100800 */
[----:B------:R-:W2:Y:S01]  /*12540*/  LDL.LU.64 R12, [R1+0x198] ;  /* 0x00019800010c7983 */ /* 0x000ea20000300a00 */
[----:B0-----:R-:W-:-:S03]  /*12550*/  IMAD.MOV.U32 R2, RZ, RZ, R3 ;  /* 0x000000ffff027224 */ /* 0x001fc600078e0003 */
[----:B-1----:R-:W2:Y:S04]  /*12560*/  LDL.LU R0, [R1+0x7a0] ;  /* 0x0007a00001007983 */ /* 0x002ea80000300800 */
[----:B------:R0:W-:Y:S04]  /*12570*/  STL [R1+0xd50], R2 ;  /* 0x000d500201007387 */ /* 0x0001e80000100800 */
[----:B----4-:R1:W-:Y:S01]  /*12580*/  STL [R1+0xd5c], R4 ;  /* 0x000d5c0401007387 */ /* 0x0103e20000100800 */
[----:B0-----:R-:W-:-:S03]  /*12590*/  IMAD.MOV.U32 R2, RZ, RZ, R5 ;  /* 0x000000ffff027224 */ /* 0x001fc600078e0005 */
[----:B------:R-:W4:Y:S04]  /*125a0*/  LDL.LU R3, [R1+0x7a4] ;  /* 0x0007a40001037983 */ /* 0x000f280000300800 */
[----:B------:R-:W4:Y:S04]  /*125b0*/  LDL.LU.64 R10, [R1+0x790] ;  /* 0x00079000010a7983 */ /* 0x000f280000300a00 */
[----:B-1----:R-:W4:Y:S04]  /*125c0*/  LDL.LU.64 R4, [R1+0x17f8] ;  /* 0x0017f80001047983 */ /* 0x002f280000300a00 */
[----:B------:R-:W-:Y:S04]  /*125d0*/  STL [R1+0xd64], R26 ;  /* 0x000d641a01007387 */ /* 0x000fe80000100800 */
[----:B------:R0:W-:Y:S04]  /*125e0*/  STL [R1+0xd58], R2 ;  /* 0x000d580201007387 */ /* 0x0001e80000100800 */
[----:B------:R-:W-:Y:S01]  /*125f0*/  STL [R1+0xd6c], R6 ;  /* 0x000d6c0601007387 */ /* 0x000fe20000100800 */
[----:B0-----:R-:W-:-:S05]  /*12600*/  IMAD.MOV.U32 R2, RZ, RZ, R27 ;  /* 0x000000ffff027224 */ /* 0x001fca00078e001b */
[----:B------:R0:W-:Y:S04]  /*12610*/  STL [R1+0xd60], R2 ;  /* 0x000d600201007387 */ /* 0x0001e80000100800 */
[----:B------:R-:W-:Y:S01]  /*12620*/  STL [R1+0xd74], R24 ;  /* 0x000d741801007387 */ /* 0x000fe20000100800 */
[----:B0-----:R-:W-:-:S05]  /*12630*/  IMAD.MOV.U32 R2, RZ, RZ, R7 ;  /* 0x000000ffff027224 */ /* 0x001fca00078e0007 */
[----:B------:R0:W-:Y:S04]  /*12640*/  STL [R1+0xd68], R2 ;  /* 0x000d680201007387 */ /* 0x0001e80000100800 */
[----:B------:R-:W4:Y:S01]  /*12650*/  LDL.LU.64 R6, [R1+0x798] ;  /* 0x0007980001067983 */ /* 0x000f220000300a00 */
[----:B0-----:R-:W-:-:S03]  /*12660*/  IMAD.MOV.U32 R2, RZ, RZ, R25 ;  /* 0x000000ffff027224 */ /* 0x001fc600078e0019 */
[----:B---3--:R-:W-:Y:S04]  /*12670*/  STL [R1+0xd7c], R22 ;  /* 0x000d7c1601007387 */ /* 0x008fe80000100800 */
[----:B------:R0:W-:Y:S04]  /*12680*/  STL [R1+0xd70], R2 ;  /* 0x000d700201007387 */ /* 0x0001e80000100800 */
[----:B------:R-:W-:Y:S01]  /*12690*/  STL [R1+0xd84], R28 ;  /* 0x000d841c01007387 */ /* 0x000fe20000100800 */
[----:B0-----:R-:W-:-:S05]  /*126a0*/  IMAD.MOV.U32 R2, RZ, RZ, R23 ;  /* 0x000000ffff027224 */ /* 0x001fca00078e0017 */
[----:B------:R0:W-:Y:S04]  /*126b0*/  STL [R1+0xd78], R2 ;  /* 0x000d780201007387 */ /* 0x0001e80000100800 */
[----:B------:R1:W-:Y:S01]  /*126c0*/  STL [R1+0xd8c], R8 ;  /* 0x000d8c0801007387 */ /* 0x0003e20000100800 */
[----:B0-----:R-:W-:-:S05]  /*126d0*/  IMAD.MOV.U32 R2, RZ, RZ, R29 ;  /* 0x000000ffff027224 */ /* 0x001fca00078e001d */
[----:B------:R0:W-:Y:S01]  /*126e0*/  STL [R1+0xd80], R2 ;  /* 0x000d800201007387 */ /* 0x0001e20000100800 */
[----:B-1----:R-:W1:Y:S03]  /*126f0*/  LDC R8, c[0x0][0x238] ;  /* 0x00008e00ff087b82 */ /* 0x002e660000000800 */
[----:B------:R-:W3:Y:S01]  /*12700*/  LDL.LU.64 R28, [R1+0x6a8] ;  /* 0x0006a800011c7983 */ /* 0x000ee20000300a00 */
[----:B0-----:R-:W-:-:S05]  /*12710*/  IMAD.MOV.U32 R2, RZ, RZ, R9 ;  /* 0x000000ffff027224 */ /* 0x001fca00078e0009 */
[----:B------:R0:W-:Y:S04]  /*12720*/  STL [R1+0xd88], R2 ;  /* 0x000d880201007387 */ /* 0x0001e80000100800 */
[----:B--2---:R-:W-:Y:S01]  /*12730*/  STL [R1+0xd94], R20 ;  /* 0x000d941401007387 */ /* 0x004fe20000100800 */
[----:B0-----:R-:W-:-:S03]  /*12740*/  IMAD.MOV.U32 R2, RZ, RZ, R21 ;  /* 0x000000ffff027224 */ /* 0x001fc600078e0015 */
[----:B------:R-:W-:Y:S04]  /*12750*/  STL [R1+0xd9c], R18 ;  /* 0x000d9c1201007387 */ /* 0x000fe80000100800 */
[----:B------:R0:W-:Y:S04]  /*12760*/  STL [R1+0xd90], R2 ;  /* 0x000d900201007387 */ /* 0x0001e80000100800 */
[----:B------:R-:W-:Y:S01]  /*12770*/  STL [R1+0xda4], R16 ;  /* 0x000da41001007387 */ /* 0x000fe20000100800 */
[----:B0-----:R-:W-:-:S05]  /*12780*/  IMAD.MOV.U32 R2, RZ, RZ, R19 ;  /* 0x000000ffff027224 */ /* 0x001fca00078e0013 */
[----:B------:R0:W-:Y:S02]  /*12790*/  STL [R1+0xd98], R2 ;  /* 0x000d980201007387 */ /* 0x0001e40000100800 */
[----:B0-----:R-:W-:Y:S02]  /*127a0*/  IMAD.MOV.U32 R2, RZ, RZ, R17 ;  /* 0x000000ffff027224 */ /* 0x001fe400078e0011 */
[----:B------:R-:W-:Y:S04]  /*127b0*/  STL [R1+0xdac], R14 ;  /* 0x000dac0e01007387 */ /* 0x000fe80000100800 */
[----:B------:R0:W-:Y:S02]  /*127c0*/  STL [R1+0xda0], R2 ;  /* 0x000da00201007387 */ /* 0x0001e40000100800 */
[----:B0-----:R-:W-:-:S05]  /*127d0*/  IMAD.MOV.U32 R2, RZ, RZ, R15 ;  /* 0x000000ffff027224 */ /* 0x001fca00078e000f */
[----:B------:R0:W-:Y:S02]  /*127e0*/  STL [R1+0xda8], R2 ;  /* 0x000da80201007387 */ /* 0x0001e40000100800 */
[----:B0-----:R-:W-:Y:S02]  /*127f0*/  IMAD.MOV.U32 R2, RZ, RZ, R13 ;  /* 0x000000ffff027224 */ /* 0x001fe400078e000d */
[----:B------:R0:W-:Y:S01]  /*12800*/  STL [R1+0xdb4], R12 ;  /* 0x000db40c01007387 */ /* 0x0001e20000100800 */
[----:B------:R-:W-:-:S03]  /*12810*/  IMAD R0, R0, UR5, RZ ;  /* 0x0000000500007c24 */ /* 0x000fc6000f8e02ff */
[----:B------:R4:W-:Y:S02]  /*12820*/  STL [R1+0xdb0], R2 ;  /* 0x000db00201007387 */ /* 0x0009e40000100800 */
[C---:B0-----:R-:W-:Y:S01]  /*12830*/  LEA R12, P1, R0.reuse, UR8, 0x1 ;  /* 0x00000008000c7c11 */ /* 0x041fe2000f8208ff */
[----:B----4-:R-:W-:Y:S02]  /*12840*/  IMAD R2, R3, UR5, RZ ;  /* 0x0000000503027c24 */ /* 0x010fe4000f8e02ff */
[----:B------:R-:W-:Y:S01]  /*12850*/  IMAD.MOV.U32 R3, RZ, RZ, R11 ;  /* 0x000000ffff037224 */ /* 0x000fe200078e000b */
[----:B------:R0:W-:Y:S01]  /*12860*/  STL [R1+0xdbc], R10 ;  /* 0x000dbc0a01007387 */ /* 0x0001e20000100800 */
[----:B------:R-:W-:-:S03]  /*12870*/  LEA.HI.X.SX32 R13, R0, UR9, 0x1, P1 ;  /* 0x00000009000d7c11 */ /* 0x000fc600088f0eff */
[----:B------:R-:W-:Y:S04]  /*12880*/  STL [R1+0xdb8], R3 ;  /* 0x000db80301007387 */ /* 0x000fe80000100800 */
[----:B------:R1:W-:Y:S01]  /*12890*/  STL [R1+0xdc4], R4 ;  /* 0x000dc40401007387 */ /* 0x0003e20000100800 */
[----:B0-----:R-:W-:-:S03]  /*128a0*/  LEA R10, P0, R2, UR8, 0x1 ;  /* 0x00000008020a7c11 */ /* 0x001fc6000f8008ff */
[----:B------:R0:W-:Y:S01]  /*128b0*/  STL [R1+0xdc0], R5 ;  /* 0x000dc00501007387 */ /* 0x0001e20000100800 */
[----:B------:R-:W-:Y:S01]  /*128c0*/  LEA.HI.X.SX32 R11, R2, UR9, 0x1, P0 ;  /* 0x00000009020b7c11 */ /* 0x000fe200080f0eff */
[----:B-1----:R-:W-:-:S04]  /*128d0*/  IMAD R4, R8, 0x7f, RZ ;  /* 0x0000007f08047824 */ /* 0x002fc800078e02ff */
[----:B------:R-:W-:-:S04]  /*128e0*/  IMAD.WIDE R2, R4, 0x2, R12 ;  /* 0x0000000204027825 */ /* 0x000fc800078e020c */
[----:B0-----:R-:W-:-:S04]  /*128f0*/  IMAD.WIDE R4, R4, 0x2, R10 ;  /* 0x0000000204047825 */ /* 0x001fc800078e020a */
[----:B------:R-:W-:Y:S01]  /*12900*/  IMAD.MOV.U32 R0, RZ, RZ, R7 ;  /* 0x000000ffff007224 */ /* 0x000fe200078e0007 */
[----:B------:R-:W-:Y:S04]  /*12910*/  STL [R1+0xdcc], R6 ;  /* 0x000dcc0601007387 */ /* 0x000fe80000100800 */
[----:B------:R-:W-:Y:S04]  /*12920*/  STL.64 [R1+0x670], R12 ;  /* 0x0006700c01007387 */ /* 0x000fe80000100a00 */
[----:B------:R0:W-:Y:S02]  /*12930*/  STL [R1+0xdc8], R0 ;  /* 0x000dc80001007387 */ /* 0x0001e40000100800 */
[----:B0-----:R-:W-:-:S02]  /*12940*/  IMAD R0, R8, 0x7e, RZ ;  /* 0x0000007e08007824 */ /* 0x001fc400078e02ff */
[----:B---3--:R-:W-:Y:S01]  /*12950*/  IMAD.MOV.U32 R6, RZ, RZ, R29 ;  /* 0x000000ffff067224 */ /* 0x008fe200078e001d */
[----:B------:R0:W-:Y:S04]  /*12960*/  STL [R1+0xdd4], R28 ;  /* 0x000dd41c01007387 */ /* 0x0001e80000100800 */
[----:B------:R-:W-:Y:S04]  /*12970*/  STL.64 [R1+0x678], R10 ;  /* 0x0006780a01007387 */ /* 0x000fe80000100a00 */
[----:B------:R-:W-:Y:S04]  /*12980*/  STL [R1+0xddc], R2 ;  /* 0x000ddc0201007387 */ /* 0x000fe80000100800 */
[----:B------:R1:W-:Y:S01]  /*12990*/  STL [R1+0xdd0], R6 ;  /* 0x000dd00601007387 */ /* 0x0003e20000100800 */
[----:B0-----:R-:W0:Y:S03]  /*129a0*/  LDC R28, c[0x0][0x230] ;  /* 0x00008c00ff1c7b82 */ /* 0x001e260000000800 */
[----:B------:R2:W-:Y:S04]  /*129b0*/  STL [R1+0xdd8], R3 ;  /* 0x000dd80301007387 */ /* 0x0005e80000100800 */
[----:B------:R-:W-:Y:S01]  /*129c0*/  STL [R1+0xde4], R4 ;  /* 0x000de40401007387 */ /* 0x000fe20000100800 */
[----:B-1----:R-:W-:-:S02]  /*129d0*/  IMAD R6, R8, 0x7d, RZ ;  /* 0x0000007d08067824 */ /* 0x002fc400078e02ff */
[C---:B--2---:R-:W-:Y:S01]  /*129e0*/  IMAD.WIDE R2, R0.reuse, 0x2, R12 ;  /* 0x0000000200027825 */ /* 0x044fe200078e020c */
[----:B------:R1:W-:Y:S04]  /*129f0*/  STL [R1+0xde0], R5 ;  /* 0x000de00501007387 */ /* 0x0003e80000100800 */
[----:B------:R-:W-:Y:S04]  /*12a00*/  STL [R1+0xdec], R2 ;  /* 0x000dec0201007387 */ /* 0x000fe80000100800 */
[----:B------:R2:W-:Y:S01]  /*12a10*/  STL [R1+0xde8], R3 ;  /* 0x000de80301007387 */ /* 0x0005e20000100800 */
[----:B-1----:R-:W-:-:S04]  /*12a20*/  IMAD.WIDE R4, R0, 0x2, R10 ;  /* 0x0000000200047825 */ /* 0x002fc800078e020a */
[----:B------:R-:W-:Y:S01]  /*12a30*/  IMAD R0, R8, 0x7c, RZ ;  /* 0x0000007c08007824 */ /* 0x000fe200078e02ff */
[----:B------:R-:W-:Y:S01]  /*12a40*/  STL [R1+0xdf4], R4 ;  /* 0x000df40401007387 */ /* 0x000fe20000100800 */
[----:B--2---:R-:W-:-:S03]  /*12a50*/  IMAD.WIDE R2, R6, 0x2, R12 ;  /* 0x0000000206027825 */ /* 0x004fc600078e020c */
[----:B------:R1:W-:Y:S01]  /*12a60*/  STL [R1+0xdf0], R5 ;  /* 0x000df00501007387 */ /* 0x0003e20000100800 */
[----:B------:R-:W-:-:S03]  /*12a70*/  IMAD.WIDE R6, R6, 0x2, R10 ;  /* 0x0000000206067825 */ /* 0x000fc600078e020a */
[----:B------:R-:W-:Y:S04]  /*12a80*/  STL [R1+0xdfc], R2 ;  /* 0x000dfc0201007387 */ /* 0x000fe80000100800 */
[----:B------:R2:W-:Y:S04]  /*12a90*/  STL [R1+0xdf8], R3 ;  /* 0x000df80301007387 */ /* 0x0005e80000100800 */
[----:B------:R3:W-:Y:S01]  /*12aa0*/  STL [R1+0xe04], R6 ;  /* 0x000e040601007387 */ /* 0x0007e20000100800 */
[----:B-1----:R-:W-:-:S04]  /*12ab0*/  IMAD.WIDE R4, R0, 0x2, R10 ;  /* 0x0000000200047825 */ /* 0x002fc800078e020a */
[----:B--2---:R-:W-:Y:S01]  /*12ac0*/  IMAD.WIDE R2, R0, 0x2, R12 ;  /* 0x0000000200027825 */ /* 0x004fe200078e020c */
[----:B------:R-:W-:Y:S03]  /*12ad0*/  STL [R1+0xe00], R7 ;  /* 0x000e000701007387 */ /* 0x000fe60000100800 */
[C---:B---3--:R-:W-:Y:S01]  /*12ae0*/  IMAD R6, R8.reuse, 0x7b, RZ ;  /* 0x0000007b08067824 */ /* 0x048fe200078e02ff */
[----:B------:R-:W-:Y:S04]  /*12af0*/  STL [R1+0xe0c], R2 ;  /* 0x000e0c0201007387 */ /* 0x000fe80000100800 */
[----:B------:R1:W-:Y:S01]  /*12b00*/  STL [R1+0xe08], R3 ;  /* 0x000e080301007387 */ /* 0x0003e20000100800 */
[----:B------:R-:W-:-:S03]  /*12b10*/  IMAD R0, R8, 0x7a, RZ ;  /* 0x0000007a08007824 */ /* 0x000fc600078e02ff */
[----:B------:R-:W-:Y:S01]  /*12b20*/  STL [R1+0xe14], R4 ;  /* 0x000e140401007387 */ /* 0x000fe20000100800 */
[----:B-1----:R-:W-:-:S03]  /*12b30*/  IMAD.WIDE R2, R6, 0x2, R12 ;  /* 0x0000000206027825 */ /* 0x002fc600078e020c */
        /* <DEDUP_REMOVED lines=403> */
[----:B------:R-:W-:-:S03]  /*14470*/  IMAD.SHL.U32 R0, R8, 0x40, RZ ;  /* 0x0000004008007824 */ /* 0x000fc600078e00ff */
        /* <DEDUP_REMOVED lines=221> */
[----:B------:R-:W-:Y:S01]  /*15250*/  STL [R1+0x13ac], R2 ;  /* 0x0013ac0201007387 */ /* 0x000fe20000100800 */
[----:B------:R-:W-:-:S03]  /*15260*/  SHF.L.U32 R0, R8, 0x5, RZ ;  /* 0x0000000508007819 */ /* 0x000fc600000006ff */
[----:B------:R1:W-:Y:S04]  /*15270*/  STL [R1+0x13a8], R3 ;  /* 0x0013a80301007387 */ /* 0x0003e80000100800 */
        /* <DEDUP_REMOVED lines=215> */
[----:B------:R2:W-:Y:S01]  /*15ff0*/  STL [R1+0x1598], R3 ;  /* 0x0015980301007387 */ /* 0x0005e20000100800 */
[----:B-1----:R-:W-:-:S03]  /*16000*/  IMAD.WIDE R4, R0, 0x2, R10 ;  /* 0x0000000200047825 */ /* 0x002fc600078e020a */
[----:B------:R-:W-:Y:S01]  /*16010*/  STL [R1+0x15a4], R6 ;  /* 0x0015a40601007387 */ /* 0x000fe20000100800 */
[----:B--2---:R-:W-:-:S03]  /*16020*/  IMAD.WIDE R2, R0, 0x2, R12 ;  /* 0x0000000200027825 */ /* 0x004fc600078e020c */
[----:B------:R1:W-:Y:S04]  /*16030*/  STL [R1+0x15a0], R7 ;  /* 0x0015a00701007387 */ /* 0x0003e80000100800 */
[----:B------:R-:W-:Y:S04]  /*16040*/  STL [R1+0x15ac], R2 ;  /* 0x0015ac0201007387 */ /* 0x000fe80000100800 */
[----:B------:R2:W-:Y:S01]  /*16050*/  STL [R1+0x15a8], R3 ;  /* 0x0015a80301007387 */ /* 0x0005e20000100800 */
[----:B-1----:R-:W-:-:S03]  /*16060*/  IMAD.WIDE R6, R8, 0x2, R12 ;  /* 0x0000000208067825 */ /* 0x002fc600078e020c */
[----:B------:R1:W-:Y:S04]  /*16070*/  STL [R1+0x15b4], R4 ;  /* 0x0015b40401007387 */ /* 0x0003e80000100800 */
[----:B------:R3:W-:Y:S01]  /*16080*/  STL [R1+0x15b0], R5 ;  /* 0x0015b00501007387 */ /* 0x0007e20000100800 */
[----:B--2---:R-:W-:-:S03]  /*16090*/  IMAD.WIDE R2, R8, 0x2, R10 ;  /* 0x0000000208027825 */ /* 0x004fc600078e020a */
[----:B------:R-:W-:Y:S04]  /*160a0*/  STL [R1+0x15bc], R6 ;  /* 0x0015bc0601007387 */ /* 0x000fe80000100800 */
[----:B------:R-:W-:Y:S04]  /*160b0*/  STL [R1+0x15b8], R7 ;  /* 0x0015b80701007387 */ /* 0x000fe80000100800 */
[----:B------:R2:W-:Y:S04]  /*160c0*/  STL [R1+0x15c4], R2 ;  /* 0x0015c40201007387 */ /* 0x0005e80000100800 */
[----:B------:R4:W-:Y:S04]  /*160d0*/  STL [R1+0x15c0], R3 ;  /* 0x0015c00301007387 */ /* 0x0009e80000100800 */
        /* <DEDUP_REMOVED lines=164> */
[----:B------:R-:W-:Y:S01]  /*16b20*/  STL [R1+0x66c], RZ ;  /* 0x00066cff01007387 */ /* 0x000fe20000100800 */
[----:B------:R-:W0:Y:S03]  /*16b30*/  S2R R29, SR_TID.X ;  /* 0x00000000001d7919 */ /* 0x000e260000002100 */
        /* <DEDUP_REMOVED lines=29> */
[----:B0-----:R-:W-:-:S03]  /*16d10*/  LOP3.LUT R29, R29, 0x3f, RZ, 0xc0, !PT ;  /* 0x0000003f1d1d7812 */ /* 0x001fc600078ec0ff */
[----:B------:R-:W-:Y:S04]  /*16d20*/  STL [R1+0x654], RZ ;  /* 0x000654ff01007387 */ /* 0x000fe80000100800 */
[----:B------:R-:W-:Y:S04]  /*16d30*/  STL [R1+0x658], RZ ;  /* 0x000658ff01007387 */ /* 0x000fe80000100800 */
[----:B------:R-:W-:Y:S04]  /*16d40*/  STL [R1+0x65c], RZ ;  /* 0x00065cff01007387 */ /* 0x000fe80000100800 */
[----:B------:R-:W-:Y:S04]  /*16d50*/  STL [R1+0x5d0], RZ ;  /* 0x0005d0ff01007387 */ /* 0x000fe80000100800 */
[----:B------:R-:W-:Y:S01]  /*16d60*/  STL [R1+0x5d4], RZ ;  /* 0x0005d4ff01007387 */ /* 0x000fe20000100800 */
[----:B-1----:R-:W-:-:S02]  /*16d70*/  IMAD.SHL.U32 R4, R29, 0x2, RZ ;  /* 0x000000021d047824 */ /* 0x002fc400078e00ff */
[----:B------:R-:W0:Y:S01]  /*16d80*/  LDC R29, c[0x0][0x23c] ;  /* 0x00008f00ff1d7b82 */ /* 0x000e220000000800 */
        /* <DEDUP_REMOVED lines=21> */
[----:B------:R-:W-:-:S03]  /*16ee0*/  VIADD R28, R28, 0x7f ;  /* 0x0000007f1c1c7836 */ /* 0x000fc60000000000 */
[----:B------:R-:W-:Y:S04]  /*16ef0*/  STL [R1+0x35c], RZ ;  /* 0x00035cff01007387 */ /* 0x000fe80000100800 */
[----:B------:R-:W-:Y:S04]  /*16f00*/  STL [R1+0x360], RZ ;  /* 0x000360ff01007387 */ /* 0x000fe80000100800 */
[----:B------:R-:W-:Y:S04]  /*16f10*/  STL [R1+0x364], RZ ;  /* 0x000364ff01007387 */ /* 0x000fe80000100800 */
[----:B------:R-:W-:Y:S01]  /*16f20*/  STL [R1+0x368], RZ ;  /* 0x000368ff01007387 */ /* 0x000fe20000100800 */
[----:B0-----:R-:W-:-:S03]  /*16f30*/  IMAD.SHL.U32 R0, R29, 0x80, RZ ;  /* 0x000000801d007824 */ /* 0x001fc600078e00ff */
[----:B------:R-:W-:Y:S01]  /*16f40*/  STL [R1+0x36c], RZ ;  /* 0x00036cff01007387 */ /* 0x000fe20000100800 */
[----:B------:R-:W-:-:S03]  /*16f50*/  SHF.R.S32.HI R29, RZ, 0x1f, R28 ;  /* 0x0000001fff1d7819 */ /* 0x000fc6000001141c */
[----:B------:R-:W-:Y:S04]  /*16f60*/  STL [R1+0x630], RZ ;  /* 0x000630ff01007387 */ /* 0x000fe80000100800 */
[----:B------:R-:W-:Y:S04]  /*16f70*/  STL [R1+0x634], RZ ;  /* 0x000634ff01007387 */ /* 0x000fe80000100800 */
[----:B------:R-:W-:Y:S04]  /*16f80*/  STL [R1+0x638], RZ ;  /* 0x000638ff01007387 */ /* 0x000fe80000100800 */
[----:B------:R-:W-:Y:S01]  /*16f90*/  STL [R1+0x63c], RZ ;  /* 0x00063cff01007387 */ /* 0x000fe20000100800 */
[----:B------:R-:W-:-:S03]  /*16fa0*/  LEA.HI R29, R29, R28, RZ, 0x7 ;  /* 0x0000001c1d1d7211 */ /* 0x000fc600078f38ff */
[----:B------:R-:W-:Y:S04]  /*16fb0*/  STL [R1+0x560], RZ ;  /* 0x000560ff01007387 */ /* 0x000fe80000100800 */
[----:B------:R-:W-:Y:S04]  /*16fc0*/  STL [R1+0x564], RZ ;  /* 0x000564ff01007387 */ /* 0x000fe80000100800 */
[----:B------:R-:W-:Y:S04]  /*16fd0*/  STL [R1+0x568], RZ ;  /* 0x000568ff01007387 */ /* 0x000fe80000100800 */
[----:B------:R-:W-:Y:S04]  /*16fe0*/  STL [R1+0x56c], RZ ;  /* 0x00056cff01007387 */ /* 0x000fe80000100800 */
[----:B------:R-:W4:Y:S01]  /*16ff0*/  LDL R28, [R1+0x474] ;  /* 0x00047400011c7983 */ /* 0x000f220000100800 */
[----:B---3--:R-:W-:-:S03]  /*17000*/  SHF.R.S32.HI R5, RZ, 0x7, R29 ;  /* 0x00000007ff057819 */ /* 0x008fc6000001141d */
[----:B------:R-:W-:Y:S04]  /*17010*/  STL [R1+0x4e0], RZ ;  /* 0x0004e0ff01007387 */ /* 0x000fe80000100800 */
[----:B------:R-:W-:Y:S04]  /*17020*/  STL [R1+0x4e4], RZ ;  /* 0x0004e4ff01007387 */ /* 0x000fe80000100800 */
[----:B------:R-:W-:Y:S04]  /*17030*/  STL [R1+0x4e8], RZ ;  /* 0x0004e8ff01007387 */ /* 0x000fe80000100800 */
[----:B------:R-:W-:Y:S04]  /*17040*/  STL [R1+0x4ec], RZ ;  /* 0x0004ecff01007387 */ /* 0x000fe80000100800 */
[----:B------:R-:W3:Y:S01]  /*17050*/  LDL R29, [R1+0x680] ;  /* 0x00068000011d7983 */ /* 0x000ee20000100800 */
[----:B------:R-:W-:-:S03]  /*17060*/  IMAD.SHL.U32 R8, R8, 0x80, RZ ;  /* 0x0000008008087824 */ /* 0x000fc600078e00ff */
[----:B------:R-:W-:Y:S04]  /*17070*/  STL [R1+0x480], RZ ;  /* 0x000480ff01007387 */ /* 0x000fe80000100800 */
[----:B------:R-:W-:Y:S04]  /*17080*/  STL [R1+0x484], RZ ;  /* 0x000484ff01007387 */ /* 0x000fe80000100800 */
[----:B------:R-:W-:Y:S04]  /*17090*/  STL [R1+0x488], RZ ;  /* 0x000488ff01007387 */ /* 0x000fe80000100800 */
[----:B------:R-:W-:Y:S01]  /*170a0*/  STL [R1+0x48c], RZ ;  /* 0x00048cff01007387 */ /* 0x000fe20000100800 */
[----:B--2---:R-:W-:-:S03]  /*170b0*/  SHF.R.S32.HI R2, RZ, 0x1f, R0 ;  /* 0x0000001fff027819 */ /* 0x004fc60000011400 */
[----:B------:R-:W-:Y:S01]  /*170c0*/  STL [R1+0x430], RZ ;  /* 0x000430ff01007387 */ /* 0x000fe20000100800 */
[----:B----4-:R-:W-:-:S03]  /*170d0*/  SHF.R.S32.HI R3, RZ, 0x1f, R8 ;  /* 0x0000001fff037819 */ /* 0x010fc60000011408 */
[----:B------:R-:W-:Y:S04]  /*170e0*/  STL [R1+0x434], RZ ;  /* 0x000434ff01007387 */ /* 0x000fe80000100800 */
[----:B------:R-:W-:Y:S04]  /*170f0*/  STL [R1+0x438], RZ ;  /* 0x000438ff01007387 */ /* 0x000fe80000100800 */
[----:B------:R-:W-:Y:S01]  /*17100*/  STL [R1+0x43c], RZ ;  /* 0x00043cff01007387 */ /* 0x000fe20000100800 */
[----:B------:R-:W-:-:S03]  /*17110*/  SHF.L.U64.HI R2, R0, 0x1, R2 ;  /* 0x0000000100027819 */ /* 0x000fc60000010202 */
[----:B------:R-:W-:Y:S01]  /*17120*/  STL [R1+0x440], RZ ;  /* 0x000440ff01007387 */ /* 0x000fe20000100800 */
[----:B------:R-:W-:-:S03]  /*17130*/  SHF.L.U64.HI R0, R8, 0x1, R3 ;  /* 0x0000000108007819 */ /* 0x000fc60000010203 */
[----:B------:R-:W-:Y:S01]  /*17140*/  STL [R1+0x444], RZ ;  /* 0x000444ff01007387 */ /* 0x000fe20000100800 */
[----:B------:R-:W-:-:S03]  /*17150*/  LOP3.LUT R3, R4, 0x20, RZ, 0x3c, !PT ;  /* 0x0000002004037812 */ /* 0x000fc600078e3cff */
[----:B------:R-:W-:Y:S01]  /*17160*/  STL [R1+0x448], RZ ;  /* 0x000448ff01007387 */ /* 0x000fe20000100800 */
[----:B------:R-:W-:-:S03]  /*17170*/  LOP3.LUT R3, R4, 0x50, RZ, 0x3c, !PT ;  /* 0x0000005004037812 */ /* 0x000fc600078e3cff */
[----:B------:R-:W-:Y:S04]  /*17180*/  STL [R1+0x44c], RZ ;  /* 0x00044cff01007387 */ /* 0x000fe80000100800 */
[----:B------:R-:W-:Y:S04]  /*17190*/  STL [R1+0x460], RZ ;  /* 0x000460ff01007387 */ /* 0x000fe80000100800 */
[----:B------:R-:W-:Y:S04]  /*171a0*/  STL [R1+0x464], RZ ;  /* 0x000464ff01007387 */ /* 0x000fe80000100800 */
[----:B------:R-:W-:Y:S01]  /*171b0*/  STL [R1+0x468], RZ ;  /* 0x000468ff01007387 */ /* 0x000fe20000100800 */
[----:B------:R-:W-:-:S03]  /*171c0*/  LOP3.LUT R5, R4, 0x30, RZ, 0x3c, !PT ;  /* 0x0000003004057812 */ /* 0x000fc600078e3cff */
        /* <DEDUP_REMOVED lines=9> */
[C---:B------:R-:W-:Y:S02]  /*17260*/  LOP3.LUT R3, R28.reuse, 0x20, RZ, 0x3c, !PT ;  /* 0x000000201c037812 */ /* 0x040fe400078e3cff */
[----:B------:R-:W-:-:S03]  /*17270*/  LOP3.LUT R5, R28, 0x40, RZ, 0x3c, !PT ;  /* 0x000000401c057812 */ /* 0x000fc600078e3cff */
[----:B------:R3:W-:Y:S01]  /*17280*/  STL [R1+0x17f0], R3 ;  /* 0x0017f00301007387 */ /* 0x0007e20000100800 */
[----:B------:R-:W-:-:S03]  /*17290*/  LOP3.LUT R4, R28, 0x60, RZ, 0x3c, !PT ;  /* 0x000000601c047812 */ /* 0x000fc600078e3cff */
[----:B------:R0:W-:Y:S01]  /*172a0*/  STL [R1+0x17ec], R5 ;  /* 0x0017ec0501007387 */ /* 0x0001e20000100800 */
[----:B---3--:R-:W-:-:S05]  /*172b0*/  LOP3.LUT R3, R29, 0x40, RZ, 0x3c, !PT ;  /* 0x000000401d037812 */ /* 0x008fca00078e3cff */
[----:B------:R0:W-:Y:S04]  /*172c0*/  STL [R1+0x17e4], R3 ;  /* 0x0017e40301007387 */ /* 0x0001e80000100800 */
[----:B------:R0:W-:Y:S02]  /*172d0*/  STL [R1+0x17e8], R4 ;  /* 0x0017e80401007387 */ /* 0x0001e40000100800 */
.L_x_1:
[----:B01----:R-:W2:Y:S01]  /*172e0*/  LDL.64 R4, [R1+0x678] ;  /* 0x0006780001047983 */ /* 0x003ea20000100a00 */
[----:B------:R-:W0:Y:S03]  /*172f0*/  LDC R3, c[0x0][0x230] ;  /* 0x00008c00ff037b82 */ /* 0x000e260000000800 */
[----:B--2---:R1:W-:Y:S04]  /*17300*/  STL [R1+0x4228], R5 ;  /* 0x0042280501007387 */ /* 0x0043e80000100800 */
[----:B-1----:R-:W0:Y:S04]  /*17310*/  LDL R5, [R1+0x7d0] ;  /* 0x0007d00001057983 */ /* 0x002e280000100800 */
[----:B-----5:R-:W-:Y:S04]  /*17320*/  STL [R1+0x3f38], R15 ;  /* 0x003f380f01007387 */ /* 0x020fe80000100800 */
[----:B------:R-:W-:Y:S04]  /*17330*/  STL [R1+0x3f3c], R15 ;  /* 0x003f3c0f01007387 */ /* 0x000fe80000100800 */
        /* <DEDUP_REMOVED lines=72> */
[----:B------:R-:W-:Y:S01]  /*177c0*/  STL [R1+0x4124], R15 ;  /* 0x0041240f01007387 */ /* 0x000fe20000100800 */
[----:B0-----:R-:W-:-:S03]  /*177d0*/  IMAD R3, R5, -0x80, R3 ;  /* 0xffffff8005037824 */ /* 0x001fc600078e0203 */
        /* <DEDUP_REMOVED lines=31> */
[----:B------:R0:W-:Y:S04]  /*179d0*/  STL [R1+0x4224], R15 ;  /* 0x0042240f01007387 */ /* 0x0001e80000100800 */
        /* <DEDUP_REMOVED lines=149> */
[----:B------:R-:W2:Y:S01]  /*18330*/  LDL.LU R5, [R1+0x4228] ;  /* 0x0042280001057983 */ /* 0x000ea20000300800 */
[----:B------:R-:W-:-:S02]  /*18340*/  ISETP.GT.AND P0, PT, R3, RZ, PT ;  /* 0x000000ff0300720c */ /* 0x000fc40003f04270 */
[----:B0-----:R-:W-:Y:S02]  /*18350*/  PRMT R15, RZ, 0x7610, R15 ;  /* 0x00007610ff0f7816 */ /* 0x001fe4000000000f */
[----:B-1----:R-:W-:Y:S02]  /*18360*/  PRMT R14, RZ, 0x7610, R14 ;  /* 0x00007610ff0e7816 */ /* 0x002fe4000000000e */
[----:B------:R-:W-:-:S07]  /*18370*/  ISETP.GT.AND P1, PT, R3, 0x1, PT ;  /* 0x000000010300780c */ /* 0x000fce0003f24270 */
[----:B--2---:R-:W2:Y:S04]  /*18380*/  @P0 LDG.E.U16 R15, desc[UR6][R4.64] ;  /* 0x00000006040f0981 */ /* 0x004ea8000c1e1500 */
[----:B--2---:R0:W-:Y:S04]  /*18390*/  STL [R1+0x720], R15 ;  /* 0x0007200f01007387 */ /* 0x0041e80000100800 */
[----:B0-----:R-:W2:Y:S04]  /*183a0*/  LDL.LU R15, [R1+0x4224] ;  /* 0x00422400010f7983 */ /* 0x001ea80000300800 */
[----:B------:R-:W3:Y:S01]  /*183b0*/  LDL.64 R4, [R1+0x670] ;  /* 0x0006700001047983 */ /* 0x000ee20000100a00 */
[----:B------:R-:W-:-:S02]  /*183c0*/  ISETP.GT.AND P2, PT, R3, 0x2, PT ;  /* 0x000000020300780c */ /* 0x000fc40003f44270 */
[----:B--2---:R-:W-:Y:S01]  /*183d0*/  PRMT R15, RZ, 0x7610, R15 ;  /* 0x00007610ff0f7816 */ /* 0x004fe2000000000f */
[----:B---3--:R-:W2:Y:S04]  /*183e0*/  @P0 LDG.E.U16 R14, desc[UR6][R4.64] ;  /* 0x00000006040e0981 */ /* 0x008ea8000c1e1500 */
[----:B--2---:R0:W-:Y:S04]  /*183f0*/  STL [R1+0x71c], R14 ;  /* 0x00071c0e01007387 */ /* 0x0041e80000100800 */
[----:B0-----:R-:W2:Y:S04]  /*18400*/  LDL.LU R14, [R1+0x4220] ;  /* 0x00422000010e7983 */ /* 0x001ea80000300800 */
[----:B------:R-:W3:Y:S04]  /*18410*/  LDL R4, [R1+0x15c0] ;  /* 0x0015c00001047983 */ /* 0x000ee80000100800 */
[----:B------:R-:W3:Y:S01]  /*18420*/  LDL R5, [R1+0x15c4] ;  /* 0x0015c40001057983 */ /* 0x000ee20000100800 */
[----:B--2---:R-:W-:-:S02]  /*18430*/  PRMT R14, RZ, 0x7610, R14 ;  /* 0x00007610ff0e7816 */ /* 0x004fc4000000000e */
[----:B---3--:R-:W-:-:S04]  /*18440*/  @P1 LOP3.LUT R5, R5, R4, RZ, 0x3c, !PT ;  /* 0x0000000405051212 */ /* 0x008fc800078e3cff */
[----:B------:R-:W-:-:S04]  /*18450*/  @P1 LOP3.LUT R4, R5, R4, RZ, 0x3c, !PT ;  /* 0x0000000405041212 */ /* 0x000fc800078e3cff */
[----:B------:R-:W-:-:S05]  /*18460*/  @P1 LOP3.LUT R5, R5, R4, RZ, 0x3c, !PT ;  /* 0x0000000405051212 */ /* 0x000fca00078e3cff */
[----:B------:R-:W2:Y:S04]  /*18470*/  @P1 LDG.E.U16 R15, desc[UR6][R4.64] ;  /* 0x00000006040f1981 */ /* 0x000ea8000c1e1500 */
[----:B--2---:R0:W-:Y:S04]  /*18480*/  STL [R1+0x718], R15 ;  /* 0x0007180f01007387 */ /* 0x0041e80000100800 */
[----:B0-----:R-:W2:Y:S04]  /*18490*/  LDL.LU R15, [R1+0x421c] ;  /* 0x00421c00010f7983 */ /* 0x001ea80000300800 */
[----:B------:R-:W3:Y:S04]  /*184a0*/  LDL R4, [R1+0x15b8] ;  /* 0x0015b80001047983 */ /* 0x000ee80000100800 */
[----:B------:R-:W3:Y:S01]  /*184b0*/  LDL R5, [R1+0x15bc] ;  /* 0x0015bc0001057983 */ /* 0x000ee20000100800 */
[----:B------:R-:W-:-:S02]  /*184c0*/  ISETP.GT.AND P0, PT, R3, 0x3, PT ;  /* 0x000000030300780c */ /* 0x000fc40003f04270 */
[----:B--2---:R-:W-:Y:S02]  /*184d0*/  PRMT R15, RZ, 0x7610, R15 ;  /* 0x00007610ff0f7816 */ /* 0x004fe4000000000f */
        /* <DEDUP_REMOVED lines=378> */
[----:B------:R-:W-:-:S02]  /*19c80*/  PRMT R2, RZ, 0x7610, R2 ;  /* 0x00007610ff027816 */ /* 0x000fc40000000002 */
[----:B------:R-:W-:Y:S02]  /*19c90*/  ISETP.GT.AND P2, PT, R3, 0x17, PT ;  /* 0x000000170300780c */ /* 0x000fe40003f44270 */
        /* <DEDUP_REMOVED lines=10> */
[----:B---3--:R-:W-:-:S04]  /*19d40*/  @P1 LOP3.LUT R5, R5, R4, RZ, 0x3c, !PT ;  /* 0x0000000405051212 */ /* 0x008fc800078e3cff */
[----:B------:R-:W-:-:S04]  /*19d50*/  @P1 LOP3.LUT R4, R5, R4, RZ, 0x3c, !PT ;  /* 0x0000000405041212 */ /* 0x000fc800078e3cff */
[----:B------:R-:W-:-:S05]  /*19d60*/  @P1 LOP3.LUT R5, R5, R4, RZ, 0x3c, !PT ;  /* 0x0000000405051212 */ /* 0x000fca00078e3cff */
[----:B------:R-:W3:Y:S04]  /*19d70*/  @P1 LDG.E.U16 R15, desc[UR6][R4.64] ;  /* 0x00000006040f1981 */ /* 0x000ee8000c1e1500 */
[----:B---3--:R0:W-:Y:S04]  /*19d80*/  STL [R1+0x21c], R15 ;  /* 0x00021c0f01007387 */ /* 0x0081e80000100800 */
[----:B0-----:R-:W3:Y:S04]  /*19d90*/  LDL.LU R15, [R1+0x4174] ;  /* 0x00417400010f7983 */ /* 0x001ee80000300800 */
[----:B------:R-:W4:Y:S04]  /*19da0*/  LDL R4, [R1+0x1468] ;  /* 0x0014680001047983 */ /* 0x000f280000100800 */
[----:B------:R-:W4:Y:S01]  /*19db0*/  LDL R5, [R1+0x146c] ;  /* 0x00146c0001057983 */ /* 0x000f220000100800 */
[----:B--2---:R-:W-:-:S02]  /*19dc0*/  PRMT R14, RZ, 0x7610, R14 ;  /* 0x00007610ff0e7816 */ /* 0x004fc4000000000e */
[----:B----4-:R-:W-:-:S04]  /*19dd0*/  @P1 LOP3.LUT R5, R5, R4, RZ, 0x3c, !PT ;  /* 0x0000000405051212 */ /* 0x010fc800078e3cff */
[----:B------:R-:W-:-:S04]  /*19de0*/  @P1 LOP3.LUT R4, R5, R4, RZ, 0x3c, !PT ;  /* 0x0000000405041212 */ /* 0x000fc800078e3cff */
[----:B------:R-:W-:-:S05]  /*19df0*/  @P1 LOP3.LUT R5, R5, R4, RZ, 0x3c, !PT ;  /* 0x0000000405051212 */ /* 0x000fca00078e3cff */
[----:B------:R-:W2:Y:S04]  /*19e00*/  @P1 LDG.E.U16 R2, desc[UR6][R4.64] ;  /* 0x0000000604021981 */ /* 0x000ea8000c1e1500 */
[----:B------:R-:W4:Y:S04]  /*19e10*/  LDL R4, [R1+0x1460] ;  /* 0x0014600001047983 */ /* 0x000f280000100800 */
[----:B------:R-:W4:Y:S01]  /*19e20*/  LDL R5, [R1+0x1464] ;  /* 0x0014640001057983 */ /* 0x000f220000100800 */
[----:B---3--:R-:W-:Y:S02]  /*19e30*/  PRMT R15, RZ, 0x7610, R15 ;  /* 0x00007610ff0f7816 */ /* 0x008fe4000000000f */
[----:B------:R-:W-:Y:S01]  /*19e40*/  ISETP.GT.AND P1, PT, R3, 0x19, PT ;  /* 0x000000190300780c */ /* 0x000fe20003f24270 */
[----:B--2---:R-:W-:Y:S01]  /*19e50*/  STL [R1+0x3e14], R2 ;  /* 0x003e140201007387 */ /* 0x004fe20000100800 */
[----:B----4-:R-:W-:-:S04]  /*19e60*/  @P2 LOP3.LUT R5, R5, R4, RZ, 0x3c, !PT ;  /* 0x0000000405052212 */ /* 0x010fc800078e3cff */
        /* <DEDUP_REMOVED lines=415> */
[----:B---3--:R-:W-:-:S02]  /*1b860*/  PRMT R15, RZ, 0x7610, R15 ;  /* 0x00007610ff0f7816 */ /* 0x008fc4000000000f */
[----:B----4-:R-:W-:-:S04]  /*1b870*/  @P0 LOP3.LUT R5, R5, R4, RZ, 0x3c, !PT ;  /* 0x0000000405050212 */ /* 0x010fc800078e3cff */
[----:B------:R-:W-:-:S04]  /*1b880*/  @P0 LOP3.LUT R4, R5, R4, RZ, 0x3c, !PT ;  /* 0x0000000405040212 */ /* 0x000fc800078e3cff */
[----:B------:R-:W-:-:S05]  /*1b890*/  @P0 LOP3.LUT R5, R5, R4, RZ, 0x3c, !PT ;  /* 0x0000000405050212 */ /* 0x000fca00078e3cff */
[----:B------:R-:W3:Y:S04]  /*1b8a0*/  @P0 LDG.E.U16 R2, desc[UR6][R4.64] ;  /* 0x0000000604020981 */ /* 0x000ee8000c1e1500 */
[----:B------:R-:W4:Y:S04]  /*1b8b0*/  LDL R4, [R1+0x12f8] ;  /* 0x0012f80001047983 */ /* 0x000f280000100800 */
[----:B------:R-:W4:Y:S01]  /*1b8c0*/  LDL R5, [R1+0x12fc] ;  /* 0x0012fc0001057983 */ /* 0x000f220000100800 */
[----:B--2---:R-:W-:Y:S02]  /*1b8d0*/  PRMT R14, RZ, 0x7610, R14 ;  /* 0x00007610ff0e7816 */ /* 0x004fe4000000000e */
[----:B------:R-:W-:Y:S01]  /*1b8e0*/  ISETP.GT.AND P2, PT, R3, 0x2f, PT ;  /* 0x0000002f0300780c */ /* 0x000fe20003f44270 */
[----:B---3--:R-:W-:Y:S01]  /*1b8f0*/  STL [R1+0x3e68], R2 ;  /* 0x003e680201007387 */ /* 0x008fe20000100800 */
        /* <DEDUP_REMOVED lines=700> */
[----:B------:R-:W3:Y:S02]  /*1e4c0*/  LDL R5, [R1+0x10ac] ;  /* 0x0010ac0001057983 */ /* 0x000ee40000100800 */
        /* <DEDUP_REMOVED lines=13> */
[----:B---3--:R0:W-:Y:S04]  /*1e5a0*/  STL [R1+0xa4], R15 ;  /* 0x0000a40f01007387 */ /* 0x0081e80000100800 */
[----:B0-----:R-:W3:Y:S04]  /*1e5b0*/  LDL.LU R15, [R1+0x3f94] ;  /* 0x003f9400010f7983 */ /* 0x001ee80000300800 */
[----:B------:R-:W4:Y:S04]  /*1e5c0*/  LDL R4, [R1+0x1098] ;  /* 0x0010980001047983 */ /* 0x000f280000100800 */
[----:B------:R-:W4:Y:S01]  /*1e5d0*/  LDL R5, [R1+0x109c] ;  /* 0x00109c0001057983 */ /* 0x000f220000100800 */
[----:B------:R-:W-:-:S02]  /*1e5e0*/  ISETP.GT.AND P0, PT, R3, 0x54, PT ;  /* 0x000000540300780c */ /* 0x000fc40003f04270 */
[----:B---3--:R-:W-:Y:S02]  /*1e5f0*/  PRMT R15, RZ, 0x7610, R15 ;  /* 0x00007610ff0f7816 */ /* 0x008fe4000000000f */
        /* <DEDUP_REMOVED lines=222> */
[----:B--2---:R0:W-:Y:S04]  /*1f3e0*/  STL [R1+0x72c], R14 ;  /* 0x00072c0e01007387 */ /* 0x0041e80000100800 */
[----:B0-----:R-:W2:Y:S04]  /*1f3f0*/  LDL.LU R14, [R1+0x3f34] ;  /* 0x003f3400010e7983 */ /* 0x001ea80000300800 */
[----:B------:R-:W4:Y:S04]  /*1f400*/  LDL R4, [R1+0xfd8] ;  /* 0x000fd80001047983 */ /* 0x000f280000100800 */
[----:B------:R-:W4:Y:S01]  /*1f410*/  LDL R5, [R1+0xfdc] ;  /* 0x000fdc0001057983 */ /* 0x000f220000100800 */
[----:B------:R-:W-:-:S02]  /*1f420*/  PRMT R29, RZ, 0x7610, R29 ;  /* 0x00007610ff1d7816 */ /* 0x000fc4000000001d */
[----:B------:R-:W-:Y:S02]  /*1f430*/  ISETP.GT.AND P0, PT, R3, 0x60, PT ;  /* 0x000000600300780c */ /* 0x000fe40003f04270 */
[----:B----4-:R-:W-:-:S04]  /*1f440*/  @P1 LOP3.LUT R5, R5, R4, RZ, 0x3c, !PT ;  /* 0x0000000405051212 */ /* 0x010fc800078e3cff */
[----:B------:R-:W-:-:S04]  /*1f450*/  @P1 LOP3.LUT R4, R5, R4, RZ, 0x3c, !PT ;  /* 0x0000000405041212 */ /* 0x000fc800078e3cff */
[----:B------:R-:W-:-:S05]  /*1f460*/  @P1 LOP3.LUT R5, R5, R4, RZ, 0x3c, !PT ;  /* 0x0000000405051212 */ /* 0x000fca00078e3cff */
[----:B------:R-:W4:Y:S04]  /*1f470*/  @P1 LDG.E.U16 R29, desc[UR6][R4.64] ;  /* 0x00000006041d1981 */ /* 0x000f28000c1e1500 */
[----:B----4-:R0:W-:Y:S04]  /*1f480*/  STL [R1+0x728], R29 ;  /* 0x0007281d01007387 */ /* 0x0101e80000100800 */
[----:B0-----:R-:W4:Y:S04]  /*1f490*/  LDL.LU R29, [R1+0x3f30] ;  /* 0x003f3000011d7983 */ /* 0x001f280000300800 */
[----:B------:R-:W3:Y:S04]  /*1f4a0*/  LDL R4, [R1+0xfd0] ;  /* 0x000fd00001047983 */ /* 0x000ee80000100800 */
[----:B------:R-:W3:Y:S01]  /*1f4b0*/  LDL R5, [R1+0xfd4] ;  /* 0x000fd40001057983 */ /* 0x000ee20000100800 */
[----:B------:R-:W-:-:S02]  /*1f4c0*/  PRMT R17, RZ, 0x7610, R17 ;  /* 0x00007610ff117816 */ /* 0x000fc40000000011 */
[----:B---3--:R-:W-:-:S04]  /*1f4d0*/  @P0 LOP3.LUT R5, R5, R4, RZ, 0x3c, !PT ;  /* 0x0000000405050212 */ /* 0x008fc800078e3cff */
[----:B------:R-:W-:-:S04]  /*1f4e0*/  @P0 LOP3.LUT R4, R5, R4, RZ, 0x3c, !PT ;  /* 0x0000000405040212 */ /* 0x000fc800078e3cff */
[----:B------:R-:W-:-:S05]  /*1f4f0*/  @P0 LOP3.LUT R5, R5, R4, RZ, 0x3c, !PT ;  /* 0x0000000405050212 */ /* 0x000fca00078e3cff */
[----:B------:R-:W3:Y:S04]  /*1f500*/  @P0 LDG.E.U16 R17, desc[UR6][R4.64] ;  /* 0x0000000604110981 */ /* 0x000ee8000c1e1500 */
[----:B---3--:R0:W-:Y:S04]  /*1f510*/  STL [R1+0x5c], R17 ;  /* 0x00005c1101007387 */ /* 0x0081e80000100800 */
[----:B0-----:R-:W3:Y:S04]  /*1f520*/  LDL.LU R17, [R1+0x3f2c] ;  /* 0x003f2c0001117983 */ /* 0x001ee80000300800 */
[----:B------:R-:W2:Y:S04]  /*1f530*/  LDL R4, [R1+0xfc8] ;  /* 0x000fc80001047983 */ /* 0x000ea80000100800 */
[----:B------:R-:W2:Y:S01]  /*1f540*/  LDL R5, [R1+0xfcc] ;  /* 0x000fcc0001057983 */ /* 0x000ea20000100800 */
[----:B------:R-:W-:-:S02]  /*1f550*/  PRMT R16, RZ, 0x7610, R16 ;  /* 0x00007610ff107816 */ /* 0x000fc40000000010 */
[----:B------:R-:W-:Y:S02]  /*1f560*/  ISETP.GT.AND P1, PT, R3, 0x61, PT ;  /* 0x000000610300780c */ /* 0x000fe40003f24270 */
[----:B--2---:R-:W-:-:S04]  /*1f570*/  @P0 LOP3.LUT R5, R5, R4, RZ, 0x3c, !PT ;  /* 0x0000000405050212 */ /* 0x004fc800078e3cff */
        /* <DEDUP_REMOVED lines=136> */
[----:B------:R-:W2:Y:S04]  /*1fe00*/  LDL R4, [R1+0xf38] ;  /* 0x000f380001047983 */ /* 0x000ea80000100800 */
[----:B------:R-:W2:Y:S01]  /*1fe10*/  LDL R5, [R1+0xf3c] ;  /* 0x000f3c0001057983 */ /* 0x000ea20000100800 */
[----:B------:R-:W-:-:S03]  /*1fe20*/  PRMT R21, RZ, 0x7610, R21 ;  /* 0x00007610ff157816 */ /* 0x000fc60000000015 */
[----:B---3--:R0:W-:Y:S04]  /*1fe30*/  STL [R1+0x24], R15 ;  /* 0x0000240f01007387 */ /* 0x0081e80000100800 */
[----:B0-----:R-:W3:Y:S01]  /*1fe40*/  LDL R15, [R1+0xf1c] ;  /* 0x000f1c00010f7983 */ /* 0x001ee20000100800 */
[-C--:B--2---:R-:W-:Y:S02]  /*1fe50*/  @P2 LOP3.LUT R5, R5, R4.reuse, RZ, 0x3c, !PT ;  /* 0x0000000405052212 */ /* 0x084fe400078e3cff */
[----:B------:R-:W-:Y:S02]  /*1fe60*/  ISETP.GT.AND P1, PT, R3, 0x6a, PT ;  /* 0x0000006a0300780c */ /* 0x000fe40003f24270 */
        /* <DEDUP_REMOVED lines=30> */
[----:B------:R-:W2:Y:S01]  /*20050*/  @P2 LDG.E.U16 R6, desc[UR6][R4.64] ;  /* 0x0000000604062981 */ /* 0x000ea2000c1e1500 */
[----:B------:R-:W-:-:S03]  /*20060*/  PRMT R0, RZ, 0x7610, R0 ;  /* 0x00007610ff007816 */ /* 0x000fc60000000000 */
[----:B--2---:R0:W-:Y:S04]  /*20070*/  STL [R1+0x14], R6 ;  /* 0x0000140601007387 */ /* 0x0041e80000100800 */
[----:B0-----:R-:W2:Y:S04]  /*20080*/  LDL.LU R6, [R1+0x3ee4] ;  /* 0x003ee40001067983 */ /* 0x001ea80000300800 */
[----:B------:R-:W4:Y:S01]  /*20090*/  LDL R5, [R1+0xf18] ;  /* 0x000f180001057983 */ /* 0x000f220000100800 */
[----:B------:R-:W-:Y:S01]  /*200a0*/  @P2 IMAD.MOV.U32 R4, RZ, RZ, R15 ;  /* 0x000000ffff042224 */ /* 0x000fe200078e000f */
[----:B------:R-:W-:-:S02]  /*200b0*/  ISETP.GT.AND P1, PT, R3, 0x6c, PT ;  /* 0x0000006c0300780c */ /* 0x000fc40003f24270 */
[----:B------:R-:W-:Y:S01]  /*200c0*/  PRMT R14, RZ, 0x7610, R14 ;  /* 0x00007610ff0e7816 */ /* 0x000fe2000000000e */
[----:B------:R-:W3:Y:S04]  /*200d0*/  LDL R15, [R1+0xecc] ;  /* 0x000ecc00010f7983 */ /* 0x000ee80000100800 */
[----:B----4-:R-:W4:Y:S04]  /*200e0*/  @P2 LDG.E.U16 R0, desc[UR6][R4.64] ;  /* 0x0000000604002981 */ /* 0x010f28000c1e1500 */
[----:B------:R-:W2:Y:S04]  /*200f0*/  LDL R4, [R1+0xf10] ;  /* 0x000f100001047983 */ /* 0x000ea80000100800 */
[----:B------:R-:W2:Y:S04]  /*20100*/  LDL R5, [R1+0xf14] ;  /* 0x000f140001057983 */ /* 0x000ea80000100800 */
[----:B----4-:R-:W-:Y:S01]  /*20110*/  STL [R1+0x3e84], R0 ;  /* 0x003e840001007387 */ /* 0x010fe20000100800 */
[----:B--2---:R-:W-:-:S04]  /*20120*/  @P1 LOP3.LUT R5, R5, R4, RZ, 0x3c, !PT ;  /* 0x0000000405051212 */ /* 0x004fc800078e3cff */
[----:B------:R-:W-:-:S04]  /*20130*/  @P1 LOP3.LUT R4, R5, R4, RZ, 0x3c, !PT ;  /* 0x0000000405041212 */ /* 0x000fc800078e3cff */
[----:B------:R-:W-:-:S05]  /*20140*/  @P1 LOP3.LUT R5, R5, R4, RZ, 0x3c, !PT ;  /* 0x0000000405051212 */ /* 0x000fca00078e3cff */
[----:B------:R-:W2:Y:S04]  /*20150*/  @P1 LDG.E.U16 R14, desc[UR6][R4.64] ;  /* 0x00000006040e1981 */ /* 0x000ea8000c1e1500 */
[----:B------:R-:W4:Y:S04]  /*20160*/  LDL R4, [R1+0xf08] ;  /* 0x000f080001047983 */ /* 0x000f280000100800 */
[----:B------:R-:W4:Y:S01]  /*20170*/  LDL R5, [R1+0xf0c] ;  /* 0x000f0c0001057983 */ /* 0x000f220000100800 */
[----:B------:R-:W-:-:S03]  /*20180*/  PRMT R2, RZ, 0x7610, R2 ;  /* 0x00007610ff027816 */ /* 0x000fc60000000002 */
[----:B--2---:R0:W-:Y:S01]  /*20190*/  STL [R1+0xc], R14 ;  /* 0x00000c0e01007387 */ /* 0x0041e20000100800 */
[----:B------:R-:W-:Y:S02]  /*201a0*/  ISETP.GT.AND P2, PT, R3, 0x70, PT ;  /* 0x000000700300780c */ /* 0x000fe40003f44270 */
[----:B------:R-:W-:Y:S01]  /*201b0*/  PRMT R19, RZ, 0x7610, R19 ;  /* 0x00007610ff137816 */ /* 0x000fe20000000013 */
[----:B0-----:R-:W2:Y:S01]  /*201c0*/  LDL R14, [R1+0xe54] ;  /* 0x000e5400010e7983 */ /* 0x001ea20000100800 */
[----:B----4-:R-:W-:-:S04]  /*201d0*/  @P1 LOP3.LUT R5, R5, R4, RZ, 0x3c, !PT ;  /* 0x0000000405051212 */ /* 0x010fc800078e3cff */
[----:B------:R-:W-:-:S04]  /*201e0*/  @P1 LOP3.LUT R4, R5, R4, RZ, 0x3c, !PT ;  /* 0x0000000405041212 */ /* 0x000fc800078e3cff */
[----:B------:R-:W-:-:S05]  /*201f0*/  @P1 LOP3.LUT R5, R5, R4, RZ, 0x3c, !PT ;  /* 0x0000000405051212 */ /* 0x000fca00078e3cff */
[----:B------:R-:W4:Y:S04]  /*20200*/  @P1 LDG.E.U16 R2, desc[UR6][R4.64] ;  /* 0x0000000604021981 */ /* 0x000f28000c1e1500 */
[----:B------:R-:W3:Y:S04]  /*20210*/  LDL R4, [R1+0xed0] ;  /* 0x000ed00001047983 */ /* 0x000ee80000100800 */
[----:B------:R-:W3:Y:S04]  /*20220*/  LDL R5, [R1+0xed4] ;  /* 0x000ed40001057983 */ /* 0x000ee80000100800 */
[----:B----4-:R0:W-:Y:S04]  /*20230*/  STL [R1+0x3e70], R2 ;  /* 0x003e700201007387 */ /* 0x0101e80000100800 */
[----:B0-----:R-:W4:Y:S01]  /*20240*/  LDL R2, [R1+0xe4c] ;  /* 0x000e4c0001027983 */ /* 0x001f220000100800 */
[----:B---3--:R-:W-:-:S04]  /*20250*/  @P2 LOP3.LUT R5, R5, R4, RZ, 0x3c, !PT ;  /* 0x0000000405052212 */ /* 0x008fc800078e3cff */
[----:B------:R-:W-:-:S04]  /*20260*/  @P2 LOP3.LUT R4, R5, R4, RZ, 0x3c, !PT ;  /* 0x0000000405042212 */ /* 0x000fc800078e3cff */
[----:B------:R-:W-:-:S05]  /*20270*/  @P2 LOP3.LUT R5, R5, R4, RZ, 0x3c, !PT ;  /* 0x0000000405052212 */ /* 0x000fca00078e3cff */
[----:B------:R-:W3:Y:S01]  /*20280*/  @P2 LDG.E.U16 R19, desc[UR6][R4.64] ;  /* 0x0000000604132981 */ /* 0x000ee2000c1e1500 */
[----:B------:R-:W-:-:S03]  /*20290*/  PRMT R29, RZ, 0x7610, R29 ;  /* 0x00007610ff1d7816 */ /* 0x000fc6000000001d */
[----:B---3--:R0:W-:Y:S04]  /*202a0*/  STL [R1], R19 ;  /* 0x0000001301007387 */ /* 0x0081e80000100800 */
[----:B0-----:R-:W3:Y:S04]  /*202b0*/  LDL.LU R19, [R1+0x3ee0] ;  /* 0x003ee00001137983 */ /* 0x001ee80000300800 */
[----:B------:R-:W2:Y:S01]  /*202c0*/  LDL R5, [R1+0xec8] ;  /* 0x000ec80001057983 */ /* 0x000ea20000100800 */
[----:B------:R-:W-:Y:S01]  /*202d0*/  @P2 IMAD.MOV.U32 R4, RZ, RZ, R15 ;  /* 0x000000ffff042224 */ /* 0x000fe200078e000f */
[----:B------:R-:W-:-:S02]  /*202e0*/  ISETP.GT.AND P3, PT, R3, 0x78, PT ;  /* 0x000000780300780c */ /* 0x000fc40003f64270 */
[----:B------:R-:W-:Y:S01]  /*202f0*/  PRMT R17, RZ, 0x7610, R17 ;  /* 0x00007610ff117816 */ /* 0x000fe20000000011 */
[----:B------:R-:W3:Y:S04]  /*20300*/  LDL R15, [R1+0xec4] ;  /* 0x000ec400010f7983 */ /* 0x000ee80000100800 */
[----:B--2---:R0:W2:Y:S04]  /*20310*/  @P2 LDG.E.U16 R29, desc[UR6][R4.64] ;  /* 0x00000006041d2981 */ /* 0x0040a8000c1e1500 */
[----:B------:R-:W4:Y:S02]  /*20320*/  LDL R5, [R1+0xe50] ;  /* 0x000e500001057983 */ /* 0x000f240000100800 */
[----:B0-----:R-:W-:-:S02]  /*20330*/  @P3 IMAD.MOV.U32 R4, RZ, RZ, R14 ;  /* 0x000000ffff043224 */ /* 0x001fc400078e000e */
[----:B--2---:R0:W-:Y:S01]  /*20340*/  STL [R1+0x3ec8], R29 ;  /* 0x003ec81d01007387 */ /* 0x0041e20000100800 */
[----:B------:R-:W-:-:S03]  /*20350*/  PRMT R16, RZ, 0x7610, R16 ;  /* 0x00007610ff107816 */ /* 0x000fc60000000010 */
[----:B------:R-:W2:Y:S04]  /*20360*/  LDL R14, [R1+0xebc] ;  /* 0x000ebc00010e7983 */ /* 0x000ea80000100800 */
[----:B----4-:R1:W4:Y:S04]  /*20370*/  @P3 LDG.E.U16 R17, desc[UR6][R4.64] ;  /* 0x0000000604113981 */ /* 0x010328000c1e1500 */
[----:B0-----:R-:W2:Y:S04]  /*20380*/  LDL R29, [R1+0xeb8] ;  /* 0x000eb800011d7983 */ /* 0x001ea80000100800 */
[----:B------:R-:W3:Y:S01]  /*20390*/  LDL R5, [R1+0xe48] ;  /* 0x000e480001057983 */ /* 0x000ee20000100800 */
[----:B-1----:R-:W-:Y:S01]  /*203a0*/  @P3 IMAD.MOV.U32 R4, RZ, RZ, R2 ;  /* 0x000000ffff043224 */ /* 0x002fe200078e0002 */
[----:B------:R-:W-:-:S02]  /*203b0*/  ISETP.GT.AND P1, PT, R3, 0x6d, PT ;  /* 0x0000006d0300780c */ /* 0x000fc40003f24270 */
[----:B----4-:R-:W-:Y:S01]  /*203c0*/  STL [R1+0x3ecc], R17 ;  /* 0x003ecc1101007387 */ /* 0x010fe20000100800 */
[----:B------:R-:W-:-:S03]  /*203d0*/  PRMT R18, RZ, 0x7610, R18 ;  /* 0x00007610ff127816 */ /* 0x000fc60000000012 */
[----:B------:R-:W4:Y:S04]  /*203e0*/  LDL R2, [R1+0xe44] ;  /* 0x000e440001027983 */ /* 0x000f280000100800 */
[----:B---3--:R0:W3:Y:S04]  /*203f0*/  @P3 LDG.E.U16 R16, desc[UR6][R4.64] ;  /* 0x0000000604103981 */ /* 0x0080e8000c1e1500 */
[----:B------:R-:W0:Y:S04]  /*20400*/  LDL R4, [R1+0xf00] ;  /* 0x000f000001047983 */ /* 0x000e280000100800 */
[----:B------:R-:W0:Y:S02]  /*20410*/  LDL R5, [R1+0xf04] ;  /* 0x000f040001057983 */ /* 0x000e240000100800 */
[----:B0-----:R-:W-:-:S04]  /*20420*/  @P1 LOP3.LUT R5, R5, R4, RZ, 0x3c, !PT ;  /* 0x0000000405051212 */ /* 0x001fc800078e3cff */
[----:B------:R-:W-:-:S04]  /*20430*/  @P1 LOP3.LUT R4, R5, R4, RZ, 0x3c, !PT ;  /* 0x0000000405041212 */ /* 0x000fc800078e3cff */
[----:B------:R-:W-:-:S05]  /*20440*/  @P1 LOP3.LUT R5, R5, R4, RZ, 0x3c, !PT ;  /* 0x0000000405051212 */ /* 0x000fca00078e3cff */
[----:B------:R-:W2:Y:S04]  /*20450*/  @P1 LDG.E.U16 R18, desc[UR6][R4.64] ;  /* 0x0000000604121981 */ /* 0x000ea8000c1e1500 */
[----:B---3--:R-:W-:Y:S01]  /*20460*/  STL [R1+0x3ed0], R16 ;  /* 0x003ed01001007387 */ /* 0x008fe20000100800 */
[----:B------:R-:W-:Y:S02]  /*20470*/  ISETP.GT.AND P2, PT, R3, 0x71, PT ;  /* 0x000000710300780c */ /* 0x000fe40003f44270 */
[----:B------:R-:W-:Y:S01]  /*20480*/  PRMT R28, RZ, 0x7610, R28 ;  /* 0x00007610ff1c7816 */ /* 0x000fe2000000001c */
[----:B--2---:R0:W-:Y:S04]  /*20490*/  STL [R1+0x4], R18 ;  /* 0x0000041201007387 */ /* 0x0041e80000100800 */
[----:B0-----:R-:W2:Y:S04]  /*204a0*/  LDL.LU R18, [R1+0x3edc] ;  /* 0x003edc0001127983 */ /* 0x001ea80000300800 */
[----:B------:R-:W3:Y:S02]  /*204b0*/  LDL R5, [R1+0xec0] ;  /* 0x000ec00001057983 */ /* 0x000ee40000100800 */
[----:B------:R-:W-:Y:S01]  /*204c0*/  @P2 IMAD.MOV.U32 R4, RZ, RZ, R15 ;  /* 0x000000ffff042224 */ /* 0x000fe200078e000f */
[----:B------:R-:W-:Y:S01]  /*204d0*/  PRMT R27, RZ, 0x7610, R27 ;  /* 0x00007610ff1b7816 */ /* 0x000fe2000000001b */
[----:B------:R-:W2:Y:S04]  /*204e0*/  LDL R15, [R1+0xe3c] ;  /* 0x000e3c00010f7983 */ /* 0x000ea80000100800 */
[----:B---3--:R0:W3:Y:S02]  /*204f0*/  @P2 LDG.E.U16 R28, desc[UR6][R4.64] ;  /* 0x00000006041c2981 */ /* 0x0080e4000c1e1500 */
[----:B0-----:R-:W-:-:S02]  /*20500*/  @P2 IMAD.MOV.U32 R4, RZ, RZ, R14 ;  /* 0x000000ffff042224 */ /* 0x001fc400078e000e */
[----:B------:R-:W-:-:S05]  /*20510*/  @P2 IMAD.MOV.U32 R5, RZ, RZ, R29 ;  /* 0x000000ffff052224 */ /* 0x000fca00078e001d */
[----:B------:R-:W4:Y:S04]  /*20520*/  @P2 LDG.E.U16 R27, desc[UR6][R4.64] ;  /* 0x00000006041b2981 */ /* 0x000f28000c1e1500 */
[----:B---3--:R0:W-:Y:S04]  /*20530*/  STL [R1+0x3eb4], R28 ;  /* 0x003eb41c01007387 */ /* 0x0081e80000100800 */
[----:B------:R-:W3:Y:S04]  /*20540*/  LDL R29, [R1+0xeb0] ;  /* 0x000eb000011d7983 */ /* 0x000ee80000100800 */
[----:B------:R-:W3:Y:S04]  /*20550*/  LDL R14, [R1+0xeb4] ;  /* 0x000eb400010e7983 */ /* 0x000ee80000100800 */
[----:B0-----:R-:W2:Y:S04]  /*20560*/  LDL R28, [R1+0xe40] ;  /* 0x000e4000011c7983 */ /* 0x001ea80000100800 */
[----:B----4-:R0:W-:Y:S04]  /*20570*/  STL [R1+0x3eb8], R27 ;  /* 0x003eb81b01007387 */ /* 0x0101e80000100800 */
[----:B0-----:R-:W4:Y:S01]  /*20580*/  LDL R27, [R1+0xe38] ;  /* 0x000e3800011b7983 */ /* 0x001f220000100800 */
[----:B------:R-:W-:-:S02]  /*20590*/  ISETP.GT.AND P3, PT, R3, 0x79, PT ;  /* 0x000000790300780c */ /* 0x000fc40003f64270 */
[----:B------:R-:W-:Y:S02]  /*205a0*/  PRMT R13, RZ, 0x7610, R13 ;  /* 0x00007610ff0d7816 */ /* 0x000fe4000000000d */
[----:B------:R-:W-:Y:S02]  /*205b0*/  ISETP.GT.AND P2, PT, R3, 0x72, PT ;  /* 0x000000720300780c */ /* 0x000fe40003f44270 */
[----:B------:R-:W-:-:S07]  /*205c0*/  PRMT R12, RZ, 0x7610, R12 ;  /* 0x00007610ff0c7816 */ /* 0x000fce000000000c */
[----:B------:R-:W-:Y:S02]  /*205d0*/  @P3 IMAD.MOV.U32 R4, RZ, RZ, R2 ;  /* 0x000000ffff043224 */ /* 0x000fe400078e0002 */
[----:B------:R-:W3:Y:S01]  /*205e0*/  LDL R2, [R1+0xeac] ;  /* 0x000eac0001027983 */ /* 0x000ee20000100800 */
[----:B------:R-:W-:Y:S01]  /*205f0*/  PRMT R26, RZ, 0x7610, R26 ;  /* 0x00007610ff1a7816 */ /* 0x000fe2000000001a */
[----:B--2---:R-:W-:Y:S02]  /*20600*/  @P3 IMAD.MOV.U32 R5, RZ, RZ, R28 ;  /* 0x000000ffff053224 */ /* 0x004fe400078e001c */
[----:B------:R-:W2:Y:S04]  /*20610*/  LDL R28, [R1+0xea8] ;  /* 0x000ea800011c7983 */ /* 0x000ea80000100800 */
[----:B------:R0:W2:Y:S02]  /*20620*/  @P3 LDG.E.U16 R13, desc[UR6][R4.64] ;  /* 0x00000006040d3981 */ /* 0x0000a4000c1e1500 */
[----:B0-----:R-:W-:Y:S01]  /*20630*/  @P3 MOV R4, R15 ;  /* 0x0000000f00043202 */ /* 0x001fe20000000f00 */
[----:B----4-:R-:W-:-:S05]  /*20640*/  @P3 IMAD.MOV.U32 R5, RZ, RZ, R27 ;  /* 0x000000ffff053224 */ /* 0x010fca00078e001b */
[----:B------:R3:W4:Y:S02]  /*20650*/  @P3 LDG.E.U16 R12, desc[UR6][R4.64] ;  /* 0x00000006040c3981 */ /* 0x000724000c1e1500 */
[----:B---3--:R-:W-:Y:S02]  /*20660*/  @P2 IMAD.MOV.U32 R4, RZ, RZ, R14 ;  /* 0x000000ffff042224 */ /* 0x008fe400078e000e */
[----:B------:R-:W-:-:S05]  /*20670*/  @P2 IMAD.MOV.U32 R5, RZ, RZ, R29 ;  /* 0x000000ffff052224 */ /* 0x000fca00078e001d */
[----:B------:R0:W3:Y:S01]  /*20680*/  @P2 LDG.E.U16 R26, desc[UR6][R4.64] ;  /* 0x00000006041a2981 */ /* 0x0000e2000c1e1500 */
[----:B------:R-:W-:Y:S01]  /*20690*/  PRMT R25, RZ, 0x7610, R25 ;  /* 0x00007610ff197816 */ /* 0x000fe20000000019 */
[----:B0-----:R-:W-:Y:S02]  /*206a0*/  @P2 IMAD.MOV.U32 R4, RZ, RZ, R2 ;  /* 0x000000ffff042224 */ /* 0x001fe400078e0002 */
[----:B--2---:R-:W-:Y:S04]  /*206b0*/  STL [R1+0x3ebc], R13 ;  /* 0x003ebc0d01007387 */ /* 0x004fe80000100800 */
[----:B------:R-:W2:Y:S04]  /*206c0*/  LDL R27, [R1+0xe30] ;  /* 0x000e3000011b7983 */ /* 0x000ea80000100800 */
[----:B------:R-:W2:Y:S01]  /*206d0*/  LDL R15, [R1+0xe34] ;  /* 0x000e3400010f7983 */ /* 0x000ea20000100800 */
[----:B------:R-:W-:-:S05]  /*206e0*/  @P2 IMAD.MOV.U32 R5, RZ, RZ, R28 ;  /* 0x000000ffff052224 */ /* 0x000fca00078e001c */
[----:B------:R2:W2:Y:S04]  /*206f0*/  @P2 LDG.E.U16 R25, desc[UR6][R4.64] ;  /* 0x0000000604192981 */ /* 0x0004a8000c1e1500 */
[----:B----4-:R0:W-:Y:S04]  /*20700*/  STL [R1+0x3ec0], R12 ;  /* 0x003ec00c01007387 */ /* 0x0101e80000100800 */
[----:B------:R-:W4:Y:S04]  /*20710*/  LDL R14, [R1+0xe28] ;  /* 0x000e2800010e7983 */ /* 0x000f280000100800 */
[----:B0-----:R-:W4:Y:S04]  /*20720*/  LDL R12, [R1+0xe2c] ;  /* 0x000e2c00010c7983 */ /* 0x001f280000100800 */
[----:B---3--:R0:W-:Y:S04]  /*20730*/  STL [R1+0x3e9c], R26 ;  /* 0x003e9c1a01007387 */ /* 0x0081e80000100800 */
[----:B------:R-:W3:Y:S04]  /*20740*/  LDL R2, [R1+0xea4] ;  /* 0x000ea40001027983 */ /* 0x000ee80000100800 */
[----:B0-----:R-:W3:Y:S01]  /*20750*/  LDL R26, [R1+0xea0] ;  /* 0x000ea000011a7983 */ /* 0x001ee20000100800 */
[----:B------:R-:W-:-:S02]  /*20760*/  ISETP.GT.AND P3, PT, R3, 0x7a, PT ;  /* 0x0000007a0300780c */ /* 0x000fc40003f64270 */
[----:B------:R-:W-:Y:S02]  /*20770*/  PRMT R11, RZ, 0x7610, R11 ;  /* 0x00007610ff0b7816 */ /* 0x000fe4000000000b */
[----:B------:R-:W-:Y:S02]  /*20780*/  ISETP.GT.AND P2, PT, R3, 0x73, PT ;  /* 0x000000730300780c */ /* 0x000fe40003f44270 */
[----:B------:R-:W-:Y:S02]  /*20790*/  PRMT R10, RZ, 0x7610, R10 ;  /* 0x00007610ff0a7816 */ /* 0x000fe4000000000a */
[----:B------:R-:W-:-:S05]  /*207a0*/  PRMT R23, RZ, 0x7610, R23 ;  /* 0x00007610ff177816 */ /* 0x000fca0000000017 */
[----:B--2---:R-:W-:Y:S02]  /*207b0*/  @P3 IMAD.MOV.U32 R5, RZ, RZ, R27 ;  /* 0x000000ffff053224 */ /* 0x004fe400078e001b */
[----:B------:R-:W-:-:S05]  /*207c0*/  @P3 IMAD.MOV.U32 R4, RZ, RZ, R15 ;  /* 0x000000ffff043224 */ /* 0x000fca00078e000f */
[----:B------:R4:W2:Y:S04]  /*207d0*/  @P3 LDG.E.U16 R11, desc[UR6][R4.64] ;  /* 0x00000006040b3981 */ /* 0x0008a8000c1e1500 */
[----:B------:R0:W-:Y:S04]  /*207e0*/  STL [R1+0x3ea0], R25 ;  /* 0x003ea01901007387 */ /* 0x0001e80000100800 */
[----:B------:R-:W2:Y:S04]  /*207f0*/  LDL R15, [R1+0xe9c] ;  /* 0x000e9c00010f7983 */ /* 0x000ea80000100800 */
[----:B0-----:R-:W2:Y:S01]  /*20800*/  LDL R25, [R1+0xe98] ;  /* 0x000e980001197983 */ /* 0x001ea20000100800 */
[----:B----4-:R-:W-:-:S02]  /*20810*/  @P3 IMAD.MOV.U32 R5, RZ, RZ, R14 ;  /* 0x000000ffff053224 */ /* 0x010fc400078e000e */
[----:B------:R-:W-:-:S05]  /*20820*/  @P3 IMAD.MOV.U32 R4, RZ, RZ, R12 ;  /* 0x000000ffff043224 */ /* 0x000fca00078e000c */
[----:B------:R3:W4:Y:S02]  /*20830*/  @P3 LDG.E.U16 R10, desc[UR6][R4.64] ;  /* 0x00000006040a3981 */ /* 0x000724000c1e1500 */
[----:B---3--:R-:W-:Y:S02]  /*20840*/  @P2 IMAD.MOV.U32 R4, RZ, RZ, R2 ;  /* 0x000000ffff042224 */ /* 0x008fe400078e0002 */
[----:B------:R-:W-:-:S05]  /*20850*/  @P2 IMAD.MOV.U32 R5, RZ, RZ, R26 ;  /* 0x000000ffff052224 */ /* 0x000fca00078e001a */
[----:B------:R0:W3:Y:S01]  /*20860*/  @P2 LDG.E.U16 R23, desc[UR6][R4.64] ;  /* 0x0000000604172981 */ /* 0x0000e2000c1e1500 */
[----:B------:R-:W-:-:S03]  /*20870*/  PRMT R22, RZ, 0x7610, R22 ;  /* 0x00007610ff167816 */ /* 0x000fc60000000016 */
[----:B--2---:R-:W-:Y:S04]  /*20880*/  STL [R1+0x3ea4], R11 ;  /* 0x003ea40b01007387 */ /* 0x004fe80000100800 */
[----:B------:R-:W2:Y:S04]  /*20890*/  LDL R14, [R1+0xe20] ;  /* 0x000e2000010e7983 */ /* 0x000ea80000100800 */
[----:B------:R-:W2:Y:S01]  /*208a0*/  LDL R12, [R1+0xe24] ;  /* 0x000e2400010c7983 */ /* 0x000ea20000100800 */
[----:B0-----:R-:W-:Y:S02]  /*208b0*/  @P2 IMAD.MOV.U32 R4, RZ, RZ, R15 ;  /* 0x000000ffff042224 */ /* 0x001fe400078e000f */
[----:B------:R-:W-:-:S05]  /*208c0*/  @P2 IMAD.MOV.U32 R5, RZ, RZ, R25 ;  /* 0x000000ffff052224 */ /* 0x000fca00078e0019 */
[----:B------:R2:W2:Y:S04]  /*208d0*/  @P2 LDG.E.U16 R22, desc[UR6][R4.64] ;  /* 0x0000000604162981 */ /* 0x0004a8000c1e1500 */
[----:B----4-:R0:W-:Y:S04]  /*208e0*/  STL [R1+0x3ea8], R10 ;  /* 0x003ea80a01007387 */ /* 0x0101e80000100800 */
[----:B------:R-:W4:Y:S04]  /*208f0*/  LDL R2, [R1+0xe1c] ;  /* 0x000e1c0001027983 */ /* 0x000f280000100800 */
[----:B0-----:R-:W4:Y:S04]  /*20900*/  LDL R10, [R1+0xe18] ;  /* 0x000e1800010a7983 */ /* 0x001f280000100800 */
[----:B---3--:R-:W-:Y:S04]  /*20910*/  STL [R1+0x3e88], R23 ;  /* 0x003e881701007387 */ /* 0x008fe80000100800 */
[----:B------:R-:W3:Y:S04]  /*20920*/  LDL R25, [R1+0xef8] ;  /* 0x000ef80001197983 */ /* 0x000ee80000100800 */
[----:B------:R-:W3:Y:S01]  /*20930*/  LDL R15, [R1+0xefc] ;  /* 0x000efc00010f7983 */ /* 0x000ee20000100800 */
[----:B------:R-:W-:-:S02]  /*20940*/  ISETP.GT.AND P3, PT, R3, 0x7b, PT ;  /* 0x0000007b0300780c */ /* 0x000fc40003f64270 */
[----:B------:R-:W-:Y:S02]  /*20950*/  PRMT R9, RZ, 0x7610, R9 ;  /* 0x00007610ff097816 */ /* 0x000fe40000000009 */
[----:B------:R-:W-:Y:S02]  /*20960*/  PRMT R8, RZ, 0x7610, R8 ;  /* 0x00007610ff087816 */ /* 0x000fe40000000008 */
[----:B------:R-:W-:-:S07]  /*20970*/  PRMT R24, RZ, 0x7610, R24 ;  /* 0x00007610ff187816 */ /* 0x000fce0000000018 */
[----:B--2---:R-:W-:Y:S02]  /*20980*/  @P3 IMAD.MOV.U32 R5, RZ, RZ, R14 ;  /* 0x000000ffff053224 */ /* 0x004fe400078e000e */
[----:B------:R-:W-:-:S05]  /*20990*/  @P3 IMAD.MOV.U32 R4, RZ, RZ, R12 ;  /* 0x000000ffff043224 */ /* 0x000fca00078e000c */
[----:B------:R4:W2:Y:S04]  /*209a0*/  @P3 LDG.E.U16 R9, desc[UR6][R4.64] ;  /* 0x0000000604093981 */ /* 0x0008a8000c1e1500 */
[----:B------:R0:W-:Y:S04]  /*209b0*/  STL [R1+0x3e8c], R22 ;  /* 0x003e8c1601007387 */ /* 0x0001e80000100800 */
[----:B------:R-:W2:Y:S04]  /*209c0*/  LDL R14, [R1+0xe90] ;  /* 0x000e9000010e7983 */ /* 0x000ea80000100800 */
[----:B------:R-:W2:Y:S01]  /*209d0*/  LDL R12, [R1+0xe94] ;  /* 0x000e9400010c7983 */ /* 0x000ea20000100800 */
[----:B----4-:R-:W-:-:S02]  /*209e0*/  @P3 IMAD.MOV.U32 R4, RZ, RZ, R2 ;  /* 0x000000ffff043224 */ /* 0x010fc400078e0002 */
[----:B------:R-:W-:-:S05]  /*209f0*/  @P3 IMAD.MOV.U32 R5, RZ, RZ, R10 ;  /* 0x000000ffff053224 */ /* 0x000fca00078e000a */
[----:B------:R3:W4:Y:S02]  /*20a00*/  @P3 LDG.E.U16 R8, desc[UR6][R4.64] ;  /* 0x0000000604083981 */ /* 0x000724000c1e1500 */
[----:B---3--:R-:W-:Y:S01]  /*20a10*/  @P1 MOV R4, R15 ;  /* 0x0000000f00041202 */ /* 0x008fe20000000f00 */
[----:B------:R-:W-:-:S05]  /*20a20*/  @P1 IMAD.MOV.U32 R5, RZ, RZ, R25 ;  /* 0x000000ffff051224 */ /* 0x000fca00078e0019 */
[----:B------:R1:W3:Y:S01]  /*20a30*/  @P1 LDG.E.U16 R24, desc[UR6][R4.64] ;  /* 0x0000000604181981 */ /* 0x0002e2000c1e1500 */
[----:B------:R-:W-:Y:S02]  /*20a40*/  ISETP.GT.AND P2, PT, R3, 0x74, PT ;  /* 0x000000740300780c */ /* 0x000fe40003f44270 */
[----:B------:R-:W-:Y:S01]  /*20a50*/  PRMT R21, RZ, 0x7610, R21 ;  /* 0x00007610ff157816 */ /* 0x000fe20000000015 */
[----:B--2---:R-:W-:Y:S04]  /*20a60*/  STL [R1+0x3e90], R9 ;  /* 0x003e900901007387 */ /* 0x004fe80000100800 */
[----:B------:R-:W2:Y:S04]  /*20a70*/  LDL R10, [R1+0xe88] ;  /* 0x000e8800010a7983 */ /* 0x000ea80000100800 */
[----:B------:R-:W2:Y:S02]  /*20a80*/  LDL R2, [R1+0xe8c] ;  /* 0x000e8c0001027983 */ /* 0x000ea40000100800 */
[----:B-1----:R-:W-:-:S02]  /*20a90*/  @P2 IMAD.MOV.U32 R5, RZ, RZ, R14 ;  /* 0x000000ffff052224 */ /* 0x002fc400078e000e */
[----:B------:R-:W-:-:S05]  /*20aa0*/  @P2 IMAD.MOV.U32 R4, RZ, RZ, R12 ;  /* 0x000000ffff042224 */ /* 0x000fca00078e000c */
[----:B------:R2:W2:Y:S04]  /*20ab0*/  @P2 LDG.E.U16 R21, desc[UR6][R4.64] ;  /* 0x0000000604152981 */ /* 0x0004a8000c1e1500 */
[----:B----4-:R-:W-:Y:S04]  /*20ac0*/  STL [R1+0x3e94], R8 ;  /* 0x003e940801007387 */ /* 0x010fe80000100800 */
[----:B0-----:R-:W4:Y:S04]  /*20ad0*/  LDL R22, [R1+0xe10] ;  /* 0x000e100001167983 */ /* 0x001f280000100800 */
[----:B------:R-:W4:Y:S04]  /*20ae0*/  LDL R15, [R1+0xe14] ;  /* 0x000e1400010f7983 */ /* 0x000f280000100800 */
[----:B---3--:R-:W-:Y:S04]  /*20af0*/  STL [R1+0x3e2c], R24 ;  /* 0x003e2c1801007387 */ /* 0x008fe80000100800 */
[----:B------:R-:W3:Y:S04]  /*20b00*/  LDL R14, [R1+0xe08] ;  /* 0x000e0800010e7983 */ /* 0x000ee80000100800 */
[----:B------:R-:W3:Y:S01]  /*20b10*/  LDL R12, [R1+0xe0c] ;  /* 0x000e0c00010c7983 */ /* 0x000ee20000100800 */
[----:B------:R-:W-:-:S02]  /*20b20*/  ISETP.GT.AND P3, PT, R3, 0x7c, PT ;  /* 0x0000007c0300780c */ /* 0x000fc40003f64270 */
[----:B------:R-:W-:Y:S02]  /*20b30*/  PRMT R20, RZ, 0x7610, R20 ;  /* 0x00007610ff147816 */ /* 0x000fe40000000014 */
[----:B------:R-:W-:Y:S02]  /*20b40*/  PRMT R7, RZ, 0x7610, R7 ;  /* 0x00007610ff077816 */ /* 0x000fe40000000007 */
[----:B------:R-:W-:Y:S01]  /*20b50*/  PRMT R6, RZ, 0x7610, R6 ;  /* 0x00007610ff067816 */ /* 0x000fe20000000006 */
[----:B--2---:R-:W-:Y:S02]  /*20b60*/  @P2 IMAD.MOV.U32 R5, RZ, RZ, R10 ;  /* 0x000000ffff052224 */ /* 0x004fe400078e000a */
[----:B------:R-:W-:-:S05]  /*20b70*/  @P2 IMAD.MOV.U32 R4, RZ, RZ, R2 ;  /* 0x000000ffff042224 */ /* 0x000fca00078e0002 */
[----:B------:R4:W2:Y:S04]  /*20b80*/  @P2 LDG.E.U16 R20, desc[UR6][R4.64] ;  /* 0x0000000604142981 */ /* 0x0008a8000c1e1500 */
[----:B------:R-:W-:Y:S04]  /*20b90*/  STL [R1+0x3e74], R21 ;  /* 0x003e741501007387 */ /* 0x000fe80000100800 */
[----:B------:R-:W2:Y:S04]  /*20ba0*/  LDL R10, [R1+0xe80] ;  /* 0x000e8000010a7983 */ /* 0x000ea80000100800 */
[----:B------:R-:W2:Y:S01]  /*20bb0*/  LDL R2, [R1+0xe84] ;  /* 0x000e840001027983 */ /* 0x000ea20000100800 */
[----:B----4-:R-:W-:-:S02]  /*20bc0*/  @P3 IMAD.MOV.U32 R5, RZ, RZ, R22 ;  /* 0x000000ffff053224 */ /* 0x010fc400078e0016 */
[----:B------:R-:W-:-:S05]  /*20bd0*/  @P3 IMAD.MOV.U32 R4, RZ, RZ, R15 ;  /* 0x000000ffff043224 */ /* 0x000fca00078e000f */
[----:B------:R3:W4:Y:S02]  /*20be0*/  @P3 LDG.E.U16 R7, desc[UR6][R4.64] ;  /* 0x0000000604073981 */ /* 0x000724000c1e1500 */
[----:B---3--:R-:W-:Y:S02]  /*20bf0*/  @P3 IMAD.MOV.U32 R5, RZ, RZ, R14 ;  /* 0x000000ffff053224 */ /* 0x008fe400078e000e */
[----:B------:R-:W-:-:S05]  /*20c00*/  @P3 IMAD.MOV.U32 R4, RZ, RZ, R12 ;  /* 0x000000ffff043224 */ /* 0x000fca00078e000c */
[----:B------:R0:W3:Y:S01]  /*20c10*/  @P3 LDG.E.U16 R6, desc[UR6][R4.64] ;  /* 0x0000000604063981 */ /* 0x0000e2000c1e1500 */
[----:B------:R-:W-:Y:S02]  /*20c20*/  ISETP.GT.AND P1, PT, R3, 0x75, PT ;  /* 0x000000750300780c */ /* 0x000fe40003f24270 */
[----:B------:R-:W-:Y:S01]  /*20c30*/  PRMT R19, RZ, 0x7610, R19 ;  /* 0x00007610ff137816 */ /* 0x000fe20000000013 */
[----:B--2---:R-:W-:Y:S04]  /*20c40*/  STL [R1+0x3e78], R20 ;  /* 0x003e781401007387 */ /* 0x004fe80000100800 */
[----:B------:R-:W2:Y:S04]  /*20c50*/  LDL R22, [R1+0xe78] ;  /* 0x000e780001167983 */ /* 0x000ea80000100800 */
[----:B------:R-:W2:Y:S02]  /*20c60*/  LDL R15, [R1+0xe7c] ;  /* 0x000e7c00010f7983 */ /* 0x000ea40000100800 */
[----:B0-----:R-:W-:-:S02]  /*20c70*/  @P1 IMAD.MOV.U32 R5, RZ, RZ, R10 ;  /* 0x000000ffff051224 */ /* 0x001fc400078e000a */
[----:B------:R-:W-:-:S05]  /*20c80*/  @P1 IMAD.MOV.U32 R4, RZ, RZ, R2 ;  /* 0x000000ffff041224 */ /* 0x000fca00078e0002 */
[----:B------:R2:W2:Y:S04]  /*20c90*/  @P1 LDG.E.U16 R19, desc[UR6][R4.64] ;  /* 0x0000000604131981 */ /* 0x0004a8000c1e1500 */
[----:B----4-:R0:W-:Y:S04]  /*20ca0*/  STL [R1+0x3e7c], R7 ;  /* 0x003e7c0701007387 */ /* 0x0101e80000100800 */
[----:B------:R-:W4:Y:S04]  /*20cb0*/  LDL R14, [R1+0xe00] ;  /* 0x000e0000010e7983 */ /* 0x000f280000100800 */
[----:B------:R-:W4:Y:S04]  /*20cc0*/  LDL R12, [R1+0xe04] ;  /* 0x000e0400010c7983 */ /* 0x000f280000100800 */
[----:B---3--:R1:W-:Y:S04]  /*20cd0*/  STL [R1+0x3e80], R6 ;  /* 0x003e800601007387 */ /* 0x0083e80000100800 */
[----:B------:R-:W3:Y:S04]  /*20ce0*/  LDL R10, [R1+0xdf8] ;  /* 0x000df800010a7983 */ /* 0x000ee80000100800 */
[----:B------:R-:W3:Y:S01]  /*20cf0*/  LDL R2, [R1+0xdfc] ;  /* 0x000dfc0001027983 */ /* 0x000ee20000100800 */
[----:B------:R-:W-:-:S02]  /*20d00*/  ISETP.GT.AND P2, PT, R3, 0x7d, PT ;  /* 0x0000007d0300780c */ /* 0x000fc40003f44270 */
[----:B------:R-:W-:Y:S01]  /*20d10*/  PRMT R18, RZ, 0x7610, R18 ;  /* 0x00007610ff127816 */ /* 0x000fe20000000012 */
[----:B--2---:R-:W-:Y:S02]  /*20d20*/  @P1 IMAD.MOV.U32 R5, RZ, RZ, R22 ;  /* 0x000000ffff051224 */ /* 0x004fe400078e0016 */
[----:B------:R-:W-:-:S05]  /*20d30*/  @P1 IMAD.MOV.U32 R4, RZ, RZ, R15 ;  /* 0x000000ffff041224 */ /* 0x000fca00078e000f */
[----:B------:R2:W3:Y:S04]  /*20d40*/  @P1 LDG.E.U16 R18, desc[UR6][R4.64] ;  /* 0x0000000604121981 */ /* 0x0004e8000c1e1500 */
[----:B------:R-:W-:Y:S01]  /*20d50*/  STL [R1+0x3e30], R19 ;  /* 0x003e301301007387 */ /* 0x000fe20000100800 */
[----:B--2---:R-:W-:-:S03]  /*20d60*/  PRMT R5, RZ, 0x7610, R5 ;  /* 0x00007610ff057816 */ /* 0x004fc60000000005 */
[----:B------:R-:W2:Y:S04]  /*20d70*/  LDL R26, [R1+0xf68] ;  /* 0x000f6800011a7983 */ /* 0x000ea80000100800 */
[----:B------:R-:W2:Y:S01]  /*20d80*/  LDL R22, [R1+0xf6c] ;  /* 0x000f6c0001167983 */ /* 0x000ea20000100800 */
[----:B------:R-:W-:-:S03]  /*20d90*/  PRMT R4, RZ, 0x7610, R4 ;  /* 0x00007610ff047816 */ /* 0x000fc60000000004 */
[----:B0-----:R-:W2:Y:S04]  /*20da0*/  LDL R7, [R1+0xf60] ;  /* 0x000f600001077983 */ /* 0x001ea80000100800 */
[----:B-1----:R-:W2:Y:S01]  /*20db0*/  LDL R6, [R1+0xf64] ;  /* 0x000f640001067983 */ /* 0x002ea20000100800 */
[----:B----4-:R-:W-:Y:S02]  /*20dc0*/  @P2 IMAD.MOV.U32 R15, RZ, RZ, R14 ;  /* 0x000000ffff0f2224 */ /* 0x010fe400078e000e */
[----:B------:R-:W-:-:S05]  /*20dd0*/  @P2 IMAD.MOV.U32 R14, RZ, RZ, R12 ;  /* 0x000000ffff0e2224 */ /* 0x000fca00078e000c */
[----:B------:R3:W4:Y:S02]  /*20de0*/  @P2 LDG.E.U16 R5, desc[UR6][R14.64] ;  /* 0x000000060e052981 */ /* 0x000724000c1e1500 */
[----:B---3--:R-:W-:Y:S02]  /*20df0*/  @P2 IMAD.MOV.U32 R15, RZ, RZ, R10 ;  /* 0x000000ffff0f2224 */ /* 0x008fe400078e000a */
[----:B------:R-:W-:-:S05]  /*20e00*/  @P2 IMAD.MOV.U32 R14, RZ, RZ, R2 ;  /* 0x000000ffff0e2224 */ /* 0x000fca00078e0002 */
[----:B------:R2:W3:Y:S01]  /*20e10*/  @P2 LDG.E.U16 R4, desc[UR6][R14.64] ;  /* 0x000000060e042981 */ /* 0x0004e2000c1e1500 */
[----:B------:R-:W-:Y:S02]  /*20e20*/  PRMT R21, RZ, 0x7610, R21 ;  /* 0x00007610ff157816 */ /* 0x000fe40000000015 */
[----:B------:R-:W-:Y:S01]  /*20e30*/  ISETP.GT.AND P1, PT, R3, 0x67, PT ;  /* 0x000000670300780c */ /* 0x000fe20003f24270 */
[----:B------:R-:W-:Y:S01]  /*20e40*/  STL [R1+0x3e34], R18 ;  /* 0x003e341201007387 */ /* 0x000fe20000100800 */
[----:B--2---:R-:W-:Y:S01]  /*20e50*/  @P0 IMAD.MOV.U32 R15, RZ, RZ, R26 ;  /* 0x000000ffff0f0224 */ /* 0x004fe200078e001a */
[----:B------:R-:W-:-:S05]  /*20e60*/  @P0 MOV R14, R22 ;  /* 0x00000016000e0202 */ /* 0x000fca0000000f00 */
[----:B------:R0:W2:Y:S05]  /*20e70*/  @P0 LDG.E.U16 R21, desc[UR6][R14.64] ;  /* 0x000000060e150981 */ /* 0x0000aa000c1e1500 */
[----:B0-----:R-:W-:Y:S02]  /*20e80*/  @P1 IMAD.MOV.U32 R14, RZ, RZ, R6 ;  /* 0x000000ffff0e1224 */ /* 0x001fe400078e0006 */
[----:B------:R-:W-:Y:S01]  /*20e90*/  @P1 IMAD.MOV.U32 R15, RZ, RZ, R7 ;  /* 0x000000ffff0f1224 */ /* 0x000fe200078e0007 */
[----:B----4-:R-:W-:Y:S04]  /*20ea0*/  STL [R1+0x3e38], R5 ;  /* 0x003e380501007387 */ /* 0x010fe80000100800 */
[----:B------:R-:W4:Y:S04]  /*20eb0*/  LDL R25, [R1+0xf58] ;  /* 0x000f580001197983 */ /* 0x000f280000100800 */
[----:B------:R-:W4:Y:S04]  /*20ec0*/  LDL R2, [R1+0xf5c] ;  /* 0x000f5c0001027983 */ /* 0x000f280000100800 */
[----:B------:R-:W4:Y:S04]  /*20ed0*/  LDL R12, [R1+0xef0] ;  /* 0x000ef000010c7983 */ /* 0x000f280000100800 */
[----:B------:R-:W4:Y:S04]  /*20ee0*/  LDL R10, [R1+0xef4] ;  /* 0x000ef400010a7983 */ /* 0x000f280000100800 */
[----:B---3--:R0:W-:Y:S04]  /*20ef0*/  STL [R1+0x3e3c], R4 ;  /* 0x003e3c0401007387 */ /* 0x0081e80000100800 */
[----:B------:R-:W3:Y:S01]  /*20f00*/  LDL R22, [R1+0xee8] ;  /* 0x000ee80001167983 */ /* 0x000ee20000100800 */
[----:B0-----:R-:W-:-:S06]  /*20f10*/  PRMT R4, RZ, 0x7610, R4 ;  /* 0x00007610ff047816 */ /* 0x001fcc0000000004 */
[----:B------:R4:W3:Y:S01]  /*20f20*/  @P1 LDG.E.U16 R4, desc[UR6][R14.64] ;  /* 0x000000060e041981 */ /* 0x0008e2000c1e1500 */
[----:B------:R-:W-:Y:S02]  /*20f30*/  ISETP.GT.AND P0, PT, R3, 0x6e, PT ;  /* 0x0000006e0300780c */ /* 0x000fe40003f04270 */
[----:B------:R-:W-:Y:S01]  /*20f40*/  PRMT R24, RZ, 0x7610, R24 ;  /* 0x00007610ff187816 */ /* 0x000fe20000000018 */
[----:B--2---:R0:W-:Y:S04]  /*20f50*/  STL [R1+0x31c], R21 ;  /* 0x00031c1501007387 */ /* 0x0041e80000100800 */
[----:B------:R-:W2:Y:S04]  /*20f60*/  LDL R7, [R1+0xee0] ;  /* 0x000ee00001077983 */ /* 0x000ea80000100800 */
[----:B------:R-:W2:Y:S04]  /*20f70*/  LDL R6, [R1+0xee4] ;  /* 0x000ee40001067983 */ /* 0x000ea80000100800 */
[----:B0-----:R-:W2:Y:S01]  /*20f80*/  LDL R21, [R1+0xeec] ;  /* 0x000eec0001157983 */ /* 0x001ea20000100800 */
[----:B----4-:R-:W-:-:S02]  /*20f90*/  @P1 IMAD.MOV.U32 R15, RZ, RZ, R25 ;  /* 0x000000ffff0f1224 */ /* 0x010fc400078e0019 */
[----:B------:R-:W-:-:S05]  /*20fa0*/  @P1 IMAD.MOV.U32 R14, RZ, RZ, R2 ;  /* 0x000000ffff0e1224 */ /* 0x000fca00078e0002 */
[----:B------:R0:W4:Y:S02]  /*20fb0*/  @P1 LDG.E.U16 R24, desc[UR6][R14.64] ;  /* 0x000000060e181981 */ /* 0x000124000c1e1500 */
[----:B0-----:R-:W-:Y:S02]  /*20fc0*/  @P0 IMAD.MOV.U32 R14, RZ, RZ, R10 ;  /* 0x000000ffff0e0224 */ /* 0x001fe400078e000a */
[----:B------:R-:W-:Y:S01]  /*20fd0*/  @P0 IMAD.MOV.U32 R15, RZ, RZ, R12 ;  /* 0x000000ffff0f0224 */ /* 0x000fe200078e000c */
[----:B---3--:R0:W-:Y:S04]  /*20fe0*/  STL [R1+0x314], R4 ;  /* 0x0003140401007387 */ /* 0x0081e80000100800 */
[----:B------:R-:W3:Y:S04]  /*20ff0*/  LDL R2, [R1+0xedc] ;  /* 0x000edc0001027983 */ /* 0x000ee80000100800 */
[----:B------:R-:W4:Y:S04]  /*21000*/  LDL R12, [R1+0xe70] ;  /* 0x000e7000010c7983 */ /* 0x000f280000100800 */
[----:B------:R-:W4:Y:S04]  /*21010*/  LDL R10, [R1+0xe74] ;  /* 0x000e7400010a7983 */ /* 0x000f280000100800 */
[----:B0-----:R-:W4:Y:S01]  /*21020*/  LDL R4, [R1+0xed8] ;  /* 0x000ed80001047983 */ /* 0x001f220000100800 */
[----:B------:R-:W-:-:S02]  /*21030*/  PRMT R23, RZ, 0x7610, R23 ;  /* 0x00007610ff177816 */ /* 0x000fc40000000017 */
[----:B------:R-:W-:Y:S02]  /*21040*/  ISETP.GT.AND P1, PT, R3, 0x6f, PT ;  /* 0x0000006f0300780c */ /* 0x000fe40003f24270 */
[----:B------:R-:W-:Y:S02]  /*21050*/  PRMT R18, RZ, 0x7610, R18 ;  /* 0x00007610ff127816 */ /* 0x000fe40000000012 */
[----:B------:R0:W4:Y:S01]  /*21060*/  @P0 LDG.E.U16 R23, desc[UR6][R14.64] ;  /* 0x000000060e170981 */ /* 0x000122000c1e1500 */
[----:B------:R-:W-:Y:S01]  /*21070*/  PRMT R17, RZ, 0x7610, R17 ;  /* 0x00007610ff117816 */ /* 0x000fe20000000011 */
[----:B0-----:R-:W-:Y:S01]  /*21080*/  @P0 IMAD.MOV.U32 R15, RZ, RZ, R22 ;  /* 0x000000ffff0f0224 */ /* 0x001fe200078e0016 */
[----:B------:R-:W-:Y:S02]  /*21090*/  PRMT R13, RZ, 0x7610, R13 ;  /* 0x00007610ff0d7816 */ /* 0x000fe4000000000d */
[----:B------:R-:W-:Y:S01]  /*210a0*/  PRMT R9, RZ, 0x7610, R9 ;  /* 0x00007610ff097816 */ /* 0x000fe20000000009 */
[----:B--2---:R-:W-:-:S05]  /*210b0*/  @P0 IMAD.MOV.U32 R14, RZ, RZ, R21 ;  /* 0x000000ffff0e0224 */ /* 0x004fca00078e0015 */
[----:B------:R0:W2:Y:S01]  /*210c0*/  @P0 LDG.E.U16 R18, desc[UR6][R14.64] ;  /* 0x000000060e120981 */ /* 0x0000a2000c1e1500 */
[----:B------:R-:W-:Y:S01]  /*210d0*/  ISETP.GT.AND P0, PT, R3, 0x76, PT ;  /* 0x000000760300780c */ /* 0x000fe20003f04270 */
[----:B0-----:R-:W-:Y:S02]  /*210e0*/  @P1 IMAD.MOV.U32 R14, RZ, RZ, R6 ;  /* 0x000000ffff0e1224 */ /* 0x001fe400078e0006 */
[----:B------:R-:W-:Y:S01]  /*210f0*/  @P1 IMAD.MOV.U32 R15, RZ, RZ, R7 ;  /* 0x000000ffff0f1224 */ /* 0x000fe200078e0007 */
[----:B------:R-:W2:Y:S04]  /*21100*/  LDL R6, [R1+0xe6c] ;  /* 0x000e6c0001067983 */ /* 0x000ea80000100800 */
[----:B------:R-:W2:Y:S04]  /*21110*/  LDL R7, [R1+0xe68] ;  /* 0x000e680001077983 */ /* 0x000ea80000100800 */
[----:B------:R3:W2:Y:S02]  /*21120*/  @P1 LDG.E.U16 R17, desc[UR6][R14.64] ;  /* 0x000000060e111981 */ /* 0x0006a4000c1e1500 */
[----:B---3--:R-:W-:-:S02]  /*21130*/  @P1 IMAD.MOV.U32 R14, RZ, RZ, R2 ;  /* 0x000000ffff0e1224 */ /* 0x008fc400078e0002 */
[----:B------:R-:W3:Y:S01]  /*21140*/  LDL R2, [R1+0xe64] ;  /* 0x000e640001027983 */ /* 0x000ee20000100800 */
[----:B----4-:R-:W-:-:S03]  /*21150*/  @P1 IMAD.MOV.U32 R15, RZ, RZ, R4 ;  /* 0x000000ffff0f1224 */ /* 0x010fc600078e0004 */
[----:B------:R-:W4:Y:S04]  /*21160*/  LDL R4, [R1+0xe60] ;  /* 0x000e600001047983 */ /* 0x000f280000100800 */
[----:B------:R0:W3:Y:S02]  /*21170*/  @P1 LDG.E.U16 R13, desc[UR6][R14.64] ;  /* 0x000000060e0d1981 */ /* 0x0000e4000c1e1500 */
[----:B0-----:R-:W-:Y:S02]  /*21180*/  @P0 IMAD.MOV.U32 R14, RZ, RZ, R10 ;  /* 0x000000ffff0e0224 */ /* 0x001fe400078e000a */
[----:B------:R-:W-:-:S05]  /*21190*/  @P0 IMAD.MOV.U32 R15, RZ, RZ, R12 ;  /* 0x000000ffff0f0224 */ /* 0x000fca00078e000c */
[----:B------:R0:W4:Y:S01]  /*211a0*/  @P0 LDG.E.U16 R9, desc[UR6][R14.64] ;  /* 0x000000060e090981 */ /* 0x000122000c1e1500 */
[----:B------:R-:W-:Y:S02]  /*211b0*/  ISETP.GT.AND P1, PT, R3, 0x77, PT ;  /* 0x000000770300780c */ /* 0x000fe40003f24270 */
[----:B------:R-:W-:Y:S01]  /*211c0*/  PRMT R20, RZ, 0x7610, R20 ;  /* 0x00007610ff147816 */ /* 0x000fe20000000014 */
[----:B--2---:R1:W-:Y:S04]  /*211d0*/  STL [R1+0x2fc], R18 ;  /* 0x0002fc1201007387 */ /* 0x0043e80000100800 */
[----:B-1----:R-:W2:Y:S04]  /*211e0*/  LDL R18, [R1+0xe58] ;  /* 0x000e580001127983 */ /* 0x002ea80000100800 */
[----:B------:R1:W-:Y:S04]  /*211f0*/  STL [R1+0x2f4], R17 ;  /* 0x0002f41101007387 */ /* 0x0003e80000100800 */
[----:B-1----:R-:W2:Y:S01]  /*21200*/  LDL R17, [R1+0xe5c] ;  /* 0x000e5c0001117983 */ /* 0x002ea20000100800 */
[----:B0-----:R-:W-:-:S02]  /*21210*/  @P0 IMAD.MOV.U32 R14, RZ, RZ, R6 ;  /* 0x000000ffff0e0224 */ /* 0x001fc400078e0006 */
[----:B------:R-:W-:-:S05]  /*21220*/  @P0 IMAD.MOV.U32 R15, RZ, RZ, R7 ;  /* 0x000000ffff0f0224 */ /* 0x000fca00078e0007 */
[----:B------:R0:W2:Y:S04]  /*21230*/  @P0 LDG.E.U16 R20, desc[UR6][R14.64] ;  /* 0x000000060e140981 */ /* 0x0000a8000c1e1500 */
[----:B---3--:R1:W-:Y:S04]  /*21240*/  STL [R1+0x2f0], R13 ;  /* 0x0002f00d01007387 */ /* 0x0083e80000100800 */
[----:B------:R-:W3:Y:S04]  /*21250*/  LDL R12, [R1+0xdf4] ;  /* 0x000df400010c7983 */ /* 0x000ee80000100800 */
[----:B-1----:R-:W3:Y:S04]  /*21260*/  LDL R13, [R1+0xdf0] ;  /* 0x000df000010d7983 */ /* 0x002ee80000100800 */
[----:B------:R-:W-:Y:S04]  /*21270*/  STL [R1+0x30c], R24 ;  /* 0x00030c1801007387 */ /* 0x000fe80000100800 */
[----:B------:R-:W3:Y:S04]  /*21280*/  LDL R10, [R1+0xde8] ;  /* 0x000de800010a7983 */ /* 0x000ee80000100800 */
[----:B----4-:R1:W-:Y:S04]  /*21290*/  STL [R1+0x2ec], R9 ;  /* 0x0002ec0901007387 */ /* 0x0103e80000100800 */
[----:B-1----:R-:W4:Y:S04]  /*212a0*/  LDL R9, [R1+0xdec] ;  /* 0x000dec0001097983 */ /* 0x002f280000100800 */
[----:B------:R-:W-:Y:S04]  /*212b0*/  STL [R1+0x304], R23 ;  /* 0x0003041701007387 */ /* 0x000fe80000100800 */
[----:B------:R-:W4:Y:S04]  /*212c0*/  LDL R7, [R1+0xde0] ;  /* 0x000de00001077983 */ /* 0x000f280000100800 */
[----:B------:R-:W4:Y:S01]  /*212d0*/  LDL R6, [R1+0xde4] ;  /* 0x000de40001067983 */ /* 0x000f220000100800 */
[----:B0-----:R-:W-:Y:S01]  /*212e0*/  @P1 MOV R14, R2 ;  /* 0x00000002000e1202 */ /* 0x001fe20000000f00 */
[----:B------:R-:W-:-:S02]  /*212f0*/  @P1 IMAD.MOV.U32 R15, RZ, RZ, R4 ;  /* 0x000000ffff0f1224 */ /* 0x000fc400078e0004 */
[----:B------:R-:W4:Y:S04]  /*21300*/  LDL R2, [R1+0xddc] ;  /* 0x000ddc0001027983 */ /* 0x000f280000100800 */
[----:B------:R-:W4:Y:S01]  /*21310*/  LDL R4, [R1+0xdd8] ;  /* 0x000dd80001047983 */ /* 0x000f220000100800 */
[----:B------:R-:W-:Y:S02]  /*21320*/  PRMT R19, RZ, 0x7610, R19 ;  /* 0x00007610ff137816 */ /* 0x000fe40000000013 */
[----:B------:R-:W-:Y:S02]  /*21330*/  ISETP.GT.AND P0, PT, R3, 0x7e, PT ;  /* 0x0000007e0300780c */ /* 0x000fe40003f04270 */
[----:B------:R-:W-:Y:S02]  /*21340*/  PRMT R16, RZ, 0x7610, R16 ;  /* 0x00007610ff107816 */ /* 0x000fe40000000010 */
[----:B------:R2:W4:Y:S01]  /*21350*/  @P1 LDG.E.U16 R19, desc[UR6][R14.64] ;  /* 0x000000060e131981 */ /* 0x000522000c1e1500 */
[----:B------:R-:W-:-:S02]  /*21360*/  PRMT R11, RZ, 0x7610, R11 ;  /* 0x00007610ff0b7816 */ /* 0x000fc4000000000b */
[----:B------:R-:W-:Y:S02]  /*21370*/  PRMT R8, RZ, 0x7610, R8 ;  /* 0x00007610ff087816 */ /* 0x000fe40000000008 */
[----:B------:R-:W-:Y:S02]  /*21380*/  PRMT R5, RZ, 0x7610, R5 ;  /* 0x00007610ff057816 */ /* 0x000fe40000000005 */
[----:B------:R-:W-:Y:S01]  /*21390*/  PRMT R0, RZ, 0x7610, R0 ;  /* 0x00007610ff007816 */ /* 0x000fe20000000000 */
[----:B--2---:R-:W-:Y:S02]  /*213a0*/  @P1 IMAD.MOV.U32 R15, RZ, RZ, R18 ;  /* 0x000000ffff0f1224 */ /* 0x004fe400078e0012 */
[----:B------:R-:W-:-:S05]  /*213b0*/  @P1 IMAD.MOV.U32 R14, RZ, RZ, R17 ;  /* 0x000000ffff0e1224 */ /* 0x000fca00078e0011 */
[----:B------:R3:W2:Y:S01]  /*213c0*/  @P1 LDG.E.U16 R16, desc[UR6][R14.64] ;  /* 0x000000060e101981 */ /* 0x0006a2000c1e1500 */
[----:B------:R-:W-:Y:S01]  /*213d0*/  ISETP.GT.AND P1, PT, R3, 0x7f, PT ;  /* 0x0000007f0300780c */ /* 0x000fe20003f24270 */
[----:B---3--:R-:W-:Y:S02]  /*213e0*/  @P0 IMAD.MOV.U32 R14, RZ, RZ, R12 ;  /* 0x000000ffff0e0224 */ /* 0x008fe400078e000c */
[----:B------:R-:W-:-:S05]  /*213f0*/  @P0 IMAD.MOV.U32 R15, RZ, RZ, R13 ;  /* 0x000000ffff0f0224 */ /* 0x000fca00078e000d */
[----:B------:R0:W3:Y:S02]  /*21400*/  @P0 LDG.E.U16 R11, desc[UR6][R14.64] ;  /* 0x000000060e0b0981 */ /* 0x0000e4000c1e1500 */
[----:B0-----:R-:W-:Y:S02]  /*21410*/  @P0 IMAD.MOV.U32 R15, RZ, RZ, R10 ;  /* 0x000000ffff0f0224 */ /* 0x001fe400078e000a */
[----:B----4-:R-:W-:-:S05]  /*21420*/  @P0 IMAD.MOV.U32 R14, RZ, RZ, R9 ;  /* 0x000000ffff0e0224 */ /* 0x010fca00078e0009 */
[----:B------:R0:W4:Y:S02]  /*21430*/  @P0 LDG.E.U16 R8, desc[UR6][R14.64] ;  /* 0x000000060e080981 */ /* 0x000124000c1e1500 */
[----:B0-----:R-:W-:Y:S02]  /*21440*/  @P1 IMAD.MOV.U32 R14, RZ, RZ, R6 ;  /* 0x000000ffff0e1224 */ /* 0x001fe400078e0006 */
[----:B------:R-:W-:-:S05]  /*21450*/  @P1 IMAD.MOV.U32 R15, RZ, RZ, R7 ;  /* 0x000000ffff0f1224 */ /* 0x000fca00078e0007 */
[----:B------:R0:W4:Y:S02]  /*21460*/  @P1 LDG.E.U16 R5, desc[UR6][R14.64] ;  /* 0x000000060e051981 */ /* 0x000124000c1e1500 */
[----:B0-----:R-:W-:Y:S02]  /*21470*/  @P1 IMAD.MOV.U32 R14, RZ, RZ, R2 ;  /* 0x000000ffff0e1224 */ /* 0x001fe400078e0002 */
[----:B------:R-:W-:-:S05]  /*21480*/  @P1 IMAD.MOV.U32 R15, RZ, RZ, R4 ;  /* 0x000000ffff0f1224 */ /* 0x000fca00078e0004 */
[----:B------:R-:W4:Y:S04]  /*21490*/  @P1 LDG.E.U16 R0, desc[UR6][R14.64] ;  /* 0x000000060e001981 */ /* 0x000f28000c1e1500 */
        /* <DEDUP_REMOVED lines=20> */
[----:B------:R-:W0:Y:S01]  /*215e0*/  S2R R2, SR_TID.X ;  /* 0x0000000000027919 */ /* 0x000e220000002100 */
[----:B------:R-:W-:Y:S06]  /*215f0*/  BAR.SYNC.DEFER_BLOCKING 0x0 ;  /* 0x0000000000007b1d */ /* 0x000fec0000010000 */
[----:B--2---:R-:W-:Y:S04]  /*21600*/  STL [R1+0x2c4], R16 ;  /* 0x0002c41001007387 */ /* 0x004fe80000100800 */
[----:B------:R-:W-:Y:S04]  /*21610*/  STL [R1+0x3cf0], R14 ;  /* 0x003cf00e01007387 */ /* 0x000fe80000100800 */
[----:B------:R-:W-:Y:S04]  /*21620*/  STL [R1+0x3cf8], R14 ;  /* 0x003cf80e01007387 */ /* 0x000fe80000100800 */
[----:B------:R-:W-:Y:S04]  /*21630*/  STL [R1+0x3d00], R14 ;  /* 0x003d000e01007387 */ /* 0x000fe80000100800 */
[----:B---3--:R-:W-:Y:S04]  /*21640*/  STL [R1+0x2bc], R11 ;  /* 0x0002bc0b01007387 */ /* 0x008fe80000100800 */
[----:B------:R-:W-:Y:S04]  /*21650*/  STL [R1+0x3d08], R14 ;  /* 0x003d080e01007387 */ /* 0x000fe80000100800 */
[----:B------:R-:W-:Y:S04]  /*21660*/  STL [R1+0x3d10], R14 ;  /* 0x003d100e01007387 */ /* 0x000fe80000100800 */
[----:B------:R-:W-:Y:S04]  /*21670*/  STL [R1+0x3d18], R14 ;  /* 0x003d180e01007387 */ /* 0x000fe80000100800 */
[----:B------:R-:W-:Y:S04]  /*21680*/  STL [R1+0x3d20], R14 ;  /* 0x003d200e01007387 */ /* 0x000fe80000100800 */
[----:B----4-:R-:W-:Y:S04]  /*21690*/  STL [R1+0x2b4], R8 ;  /* 0x0002b40801007387 */ /* 0x010fe80000100800 */
        /* <DEDUP_REMOVED lines=44> */
[----:B-1----:R-:W1:Y:S03]  /*21960*/  S2R R0, SR_TID.X ;  /* 0x0000000000007919 */ /* 0x002e660000002100 */
        /* <DEDUP_REMOVED lines=30> */
[----:B0-----:R0:W-:Y:S01]  /*21b50*/  STL [R1+0x3ed4], R2 ;  /* 0x003ed40201007387 */ /* 0x0011e20000100800 */
[----:B-1----:R-:W-:-:S03]  /*21b60*/  LOP3.LUT R29, R0, 0x3f, RZ, 0xc0, !PT ;  /* 0x0000003f001d7812 */ /* 0x002fc600078ec0ff */
[----:B------:R-:W-:Y:S01]  /*21b70*/  STL [R1+0x3dac], R15 ;  /* 0x003dac0f01007387 */ /* 0x000fe20000100800 */
[----:B------:R-:W-:-:S03]  /*21b80*/  LOP3.LUT R0, R2, 0x3f, RZ, 0xc0, !PT ;  /* 0x0000003f02007812 */ /* 0x000fc600078ec0ff */
[----:B------:R-:W-:Y:S04]  /*21b90*/  STL [R1+0x3e08], R15 ;  /* 0x003e080f01007387 */ /* 0x000fe80000100800 */
[----:B0-----:R-:W2:Y:S01]  /*21ba0*/  LDL.LU R2, [R1+0x71c] ;  /* 0x00071c0001027983 */ /* 0x001ea20000300800 */
[----:B------:R-:W-:-:S04]  /*21bb0*/  LOP3.LUT R4, R29, 0x40, RZ, 0xfc, !PT ;  /* 0x000000401d047812 */ /* 0x000fc800078efcff */
[----:B------:R-:W-:Y:S01]  /*21bc0*/  ISETP.GE.AND P1, PT, R4, R3, PT ;  /* 0x000000030400720c */ /* 0x000fe20003f26270 */
        /* <DEDUP_REMOVED lines=26> */
[----:B------:R-:W-:-:S03]  /*21d70*/  IMAD.SHL.U32 R15, R0, 0x2, RZ ;  /* 0x00000002000f7824 */ /* 0x000fc600078e00ff */
[----:B------:R-:W4:Y:S01]  /*21d80*/  LDL.LU R28, [R1] ;  /* 0x00000000011c7983 */ /* 0x000f220000300800 */
[----:B------:R-:W-:-:S03]  /*21d90*/  ISETP.GE.AND P0, PT, R0, R3, PT ;  /* 0x000000030000720c */ /* 0x000fc60003f06270 */
[----:B------:R0:W-:Y:S04]  /*21da0*/  STL [R1+0x3ec4], R0 ;  /* 0x003ec40001007387 */ /* 0x0001e80000100800 */
[----:B0-----:R-:W4:Y:S04]  /*21db0*/  LDL.LU R0, [R1+0x214] ;  /* 0x0002140001007983 */ /* 0x001f280000300800 */
[----:B------:R0:W-:Y:S04]  /*21dc0*/  STL [R1+0x3e0c], R3 ;  /* 0x003e0c0301007387 */ /* 0x0001e80000100800 */
[----:B0-----:R-:W4:Y:S04]  /*21dd0*/  LDL.LU R3, [R1+0x2e0] ;  /* 0x0002e00001037983 */ /* 0x001f280000300800 */
[----:B--2---:R0:W-:Y:S04]  /*21de0*/  STS.U16 [R15+UR4], R2 ;  /* 0x000000020f007988 */ /* 0x0041e80008000404 */
[----:B0-----:R-:W2:Y:S04]  /*21df0*/  LDL.LU R2, [R1+0x3ed8] ;  /* 0x003ed80001027983 */ /* 0x001ea80000300800 */
[----:B--2---:R0:W-:Y:S04]  /*21e00*/  STS.U16 [R15+UR4+0x80], R2 ;  /* 0x000080020f007988 */ /* 0x0041e80008000404 */
[----:B---3--:R1:W-:Y:S04]  /*21e10*/  STS.U16 [R15+UR4+0x800], R16 ;  /* 0x000800100f007988 */ /* 0x0083e80008000404 */
[----:B----4-:R2:W-:Y:S04]  /*21e20*/  STS.U16 [R15+UR4+0x880], R17 ;  /* 0x000880110f007988 */ /* 0x0105e80008000404 */
[----:B------:R3:W-:Y:S04]  /*21e30*/  STS.U16 [R15+UR4+0x1000], R29 ;  /* 0x0010001d0f007988 */ /* 0x0007e80008000404 */
[----:B0-----:R-:W4:Y:S04]  /*21e40*/  LDL.LU R2, [R1+0x3ed4] ;  /* 0x003ed40001027983 */ /* 0x001f280000300800 */
[----:B-1----:R-:W4:Y:S04]  /*21e50*/  LDL.LU R16, [R1+0x3ed0] ;  /* 0x003ed00001107983 */ /* 0x002f280000300800 */
[----:B--2---:R-:W2:Y:S04]  /*21e60*/  LDL.LU R17, [R1+0x3ecc] ;  /* 0x003ecc0001117983 */ /* 0x004ea80000300800 */
[----:B---3--:R-:W3:Y:S04]  /*21e70*/  LDL.LU R29, [R1+0x3ec8] ;  /* 0x003ec800011d7983 */ /* 0x008ee80000300800 */
[----:B------:R-:W-:Y:S04]  /*21e80*/  STS.U16 [R15+UR4+0x1080], R3 ;  /* 0x001080030f007988 */ /* 0x000fe80008000404 */
[----:B------:R0:W-:Y:S04]  /*21e90*/  STS.U16 [R15+UR4+0x1800], R0 ;  /* 0x001800000f007988 */ /* 0x0001e80008000404 */
[----:B------:R-:W-:Y:S04]  /*21ea0*/  STS.U16 [R15+UR4+0x1880], R14 ;  /* 0x0018800e0f007988 */ /* 0x000fe80008000404 */
        /* <DEDUP_REMOVED lines=17> */
[----:B------:R1:W-:Y:S04]  /*21fc0*/  STS.U16 [R15+UR4+0x6080], R12 ;  /* 0x0060800c0f007988 */ /* 0x0003e80008000404 */
[----:B------:R1:W-:Y:S04]  /*21fd0*/  STS.U16 [R15+UR4+0x6800], R13 ;  /* 0x0068000d0f007988 */ /* 0x0003e80008000404 */
[----:B------:R1:W-:Y:S04]  /*21fe0*/  STS.U16 [R15+UR4+0x6880], R27 ;  /* 0x0068801b0f007988 */ /* 0x0003e80008000404 */
[----:B------:R1:W-:Y:S04]  /*21ff0*/  STS.U16 [R15+UR4+0x7000], R28 ;  /* 0x0070001c0f007988 */ /* 0x0003e80008000404 */
[----:B---3--:R-:W-:Y:S04]  /*22000*/  STL [R1+0x3e18], R29 ;  /* 0x003e181d01007387 */ /* 0x008fe80000100800 */
[----:B--2---:R-:W-:Y:S04]  /*22010*/  STL [R1+0x3e1c], R17 ;  /* 0x003e1c1101007387 */ /* 0x004fe80000100800 */
[----:B0-----:R-:W2:Y:S04]  /*22020*/  LDL.LU R0, [R1+0x718] ;  /* 0x0007180001007983 */ /* 0x001ea80000300800 */
[----:B-1----:R-:W3:Y:S04]  /*22030*/  LDL.LU R12, [R1+0x714] ;  /* 0x00071400010c7983 */ /* 0x002ee80000300800 */
[----:B------:R-:W3:Y:S04]  /*22040*/  LDL.LU R13, [R1+0x6e0] ;  /* 0x0006e000010d7983 */ /* 0x000ee80000300800 */
[----:B------:R-:W3:Y:S04]  /*22050*/  LDL.LU R27, [R1+0x6dc] ;  /* 0x0006dc00011b7983 */ /* 0x000ee80000300800 */
[----:B------:R-:W3:Y:S04]  /*22060*/  LDL.LU R28, [R1+0x2c8] ;  /* 0x0002c800011c7983 */ /* 0x000ee80000300800 */
[----:B------:R-:W-:Y:S04]  /*22070*/  STS.U16 [R15+UR4+0x7080], R29 ;  /* 0x0070801d0f007988 */ /* 0x000fe80008000404 */
[----:B------:R0:W-:Y:S04]  /*22080*/  STS.U16 [R15+UR4+0x7800], R17 ;  /* 0x007800110f007988 */ /* 0x0001e80008000404 */
[----:B0-----:R-:W3:Y:S04]  /*22090*/  LDL.LU R17, [R1+0x208] ;  /* 0x0002080001117983 */ /* 0x001ee80000300800 */
[----:B------:R-:W3:Y:S04]  /*220a0*/  LDL.LU R29, [R1+0x1d4] ;  /* 0x0001d400011d7983 */ /* 0x000ee80000300800 */
        /* <DEDUP_REMOVED lines=19> */
[----:B----4-:R-:W-:Y:S04]  /*221e0*/  STS.U16 [R15+UR4+0x7880], R16 ;  /* 0x007880100f007988 */ /* 0x010fe80008000404 */
[----:B------:R0:W-:Y:S01]  /*221f0*/  STL [R1+0x3e98], R15 ;  /* 0x003e980f01007387 */ /* 0x0001e20000100800 */
[----:B------:R-:W-:-:S03]  /*22200*/  LOP3.LUT R2, R2, 0x3f, RZ, 0xc0, !PT ;  /* 0x0000003f02027812 */ /* 0x000fc600078ec0ff */
[----:B0-----:R-:W4:Y:S04]  /*22210*/  LDL.LU R15, [R1+0x20c] ;  /* 0x00020c00010f7983 */ /* 0x001f280000300800 */
[----:B------:R0:W-:Y:S01]  /*22220*/  STL [R1+0x3e20], R16 ;  /* 0x003e201001007387 */ /* 0x0001e20000100800 */
[----:B------:R-:W-:-:S03]  /*22230*/  IMAD.SHL.U32 R2, R2, 0x2, RZ ;  /* 0x0000000202027824 */ /* 0x000fc600078e00ff */
[----:B0-----:R-:W4:Y:S02]  /*22240*/  LDL.LU R16, [R1+0x2c0] ;  /* 0x0002c00001107983 */ /* 0x001f240000300800 */
[----:B------:R-:W-:-:S05]  /*22250*/  LOP3.LUT R2, R2, 0x10, RZ, 0x3c, !PT ;  /* 0x0000001002027812 */ /* 0x000fca00078e3cff */
[----:B--2---:R0:W-:Y:S04]  /*22260*/  STS.U16 [R2+UR4+0x100], R0 ;  /* 0x0001000002007988 */ /* 0x0041e80008000404 */
[----:B---3--:R1:W-:Y:S04]  /*22270*/  STS.U16 [R2+UR4+0x180], R12 ;  /* 0x0001800c02007988 */ /* 0x0083e80008000404 */
[----:B------:R2:W-:Y:S04]  /*22280*/  STS.U16 [R2+UR4+0x900], R13 ;  /* 0x0009000d02007988 */ /* 0x0005e80008000404 */
[----:B------:R3:W-:Y:S04]  /*22290*/  STS.U16 [R2+UR4+0x980], R27 ;  /* 0x0009801b02007988 */ /* 0x0007e80008000404 */
[----:B------:R3:W-:Y:S04]  /*222a0*/  STS.U16 [R2+UR4+0x1100], R28 ;  /* 0x0011001c02007988 */ /* 0x0007e80008000404 */
[----:B0-----:R-:W4:Y:S04]  /*222b0*/  LDL.LU R0, [R1+0x3ec4] ;  /* 0x003ec40001007983 */ /* 0x001f280000300800 */
[----:B-1----:R-:W4:Y:S04]  /*222c0*/  LDL.LU R12, [R1+0x3ec0] ;  /* 0x003ec000010c7983 */ /* 0x002f280000300800 */
[----:B--2---:R-:W2:Y:S04]  /*222d0*/  LDL.LU R13, [R1+0x3ebc] ;  /* 0x003ebc00010d7983 */ /* 0x004ea80000300800 */
[----:B---3--:R-:W3:Y:S04]  /*222e0*/  LDL.LU R27, [R1+0x3eb8] ;  /* 0x003eb800011b7983 */ /* 0x008ee80000300800 */
[----:B------:R-:W2:Y:S04]  /*222f0*/  LDL.LU R28, [R1+0x3eb4] ;  /* 0x003eb400011c7983 */ /* 0x000ea80000300800 */
[----:B----4-:R-:W-:Y:S04]  /*22300*/  STS.U16 [R2+UR4+0x1180], R16 ;  /* 0x0011801002007988 */ /* 0x010fe80008000404 */
        /* <DEDUP_REMOVED lines=19> */
[----:B--2---:R-:W-:Y:S04]  /*22440*/  STL [R1+0x3e24], R28 ;  /* 0x003e241c01007387 */ /* 0x004fe80000100800 */
[----:B0-----:R-:W2:Y:S04]  /*22450*/  LDL.LU R10, [R1+0x70c] ;  /* 0x00070c00010a7983 */ /* 0x001ea80000300800 */
[----:B--2---:R0:W-:Y:S04]  /*22460*/  STL [R1+0x3eac], R10 ;  /* 0x003eac0a01007387 */ /* 0x0041e80000100800 */
[----:B0-----:R-:W2:Y:S04]  /*22470*/  LDL.LU R10, [R1+0x710] ;  /* 0x00071000010a7983 */ /* 0x001ea80000300800 */
[----:B------:R0:W-:Y:S04]  /*22480*/  STS.U16 [R2+UR4+0x6180], R11 ;  /* 0x0061800b02007988 */ /* 0x0001e80008000404 */
[----:B------:R1:W-:Y:S04]  /*22490*/  STS.U16 [R2+UR4+0x6900], R25 ;  /* 0x0069001902007988 */ /* 0x0003e80008000404 */
[----:B------:R4:W-:Y:S04]  /*224a0*/  STS.U16 [R2+UR4+0x6980], R26 ;  /* 0x0069801a02007988 */ /* 0x0009e80008000404 */
[----:B------:R3:W-:Y:S01]  /*224b0*/  STS.U16 [R2+UR4+0x7100], R28 ;  /* 0x0071001c02007988 */ /* 0x0007e20008000404 */
[----:B------:R-:W-:-:S02]  /*224c0*/  IMAD.SHL.U32 R3, R0, 0x2, RZ ;  /* 0x0000000200037824 */ /* 0x000fc400078e00ff */
[----:B------:R-:W-:Y:S01]  /*224d0*/  IMAD.SHL.U32 R0, R0, 0x2, RZ ;  /* 0x0000000200007824 */ /* 0x000fe200078e00ff */
[----:B--2---:R2:W-:Y:S04]  /*224e0*/  STL [R1+0x3eb0], R10 ;  /* 0x003eb00a01007387 */ /* 0x0045e80000100800 */
[----:B0-----:R-:W2:Y:S04]  /*224f0*/  LDL.LU R11, [R1+0x6d8] ;  /* 0x0006d800010b7983 */ /* 0x001ea80000300800 */
[----:B-1----:R-:W2:Y:S04]  /*22500*/  LDL.LU R25, [R1+0x6d4] ;  /* 0x0006d40001197983 */ /* 0x002ea80000300800 */
[----:B----4-:R-:W4:Y:S04]  /*22510*/  LDL.LU R26, [R1+0x2b8] ;  /* 0x0002b800011a7983 */ /* 0x010f280000300800 */
[----:B---3--:R-:W3:Y:S04]  /*22520*/  LDL.LU R28, [R1+0x1cc] ;  /* 0x0001cc00011c7983 */ /* 0x008ee80000300800 */
        /* <DEDUP_REMOVED lines=14> */
[----:B------:R-:W3:Y:S01]  /*22610*/  LDL.LU R9, [R1+0x78] ;  /* 0x0000780001097983 */ /* 0x000ee20000300800 */
[----:B--2---:R-:W-:-:S03]  /*22620*/  LOP3.LUT R10, R0, 0x10, RZ, 0x3c, !PT ;  /* 0x00000010000a7812 */ /* 0x004fc600078e3cff */
[----:B------:R-:W2:Y:S04]  /*22630*/  LDL.LU R22, [R1+0x4c] ;  /* 0x00004c0001167983 */ /* 0x000ea80000300800 */
[----:B------:R-:W2:Y:S04]  /*22640*/  LDL.LU R23, [R1+0x48] ;  /* 0x0000480001177983 */ /* 0x000ea80000300800 */
[----:B------:R-:W2:Y:S04]  /*22650*/  LDL.LU R2, [R1+0x1c] ;  /* 0x00001c0001027983 */ /* 0x000ea80000300800 */
[----:B------:R-:W2:Y:S04]  /*22660*/  LDL.LU R0, [R1+0x18] ;  /* 0x0000180001007983 */ /* 0x000ea80000300800 */
[----:B------:R-:W-:Y:S04]  /*22670*/  STS.U16 [R10+UR4+0x7180], R27 ;  /* 0x0071801b0a007988 */ /* 0x000fe80008000404 */
[----:B------:R0:W-:Y:S04]  /*22680*/  STL [R1+0x3e28], R27 ;  /* 0x003e281b01007387 */ /* 0x0001e80000100800 */
[----:B------:R-:W-:Y:S04]  /*22690*/  STS.U16 [R10+UR4+0x7900], R13 ;  /* 0x0079000d0a007988 */ /* 0x000fe80008000404 */
[----:B------:R-:W-:Y:S04]  /*226a0*/  STS.U16 [R10+UR4+0x7980], R12 ;  /* 0x0079800c0a007988 */ /* 0x000fe80008000404 */
[----:B0-----:R-:W3:Y:S04]  /*226b0*/  LDL.LU R27, [R1+0x200] ;  /* 0x00020000011b7983 */ /* 0x001ee80000300800 */
[----:B------:R0:W-:Y:S04]  /*226c0*/  STL [R1+0x3e40], R13 ;  /* 0x003e400d01007387 */ /* 0x0001e80000100800 */
[----:B0-----:R-:W2:Y:S04]  /*226d0*/  LDL.LU R13, [R1+0x204] ;  /* 0x00020400010d7983 */ /* 0x001ea80000300800 */
[----:B------:R-:W4:Y:S01]  /*226e0*/  LDL.LU R10, [R1+0x3eb0] ;  /* 0x003eb000010a7983 */ /* 0x000f220000300800 */
[----:B------:R-:W-:-:S03]  /*226f0*/  LOP3.LUT R15, R3, 0x20, RZ, 0x3c, !PT ;  /* 0x00000020030f7812 */ /* 0x000fc600078e3cff */
[----:B------:R0:W-:Y:S04]  /*22700*/  STL [R1+0x3e44], R12 ;  /* 0x003e440c01007387 */ /* 0x0001e80000100800 */
[----:B0-----:R-:W3:Y:S04]  /*22710*/  LDL.LU R12, [R1+0x2b0] ;  /* 0x0002b000010c7983 */ /* 0x001ee80000300800 */
[----:B----4-:R0:W-:Y:S04]  /*22720*/  STS.U16 [R15+UR4+0x200], R10 ;  /* 0x0002000a0f007988 */ /* 0x0101e80008000404 */
[----:B0-----:R-:W4:Y:S04]  /*22730*/  LDL.LU R10, [R1+0x3eac] ;  /* 0x003eac00010a7983 */ /* 0x001f280000300800 */
[----:B----4-:R0:W-:Y:S04]  /*22740*/  STS.U16 [R15+UR4+0x280], R10 ;  /* 0x0002800a0f007988 */ /* 0x0101e80008000404 */
[----:B------:R1:W-:Y:S04]  /*22750*/  STS.U16 [R15+UR4+0xa00], R11 ;  /* 0x000a000b0f007988 */ /* 0x0003e80008000404 */
[----:B------:R4:W-:Y:S04]  /*22760*/  STS.U16 [R15+UR4+0xa80], R25 ;  /* 0x000a80190f007988 */ /* 0x0009e80008000404 */
[----:B------:R2:W-:Y:S04]  /*22770*/  STS.U16 [R15+UR4+0x1200], R26 ;  /* 0x0012001a0f007988 */ /* 0x0005e80008000404 */
[----:B0-----:R-:W3:Y:S04]  /*22780*/  LDL.LU R10, [R1+0x3ea8] ;  /* 0x003ea800010a7983 */ /* 0x001ee80000300800 */
[----:B-1----:R-:W3:Y:S04]  /*22790*/  LDL.LU R11, [R1+0x3ea4] ;  /* 0x003ea400010b7983 */ /* 0x002ee80000300800 */
[----:B----4-:R-:W4:Y:S04]  /*227a0*/  LDL.LU R25, [R1+0x3ea0] ;  /* 0x003ea00001197983 */ /* 0x010f280000300800 */
[----:B--2---:R-:W2:Y:S04]  /*227b0*/  LDL.LU R26, [R1+0x3e9c] ;  /* 0x003e9c00011a7983 */ /* 0x004ea80000300800 */
[----:B---3--:R-:W-:Y:S04]  /*227c0*/  STS.U16 [R15+UR4+0x1280], R12 ;  /* 0x0012800c0f007988 */ /* 0x008fe80008000404 */
        /* <DEDUP_REMOVED lines=20> */
[----:B------:R-:W-:Y:S04]  /*22910*/  STS.U16 [R15+UR4+0x6a00], R2 ;  /* 0x006a00020f007988 */ /* 0x000fe80008000404 */
[----:B------:R3:W-:Y:S04]  /*22920*/  STS.U16 [R15+UR4+0x6a80], R0 ;  /* 0x006a80000f007988 */ /* 0x0007e80008000404 */
[----:B0-----:R-:W4:Y:S04]  /*22930*/  LDL.LU R8, [R1+0x708] ;  /* 0x0007080001087983 */ /* 0x001f280000300800 */
[----:B-1----:R-:W4:Y:S04]  /*22940*/  LDL.LU R9, [R1+0x704] ;  /* 0x0007040001097983 */ /* 0x002f280000300800 */
        /* <DEDUP_REMOVED lines=21> */
[----:B--2---:R-:W-:Y:S04]  /*22aa0*/  STS.U16 [R15+UR4+0x7200], R26 ;  /* 0x0072001a0f007988 */ /* 0x004fe80008000404 */
[----:B------:R0:W-:Y:S04]  /*22ab0*/  STL [R1+0x3e48], R26 ;  /* 0x003e481a01007387 */ /* 0x0001e80000100800 */
[----:B----4-:R-:W-:Y:S04]  /*22ac0*/  STS.U16 [R15+UR4+0x7280], R25 ;  /* 0x007280190f007988 */ /* 0x010fe80008000404 */
[----:B------:R-:W-:Y:S04]  /*22ad0*/  STS.U16 [R15+UR4+0x7a00], R11 ;  /* 0x007a000b0f007988 */ /* 0x000fe80008000404 */
[----:B------:R-:W-:Y:S04]  /*22ae0*/  STS.U16 [R15+UR4+0x7a80], R10 ;  /* 0x007a800a0f007988 */ /* 0x000fe80008000404 */
[----:B0-----:R-:W2:Y:S04]  /*22af0*/  LDL.LU R26, [R1+0x1c4] ;  /* 0x0001c400011a7983 */ /* 0x001ea80000300800 */
[----:B------:R0:W-:Y:S04]  /*22b00*/  STL [R1+0x3e4c], R25 ;  /* 0x003e4c1901007387 */ /* 0x0001e80000100800 */
[----:B0-----:R-:W4:Y:S04]  /*22b10*/  LDL.LU R25, [R1+0x1f8] ;  /* 0x0001f80001197983 */ /* 0x001f280000300800 */
[----:B------:R0:W-:Y:S04]  /*22b20*/  STL [R1+0x3e50], R11 ;  /* 0x003e500b01007387 */ /* 0x0001e80000100800 */
[----:B0-----:R-:W2:Y:S04]  /*22b30*/  LDL.LU R11, [R1+0x1fc] ;  /* 0x0001fc00010b7983 */ /* 0x001ea80000300800 */
[----:B------:R-:W4:Y:S04]  /*22b40*/  LDL.LU R15, [R1+0x3e98] ;  /* 0x003e9800010f7983 */ /* 0x000f280000300800 */
[----:B------:R0:W-:Y:S04]  /*22b50*/  STL [R1+0x3e54], R10 ;  /* 0x003e540a01007387 */ /* 0x0001e80000100800 */
[----:B0-----:R-:W2:Y:S01]  /*22b60*/  LDL.LU R10, [R1+0x260] ;  /* 0x00026000010a7983 */ /* 0x001ea20000300800 */
[----:B------:R-:W-:-:S05]  /*22b70*/  LOP3.LUT R3, R3, 0x30, RZ, 0x3c, !PT ;  /* 0x0000003003037812 */ /* 0x000fca00078e3cff */
[----:B------:R0:W-:Y:S04]  /*22b80*/  STS.U16 [R3+UR4+0x300], R8 ;  /* 0x0003000803007988 */ /* 0x0001e80008000404 */
[----:B------:R1:W-:Y:S04]  /*22b90*/  STS.U16 [R3+UR4+0x380], R9 ;  /* 0x0003800903007988 */ /* 0x0003e80008000404 */
[----:B---3--:R3:W-:Y:S04]  /*22ba0*/  STS.U16 [R3+UR4+0xb00], R22 ;  /* 0x000b001603007988 */ /* 0x0087e80008000404 */
[----:B------:R3:W-:Y:S04]  /*22bb0*/  STS.U16 [R3+UR4+0xb80], R23 ;  /* 0x000b801703007988 */ /* 0x0007e80008000404 */
[----:B------:R3:W-:Y:S04]  /*22bc0*/  STS.U16 [R3+UR4+0x1300], R0 ;  /* 0x0013000003007988 */ /* 0x0007e80008000404 */
[----:B0-----:R-:W4:Y:S04]  /*22bd0*/  LDL.LU R8, [R1+0x3e94] ;  /* 0x003e940001087983 */ /* 0x001f280000300800 */
[----:B-1----:R-:W4:Y:S04]  /*22be0*/  LDL.LU R9, [R1+0x3e90] ;  /* 0x003e900001097983 */ /* 0x002f280000300800 */
[----:B---3--:R-:W3:Y:S04]  /*22bf0*/  LDL.LU R22, [R1+0x3e8c] ;  /* 0x003e8c0001167983 */ /* 0x008ee80000300800 */
[----:B------:R-:W3:Y:S04]  /*22c00*/  LDL.LU R23, [R1+0x3e88] ;  /* 0x003e880001177983 */ /* 0x000ee80000300800 */
[----:B------:R-:W3:Y:S04]  /*22c10*/  LDL.LU R0, [R1+0x3e84] ;  /* 0x003e840001007983 */ /* 0x000ee80000300800 */
[----:B--2---:R-:W-:Y:S04]  /*22c20*/  STS.U16 [R3+UR4+0x1380], R10 ;  /* 0x0013800a03007988 */ /* 0x004fe80008000404 */
[----:B------:R-:W-:Y:S04]  /*22c30*/  STS.U16 [R3+UR4+0x1b00], R11 ;  /* 0x001b000b03007988 */ /* 0x000fe80008000404 */
        /* <DEDUP_REMOVED lines=20> */
[----:B0-----:R-:W3:Y:S04]  /*22d80*/  LDL.LU R6, [R1+0x700] ;  /* 0x0007000001067983 */ /* 0x001ee80000300800 */
[----:B-1----:R-:W3:Y:S04]  /*22d90*/  LDL.LU R7, [R1+0x6fc] ;  /* 0x0006fc0001077983 */ /* 0x002ee80000300800 */
[----:B--2---:R-:W2:Y:S04]  /*22da0*/  LDL.LU R20, [R1+0x688] ;  /* 0x0006880001147983 */ /* 0x004ea80000300800 */
[----:B----4-:R-:W4:Y:S04]  /*22db0*/  LDL.LU R21, [R1+0x318] ;  /* 0x0003180001157983 */ /* 0x010f280000300800 */
[----:B---3--:R-:W3:Y:S04]  /*22dc0*/  LDL.LU R2, [R1+0x22c] ;  /* 0x00022c0001027983 */ /* 0x008ee80000300800 */
[----:B------:R-:W3:Y:S04]  /*22dd0*/  LDL.LU R10, [R1+0x1b8] ;  /* 0x0001b800010a7983 */ /* 0x000ee80000300800 */
[----:B------:R-:W3:Y:S04]  /*22de0*/  LDL.LU R11, [R1+0x18c] ;  /* 0x00018c00010b7983 */ /* 0x000ee80000300800 */
[----:B------:R-:W3:Y:S04]  /*22df0*/  LDL.LU R25, [R1+0x188] ;  /* 0x0001880001197983 */ /* 0x000ee80000300800 */
[----:B------:R-:W3:Y:S04]  /*22e00*/  LDL.LU R18, [R1+0x15c] ;  /* 0x00015c0001127983 */ /* 0x000ee80000300800 */
[----:B------:R-:W3:Y:S04]  /*22e10*/  LDL.LU R19, [R1+0x158] ;  /* 0x0001580001137983 */ /* 0x000ee80000300800 */
[----:B------:R-:W-:Y:S04]  /*22e20*/  STS.U16 [R3+UR4+0x6b80], R0 ;  /* 0x006b800003007988 */ /* 0x000fe80008000404 */
[----:B------:R-:W3:Y:S04]  /*22e30*/  LDL.LU R24, [R1+0x12c] ;  /* 0x00012c0001187983 */ /* 0x000ee80000300800 */
[----:B------:R-:W-:Y:S04]  /*22e40*/  STS.U16 [R3+UR4+0x7300], R23 ;  /* 0x0073001703007988 */ /* 0x000fe80008000404 */
[----:B------:R0:W-:Y:S04]  /*22e50*/  STL [R1+0x3e58], R23 ;  /* 0x003e581701007387 */ /* 0x0001e80000100800 */
[----:B------:R-:W-:Y:S04]  /*22e60*/  STS.U16 [R3+UR4+0x7380], R22 ;  /* 0x0073801603007988 */ /* 0x000fe80008000404 */
[----:B------:R-:W-:Y:S04]  /*22e70*/  STS.U16 [R3+UR4+0x7b00], R9 ;  /* 0x007b000903007988 */ /* 0x000fe80008000404 */
[----:B0-----:R-:W3:Y:S04]  /*22e80*/  LDL.LU R23, [R1+0x1bc] ;  /* 0x0001bc0001177983 */ /* 0x001ee80000300800 */
[----:B------:R0:W-:Y:S04]  /*22e90*/  STL [R1+0x3e5c], R22 ;  /* 0x003e5c1601007387 */ /* 0x0001e80000100800 */
[----:B0-----:R-:W3:Y:S04]  /*22ea0*/  LDL.LU R22, [R1+0x1f0] ;  /* 0x0001f00001167983 */ /* 0x001ee80000300800 */
[----:B------:R0:W-:Y:S04]  /*22eb0*/  STL [R1+0x3e60], R9 ;  /* 0x003e600901007387 */ /* 0x0001e80000100800 */
        /* <DEDUP_REMOVED lines=10> */
[----:B-1----:R-:W3:Y:S04]  /*22f60*/  LDL.LU R3, [R1+0x68] ;  /* 0x0000680001037983 */ /* 0x002ee80000300800 */
[----:B------:R-:W3:Y:S04]  /*22f70*/  LDL.LU R14, [R1+0x3c] ;  /* 0x00003c00010e7983 */ /* 0x000ee80000300800 */
[----:B------:R-:W3:Y:S04]  /*22f80*/  LDL.LU R4, [R1+0x38] ;  /* 0x0000380001047983 */ /* 0x000ee80000300800 */
[----:B------:R-:W3:Y:S04]  /*22f90*/  LDL.LU R5, [R1+0xc] ;  /* 0x00000c0001057983 */ /* 0x000ee80000300800 */
[----:B------:R0:W-:Y:S04]  /*22fa0*/  STL [R1+0x3e64], R8 ;  /* 0x003e640801007387 */ /* 0x0001e80000100800 */
[----:B0-----:R-:W3:Y:S01]  /*22fb0*/  LDL.LU R8, [R1+0x228] ;  /* 0x0002280001087983 */ /* 0x001ee20000300800 */
[----:B------:R-:W-:-:S05]  /*22fc0*/  LOP3.LUT R0, R15, 0x40, RZ, 0x3c, !PT ;  /* 0x000000400f007812 */ /* 0x000fca00078e3cff */
[----:B------:R0:W-:Y:S04]  /*22fd0*/  STS.U16 [R0+UR4+0x400], R6 ;  /* 0x0004000600007988 */ /* 0x0001e80008000404 */
[----:B------:R1:W-:Y:S04]  /*22fe0*/  STS.U16 [R0+UR4+0x480], R7 ;  /* 0x0004800700007988 */ /* 0x0003e80008000404 */
[----:B--2---:R2:W-:Y:S04]  /*22ff0*/  STS.U16 [R0+UR4+0xc00], R20 ;  /* 0x000c001400007988 */ /* 0x0045e80008000404 */
[----:B----4-:R4:W-:Y:S04]  /*23000*/  STS.U16 [R0+UR4+0xc80], R21 ;  /* 0x000c801500007988 */ /* 0x0109e80008000404 */
[----:B---3--:R3:W-:Y:S04]  /*23010*/  STS.U16 [R0+UR4+0x1400], R2 ;  /* 0x0014000200007988 */ /* 0x0087e80008000404 */
[----:B0-----:R-:W3:Y:S04]  /*23020*/  LDL.LU R6, [R1+0x3e80] ;  /* 0x003e800001067983 */ /* 0x001ee80000300800 */
[----:B-1----:R-:W3:Y:S04]  /*23030*/  LDL.LU R7, [R1+0x3e7c] ;  /* 0x003e7c0001077983 */ /* 0x002ee80000300800 */
[----:B--2---:R-:W2:Y:S04]  /*23040*/  LDL.LU R20, [R1+0x3e78] ;  /* 0x003e780001147983 */ /* 0x004ea80000300800 */
[----:B----4-:R-:W4:Y:S04]  /*23050*/  LDL.LU R21, [R1+0x3e74] ;  /* 0x003e740001157983 */ /* 0x010f280000300800 */
[----:B---3--:R-:W3:Y:S04]  /*23060*/  LDL.LU R2, [R1+0x3e70] ;  /* 0x003e700001027983 */ /* 0x008ee80000300800 */
        /* <DEDUP_REMOVED lines=20> */
[----:B0-----:R-:W2:Y:S04]  /*231b0*/  LDL.LU R18, [R1+0x6f8] ;  /* 0x0006f80001127983 */ /* 0x001ea80000300800 */
[----:B------:R-:W-:Y:S04]  /*231c0*/  STS.U16 [R0+UR4+0x6480], R4 ;  /* 0x0064800400007988 */ /* 0x000fe80008000404 */
[----:B-1----:R-:W2:Y:S04]  /*231d0*/  LDL.LU R19, [R1+0x6f4] ;  /* 0x0006f40001137983 */ /* 0x002ea80000300800 */
[----:B------:R-:W-:Y:S04]  /*231e0*/  STS.U16 [R0+UR4+0x6c00], R5 ;  /* 0x006c000500007988 */ /* 0x000fe80008000404 */
[----:B------:R-:W2:Y:S04]  /*231f0*/  LDL.LU R24, [R1+0x310] ;  /* 0x0003100001187983 */ /* 0x000ea80000300800 */
[----:B---3--:R0:W-:Y:S04]  /*23200*/  STS.U16 [R0+UR4+0x6c80], R2 ;  /* 0x006c800200007988 */ /* 0x0081e80008000404 */
[----:B0-----:R-:W3:Y:S01]  /*23210*/  LDL.LU R2, [R1+0x224] ;  /* 0x0002240001027983 */ /* 0x001ee20000300800 */
[----:B------:R-:W-:-:S03]  /*23220*/  LOP3.LUT R27, R15, 0x50, RZ, 0x3c, !PT ;  /* 0x000000500f1b7812 */ /* 0x000fc600078e3cff */
[----:B----4-:R-:W-:Y:S04]  /*23230*/  STS.U16 [R0+UR4+0x7400], R21 ;  /* 0x0074001500007988 */ /* 0x010fe80008000404 */
[----:B--2---:R-:W-:Y:S04]  /*23240*/  STS.U16 [R0+UR4+0x7480], R20 ;  /* 0x0074801400007988 */ /* 0x004fe80008000404 */
[----:B------:R-:W-:Y:S04]  /*23250*/  STS.U16 [R0+UR4+0x7c00], R7 ;  /* 0x007c000700007988 */ /* 0x000fe80008000404 */
[----:B---3--:R0:W-:Y:S04]  /*23260*/  STL [R1+0x3e6c], R2 ;  /* 0x003e6c0201007387 */ /* 0x0081e80000100800 */
[----:B0-----:R-:W2:Y:S04]  /*23270*/  LDL.LU R2, [R1+0x308] ;  /* 0x0003080001027983 */ /* 0x001ea80000300800 */
[----:B------:R-:W3:Y:S04]  /*23280*/  LDL.LU R28, [R1+0x220] ;  /* 0x00022000011c7983 */ /* 0x000ee80000300800 */
[----:B------:R-:W4:Y:S04]  /*23290*/  LDL.LU R16, [R1+0x1ec] ;  /* 0x0001ec0001107983 */ /* 0x000f280000300800 */
[----:B------:R-:W4:Y:S04]  /*232a0*/  LDL.LU R17, [R1+0x1e8] ;  /* 0x0001e80001117983 */ /* 0x000f280000300800 */
[----:B------:R-:W4:Y:S04]  /*232b0*/  LDL.LU R29, [R1+0x1b4] ;  /* 0x0001b400011d7983 */ /* 0x000f280000300800 */
[----:B------:R-:W4:Y:S04]  /*232c0*/  LDL.LU R3, [R1+0x1b0] ;  /* 0x0001b00001037983 */ /* 0x000f280000300800 */
[----:B------:R-:W-:Y:S04]  /*232d0*/  STL [R1+0x3ba4], R0 ;  /* 0x003ba40001007387 */ /* 0x000fe80000100800 */
        /* <DEDUP_REMOVED lines=11> */
[----:B------:R-:W-:Y:S04]  /*23390*/  STS.U16 [R0+UR4+0x7c80], R6 ;  /* 0x007c800600007988 */ /* 0x000fe80008000404 */
[----:B------:R-:W4:Y:S04]  /*233a0*/  LDL.LU R4, [R1+0x64] ;  /* 0x0000640001047983 */ /* 0x000f280000300800 */
[----:B------:R0:W-:Y:S04]  /*233b0*/  STS.U16 [R27+UR4+0x500], R18 ;  /* 0x000500121b007988 */ /* 0x0001e80008000404 */
[----:B------:R-:W4:Y:S04]  /*233c0*/  LDL.LU R5, [R1+0x60] ;  /* 0x0000600001057983 */ /* 0x000f280000300800 */
[----:B------:R1:W-:Y:S04]  /*233d0*/  STS.U16 [R27+UR4+0x580], R19 ;  /* 0x000580131b007988 */ /* 0x0003e80008000404 */
[----:B------:R1:W-:Y:S04]  /*233e0*/  STS.U16 [R27+UR4+0xd00], R24 ;  /* 0x000d00181b007988 */ /* 0x0003e80008000404 */
[----:B0-----:R-:W4:Y:S04]  /*233f0*/  LDL.LU R18, [R1+0x34] ;  /* 0x0000340001127983 */ /* 0x001f280000300800 */
[----:B-1----:R-:W4:Y:S04]  /*23400*/  LDL.LU R19, [R1+0x30] ;  /* 0x0000300001137983 */ /* 0x002f280000300800 */
[----:B------:R-:W4:Y:S04]  /*23410*/  LDL.LU R24, [R1+0x4] ;  /* 0x0000040001187983 */ /* 0x000f280000300800 */
[----:B--2---:R0:W-:Y:S04]  /*23420*/  STS.U16 [R27+UR4+0xd80], R2 ;  /* 0x000d80021b007988 */ /* 0x0041e80008000404 */
[----:B0-----:R-:W2:Y:S04]  /*23430*/  LDL.LU R2, [R1+0x3e6c] ;  /* 0x003e6c0001027983 */ /* 0x001ea80000300800 */
[----:B--2---:R0:W-:Y:S04]  /*23440*/  STS.U16 [R27+UR4+0x1500], R2 ;  /* 0x001500021b007988 */ /* 0x0041e80008000404 */
[----:B0-----:R-:W2:Y:S04]  /*23450*/  LDL.LU R2, [R1+0x3e68] ;  /* 0x003e680001027983 */ /* 0x001ea80000300800 */
[----:B---3--:R0:W-:Y:S04]  /*23460*/  STS.U16 [R27+UR4+0x1580], R28 ;  /* 0x0015801c1b007988 */ /* 0x0081e80008000404 */
[----:B----4-:R1:W-:Y:S04]  /*23470*/  STS.U16 [R27+UR4+0x1d00], R16 ;  /* 0x001d00101b007988 */ /* 0x0103e80008000404 */
[----:B------:R3:W-:Y:S04]  /*23480*/  STS.U16 [R27+UR4+0x1d80], R17 ;  /* 0x001d80111b007988 */ /* 0x0007e80008000404 */
[----:B------:R4:W-:Y:S04]  /*23490*/  STS.U16 [R27+UR4+0x2500], R29 ;  /* 0x0025001d1b007988 */ /* 0x0009e80008000404 */
[----:B------:R-:W-:Y:S04]  /*234a0*/  STS.U16 [R27+UR4+0x2580], R3 ;  /* 0x002580031b007988 */ /* 0x000fe80008000404 */
[----:B0-----:R-:W2:Y:S04]  /*234b0*/  LDL.LU R28, [R1+0x6f0] ;  /* 0x0006f000011c7983 */ /* 0x001ea80000300800 */
[----:B-1----:R-:W2:Y:S04]  /*234c0*/  LDL.LU R16, [R1+0x6ec] ;  /* 0x0006ec0001107983 */ /* 0x002ea80000300800 */
[----:B---3--:R-:W3:Y:S04]  /*234d0*/  LDL.LU R17, [R1+0x300] ;  /* 0x0003000001117983 */ /* 0x008ee80000300800 */
[----:B----4-:R-:W4:Y:S04]  /*234e0*/  LDL.LU R29, [R1+0x2f8] ;  /* 0x0002f800011d7983 */ /* 0x010f280000300800 */
[----:B--2---:R0:W-:Y:S04]  /*234f0*/  STS.U16 [R27+UR4+0x2d00], R2 ;  /* 0x002d00021b007988 */ /* 0x0041e80008000404 */
[----:B------:R1:W-:Y:S04]  /*23500*/  STS.U16 [R27+UR4+0x2d80], R14 ;  /* 0x002d800e1b007988 */ /* 0x0003e80008000404 */
[----:B------:R2:W-:Y:S04]  /*23510*/  STS.U16 [R27+UR4+0x3500], R8 ;  /* 0x003500081b007988 */ /* 0x0005e80008000404 */
[----:B------:R2:W-:Y:S04]  /*23520*/  STS.U16 [R27+UR4+0x3580], R9 ;  /* 0x003580091b007988 */ /* 0x0005e80008000404 */
[----:B------:R3:W-:Y:S04]  /*23530*/  STS.U16 [R27+UR4+0x3d00], R22 ;  /* 0x003d00161b007988 */ /* 0x0007e80008000404 */
[----:B------:R3:W-:Y:S04]  /*23540*/  STS.U16 [R27+UR4+0x3d80], R23 ;  /* 0x003d80171b007988 */ /* 0x0007e80008000404 */
[----:B0-----:R-:W4:Y:S04]  /*23550*/  LDL.LU R2, [R1+0x21c] ;  /* 0x00021c0001027983 */ /* 0x001f280000300800 */
[----:B------:R-:W4:Y:S04]  /*23560*/  LDL.LU R3, [R1+0x1e4] ;  /* 0x0001e40001037983 */ /* 0x000f280000300800 */
[----:B-1----:R-:W4:Y:S04]  /*23570*/  LDL.LU R14, [R1+0x1e0] ;  /* 0x0001e000010e7983 */ /* 0x002f280000300800 */
[----:B--2---:R-:W2:Y:S04]  /*23580*/  LDL.LU R8, [R1+0x3e64] ;  /* 0x003e640001087983 */ /* 0x004ea80000300800 */
[----:B------:R-:W2:Y:S04]  /*23590*/  LDL.LU R9, [R1+0x3e60] ;  /* 0x003e600001097983 */ /* 0x000ea80000300800 */
[----:B---3--:R-:W3:Y:S04]  /*235a0*/  LDL.LU R22, [R1+0x3e5c] ;  /* 0x003e5c0001167983 */ /* 0x008ee80000300800 */
[----:B------:R-:W3:Y:S04]  /*235b0*/  LDL.LU R23, [R1+0x3e58] ;  /* 0x003e580001177983 */ /* 0x000ee80000300800 */
[----:B------:R0:W-:Y:S04]  /*235c0*/  STS.U16 [R27+UR4+0x4500], R10 ;  /* 0x0045000a1b007988 */ /* 0x0001e80008000404 */
[----:B------:R1:W-:Y:S04]  /*235d0*/  STS.U16 [R27+UR4+0x4580], R11 ;  /* 0x0045800b1b007988 */ /* 0x0003e80008000404 */
[----:B------:R1:W-:Y:S04]  /*235e0*/  STS.U16 [R27+UR4+0x4d00], R25 ;  /* 0x004d00191b007988 */ /* 0x0003e80008000404 */
[----:B------:R1:W-:Y:S04]  /*235f0*/  STS.U16 [R27+UR4+0x4d80], R26 ;  /* 0x004d801a1b007988 */ /* 0x0003e80008000404 */
[----:B------:R1:W-:Y:S04]  /*23600*/  STS.U16 [R27+UR4+0x5500], R12 ;  /* 0x0055000c1b007988 */ /* 0x0003e80008000404 */
[----:B------:R1:W-:Y:S04]  /*23610*/  STS.U16 [R27+UR4+0x5580], R13 ;  /* 0x0055800d1b007988 */ /* 0x0003e80008000404 */
[----:B0-----:R-:W2:Y:S04]  /*23620*/  LDL.LU R10, [R1+0x3e54] ;  /* 0x003e5400010a7983 */ /* 0x001ea80000300800 */
[----:B-1----:R-:W3:Y:S04]  /*23630*/  LDL.LU R11, [R1+0x3e50] ;  /* 0x003e5000010b7983 */ /* 0x002ee80000300800 */
[----:B------:R-:W2:Y:S04]  /*23640*/  LDL.LU R25, [R1+0x3e4c] ;  /* 0x003e4c0001197983 */ /* 0x000ea80000300800 */
[----:B------:R-:W2:Y:S04]  /*23650*/  LDL.LU R26, [R1+0x3e48] ;  /* 0x003e4800011a7983 */ /* 0x000ea80000300800 */
[----:B------:R-:W3:Y:S04]  /*23660*/  LDL.LU R12, [R1+0x3e44] ;  /* 0x003e4400010c7983 */ /* 0x000ee80000300800 */
[----:B------:R-:W2:Y:S04]  /*23670*/  LDL.LU R13, [R1+0x3e40] ;  /* 0x003e4000010d7983 */ /* 0x000ea80000300800 */
[----:B------:R0:W-:Y:S04]  /*23680*/  STS.U16 [R27+UR4+0x5d00], R4 ;  /* 0x005d00041b007988 */ /* 0x0001e80008000404 */
[----:B------:R1:W-:Y:S04]  /*23690*/  STS.U16 [R27+UR4+0x5d80], R5 ;  /* 0x005d80051b007988 */ /* 0x0003e80008000404 */
[----:B------:R1:W-:Y:S04]  /*236a0*/  STS.U16 [R27+UR4+0x6500], R18 ;  /* 0x006500121b007988 */ /* 0x0003e80008000404 */
[----:B------:R1:W-:Y:S04]  /*236b0*/  STS.U16 [R27+UR4+0x6580], R19 ;  /* 0x006580131b007988 */ /* 0x0003e80008000404 */
[----:B------:R1:W-:Y:S04]  /*236c0*/  STS.U16 [R27+UR4+0x6d00], R24 ;  /* 0x006d00181b007988 */ /* 0x0003e80008000404 */
[----:B0-----:R-:W4:Y:S04]  /*236d0*/  LDL.LU R4, [R1+0x3e3c] ;  /* 0x003e3c0001047983 */ /* 0x001f280000300800 */
[----:B-1----:R-:W3:Y:S04]  /*236e0*/  LDL.LU R5, [R1+0x3e38] ;  /* 0x003e380001057983 */ /* 0x002ee80000300800 */
[----:B------:R-:W2:Y:S04]  /*236f0*/  LDL.LU R18, [R1+0x3e34] ;  /* 0x003e340001127983 */ /* 0x000ea80000300800 */
[----:B------:R-:W4:Y:S04]  /*23700*/  LDL.LU R19, [R1+0x3e30] ;  /* 0x003e300001137983 */ /* 0x000f280000300800 */
[----:B------:R-:W3:Y:S01]  /*23710*/  LDL.LU R24, [R1+0x3e2c] ;  /* 0x003e2c0001187983 */ /* 0x000ee20000300800 */
[----:B------:R-:W-:-:S03]  /*23720*/  LOP3.LUT R15, R15, 0x60, RZ, 0x3c, !PT ;  /* 0x000000600f0f7812 */ /* 0x000fc600078e3cff */
[----:B---3--:R-:W-:Y:S04]  /*23730*/  STS.U16 [R27+UR4+0x6d80], R24 ;  /* 0x006d80181b007988 */ /* 0x008fe80008000404 */
[----:B----4-:R-:W-:Y:S04]  /*23740*/  STS.U16 [R27+UR4+0x7500], R19 ;  /* 0x007500131b007988 */ /* 0x010fe80008000404 */
[----:B--2---:R-:W-:Y:S04]  /*23750*/  STS.U16 [R27+UR4+0x7580], R18 ;  /* 0x007580121b007988 */ /* 0x004fe80008000404 */
[----:B------:R0:W-:Y:S04]  /*23760*/  STS.U16 [R27+UR4+0x7d00], R5 ;  /* 0x007d00051b007988 */ /* 0x0001e80008000404 */
[----:B------:R1:W-:Y:S04]  /*23770*/  STS.U16 [R27+UR4+0x7d80], R4 ;  /* 0x007d80041b007988 */ /* 0x0003e80008000404 */
[----:B------:R2:W-:Y:S04]  /*23780*/  STS.U16 [R15+UR4+0x600], R28 ;  /* 0x0006001c0f007988 */ /* 0x0005e80008000404 */
[----:B------:R3:W-:Y:S04]  /*23790*/  STS.U16 [R15+UR4+0x680], R16 ;  /* 0x000680100f007988 */ /* 0x0007e80008000404 */
[----:B------:R4:W-:Y:S04]  /*237a0*/  STS.U16 [R15+UR4+0xe00], R17 ;  /* 0x000e00110f007988 */ /* 0x0009e80008000404 */
[----:B------:R4:W-:Y:S04]  /*237b0*/  STS.U16 [R15+UR4+0xe80], R29 ;  /* 0x000e801d0f007988 */ /* 0x0009e80008000404 */
[----:B0-----:R-:W4:Y:S04]  /*237c0*/  LDL R5, [R1+0xdd4] ;  /* 0x000dd40001057983 */ /* 0x001f280000100800 */
[----:B-1----:R-:W4:Y:S04]  /*237d0*/  LDL.LU R27, [R1+0x3e28] ;  /* 0x003e2800011b7983 */ /* 0x002f280000300800 */
[----:B------:R-:W4:Y:S04]  /*237e0*/  LDL R4, [R1+0xdd0] ;  /* 0x000dd00001047983 */ /* 0x000f280000100800 */
[----:B--2---:R-:W2:Y:S04]  /*237f0*/  LDL.LU R28, [R1+0x3e24] ;  /* 0x003e2400011c7983 */ /* 0x004ea80000300800 */
[----:B---3--:R-:W3:Y:S04]  /*23800*/  LDL.LU R16, [R1+0x3e20] ;  /* 0x003e200001107983 */ /* 0x008ee80000300800 */
[----:B----4-:R-:W4:Y:S04]  /*23810*/  LDL.LU R17, [R1+0x3e1c] ;  /* 0x003e1c0001117983 */ /* 0x010f280000300800 */
[----:B------:R-:W2:Y:S04]  /*23820*/  LDL.LU R29, [R1+0x3e18] ;  /* 0x003e1800011d7983 */ /* 0x000ea80000300800 */
[----:B------:R0:W-:Y:S04]  /*23830*/  STS.U16 [R15+UR4+0x1600], R2 ;  /* 0x001600020f007988 */ /* 0x0001e80008000404 */
[----:B0-----:R-:W3:Y:S04]  /*23840*/  LDL.LU R2, [R1+0x3e14] ;  /* 0x003e140001027983 */ /* 0x001ee80000300800 */
[----:B---3--:R0:W-:Y:S04]  /*23850*/  STS.U16 [R15+UR4+0x1680], R2 ;  /* 0x001680020f007988 */ /* 0x0081e80008000404 */
[----:B0-----:R-:W3:Y:S01]  /*23860*/  LDL.LU R2, [R1+0x3e10] ;  /* 0x003e100001027983 */ /* 0x001ee20000300800 */
[----:B------:R-:W-:-:S04]  /*23870*/  @!P0 LOP3.LUT R5, R5, R4, RZ, 0x3c, !PT ;  /* 0x0000000405058212 */ /* 0x000fc800078e3cff */
[----:B------:R-:W-:-:S04]  /*23880*/  @!P0 LOP3.LUT R4, R5, R4, RZ, 0x3c, !PT ;  /* 0x0000000405048212 */ /* 0x000fc800078e3cff */
[----:B------:R-:W-:Y:S02]  /*23890*/  @!P0 LOP3.LUT R5, R5, R4, RZ, 0x3c, !PT ;  /* 0x0000000405058212 */ /* 0x000fe400078e3cff */
[----:B---3--:R-:W-:-:S06]  /*238a0*/  PRMT R2, RZ, 0x7610, R2 ;  /* 0x00007610ff027816 */ /* 0x008fcc0000000002 */
[----:B------:R-:W3:Y:S04]  /*238b0*/  @!P0 LDG.E.U16 R2, desc[UR6][R4.64] ;  /* 0x0000000604028981 */ /* 0x000ee8000c1e1500 */
[----:B------:R0:W-:Y:S04]  /*238c0*/  STS.U16 [R15+UR4+0x1e00], R3 ;  /* 0x001e00030f007988 */ /* 0x0001e80008000404 */
[----:B------:R1:W-:Y:S04]  /*238d0*/  STS.U16 [R15+UR4+0x1e80], R14 ;  /* 0x001e800e0f007988 */ /* 0x0003e80008000404 */
[----:B0-----:R-:W4:Y:S04]  /*238e0*/  LDL.LU R3, [R1+0x3e0c] ;  /* 0x003e0c0001037983 */ /* 0x001f280000300800 */
[----:B-1----:R-:W2:Y:S04]  /*238f0*/  LDL.LU R15, [R1+0x3e08] ;  /* 0x003e0800010f7983 */ /* 0x002ea80000300800 */
[----:B------:R-:W4:Y:S04]  /*23900*/  LDL.LU R14, [R1+0x3e04] ;  /* 0x003e0400010e7983 */ /* 0x000f280000300800 */
[----:B---3--:R0:W-:Y:S04]  /*23910*/  STL [R1+0x1d8], R2 ;  /* 0x0001d80201007387 */ /* 0x0081e80000100800 */
[----:B0-----:R-:W3:Y:S04]  /*23920*/  LDL.LU R2, [R1+0x3e00] ;  /* 0x003e000001027983 */ /* 0x001ee80000300800 */
[----:B------:R-:W2:Y:S04]  /*23930*/  LDL R4, [R1+0xdc8] ;  /* 0x000dc80001047983 */ /* 0x000ea80000100800 */
[----:B------:R-:W2:Y:S01]  /*23940*/  LDL R5, [R1+0xdcc] ;  /* 0x000dcc0001057983 */ /* 0x000ea20000100800 */
[----:B----4-:R-:W-:-:S02]  /*23950*/  PRMT R14, RZ, 0x7610, R14 ;  /* 0x00007610ff0e7816 */ /* 0x010fc4000000000e */
[----:B--2---:R-:W-:-:S04]  /*23960*/  @!P1 LOP3.LUT R5, R5, R4, RZ, 0x3c, !PT ;  /* 0x0000000405059212 */ /* 0x004fc800078e3cff */
[----:B------:R-:W-:-:S04]  /*23970*/  @!P1 LOP3.LUT R4, R5, R4, RZ, 0x3c, !PT ;  /* 0x0000000405049212 */ /* 0x000fc800078e3cff */
[----:B------:R-:W-:-:S05]  /*23980*/  @!P1 LOP3.LUT R5, R5, R4, RZ, 0x3c, !PT ;  /* 0x0000000405059212 */ /* 0x000fca00078e3cff */
[----:B------:R-:W2:Y:S04]  /*23990*/  @!P1 LDG.E.U16 R14, desc[UR6][R4.64] ;  /* 0x00000006040e9981 */ /* 0x000ea8000c1e1500 */
[----:B--2---:R0:W-:Y:S04]  /*239a0*/  STL [R1+0x1d4], R14 ;  /* 0x0001d40e01007387 */ /* 0x0041e80000100800 */
[----:B0-----:R-:W2:Y:S04]  /*239b0*/  LDL.LU R14, [R1+0x3dfc] ;  /* 0x003dfc00010e7983 */ /* 0x001ea80000300800 */
[----:B------:R-:W4:Y:S04]  /*239c0*/  LDL R4, [R1+0xd50] ;  /* 0x000d500001047983 */ /* 0x000f280000100800 */
[----:B------:R-:W4:Y:S01]  /*239d0*/  LDL R5, [R1+0xd54] ;  /* 0x000d540001057983 */ /* 0x000f220000100800 */
[----:B---3--:R-:W-:-:S02]  /*239e0*/  PRMT R2, RZ, 0x7610, R2 ;  /* 0x00007610ff027816 */ /* 0x008fc40000000002 */
[----:B----4-:R-:W-:-:S04]  /*239f0*/  @!P0 LOP3.LUT R5, R5, R4, RZ, 0x3c, !PT ;  /* 0x0000000405058212 */ /* 0x010fc800078e3cff */
[----:B------:R-:W-:-:S04]  /*23a00*/  @!P0 LOP3.LUT R4, R5, R4, RZ, 0x3c, !PT ;  /* 0x0000000405048212 */ /* 0x000fc800078e3cff */
[----:B------:R-:W-:-:S05]  /*23a10*/  @!P0 LOP3.LUT R5, R5, R4, RZ, 0x3c, !PT ;  /* 0x0000000405058212 */ /* 0x000fca00078e3cff */
[----:B------:R-:W3:Y:S04]  /*23a20*/  @!P0 LDG.E.U16 R2, desc[UR6][R4.64] ;  /* 0x0000000604028981 */ /* 0x000ee8000c1e1500 */
[----:B---3--:R0:W-:Y:S04]  /*23a30*/  STL [R1+0x1d0], R2 ;  /* 0x0001d00201007387 */ /* 0x0081e80000100800 */
[----:B0-----:R-:W3:Y:S04]  /*23a40*/  LDL.LU R2, [R1+0x3df8] ;  /* 0x003df80001027983 */ /* 0x001ee80000300800 */
[----:B------:R-:W4:Y:S04]  /*23a50*/  LDL R4, [R1+0xd48] ;  /* 0x000d480001047983 */ /* 0x000f280000100800 */
[----:B------:R-:W4:Y:S01]  /*23a60*/  LDL R5, [R1+0xd4c] ;  /* 0x000d4c0001057983 */ /* 0x000f220000100800 */
[----:B--2---:R-:W-:-:S02]  /*23a70*/  PRMT R14, RZ, 0x7610, R14 ;  /* 0x00007610ff0e7816 */ /* 0x004fc4000000000e */
[----:B----4-:R-:W-:-:S04]  /*23a80*/  @!P1 LOP3.LUT R5, R5, R4, RZ, 0x3c, !PT ;  /* 0x0000000405059212 */ /* 0x010fc800078e3cff */
        /* <DEDUP_REMOVED lines=155> */
[----:B------:R0:W3:Y:S04]  /*24440*/  @!P0 LDG.E.U16 R2, desc[UR6][R4.64] ;  /* 0x0000000604028981 */ /* 0x0000e8000c1e1500 */
[----:B------:R-:W0:Y:S04]  /*24450*/  LDL R4, [R1+0x8c8] ;  /* 0x0008c80001047983 */ /* 0x000e280000100800 */
[----:B------:R-:W0:Y:S01]  /*24460*/  LDL R5, [R1+0x8cc] ;  /* 0x0008cc0001057983 */ /* 0x000e220000100800 */
[----:B--2---:R-:W-:Y:S02]  /*24470*/  PRMT R14, RZ, 0x7610, R14 ;  /* 0x00007610ff0e7816 */ /* 0x004fe4000000000e */
[----:B0-----:R-:W-:-:S04]  /*24480*/  @!P1 LOP3.LUT R5, R5, R4, RZ, 0x3c, !PT ;  /* 0x0000000405059212 */ /* 0x001fc800078e3cff */
[----:B------:R-:W-:-:S04]  /*24490*/  @!P1 LOP3.LUT R4, R5, R4, RZ, 0x3c, !PT ;  /* 0x0000000405049212 */ /* 0x000fc800078e3cff */
[----:B------:R-:W-:-:S05]  /*244a0*/  @!P1 LOP3.LUT R5, R5, R4, RZ, 0x3c, !PT ;  /* 0x0000000405059212 */ /* 0x000fca00078e3cff */
[----:B------:R-:W2:Y:S04]  /*244b0*/  @!P1 LDG.E.U16 R14, desc[UR6][R4.64] ;  /* 0x00000006040e9981 */ /* 0x000ea8000c1e1500 */
[----:B---3--:R0:W-:Y:S04]  /*244c0*/  STL [R1+0x188], R2 ;  /* 0x0001880201007387 */ /* 0x0081e80000100800 */
[----:B0-----:R-:W3:Y:S04]  /*244d0*/  LDL R2, [R1+0x164c] ;  /* 0x00164c0001027983 */ /* 0x001ee80000100800 */
[----:B--2---:R0:W-:Y:S04]  /*244e0*/  STL [R1+0x184], R14 ;  /* 0x0001840e01007387 */ /* 0x0041e80000100800 */
[----:B0-----:R-:W2:Y:S04]  /*244f0*/  LDL.LU R14, [R1+0x3db0] ;  /* 0x003db000010e7983 */ /* 0x001ea80000300800 */
[----:B------:R-:W4:Y:S04]  /*24500*/  LDL R4, [R1+0x850] ;  /* 0x0008500001047983 */ /* 0x000f280000100800 */
[----:B------:R-:W4:Y:S01]  /*24510*/  LDL R5, [R1+0x854] ;  /* 0x0008540001057983 */ /* 0x000f220000100800 */
[----:B------:R-:W-:-:S02]  /*24520*/  PRMT R15, RZ, 0x7610, R15 ;  /* 0x00007610ff0f7816 */ /* 0x000fc4000000000f */
[----:B----4-:R-:W-:-:S04]  /*24530*/  @!P0 LOP3.LUT R5, R5, R4, RZ, 0x3c, !PT ;  /* 0x0000000405058212 */ /* 0x010fc800078e3cff */
[----:B------:R-:W-:-:S04]  /*24540*/  @!P0 LOP3.LUT R4, R5, R4, RZ, 0x3c, !PT ;  /* 0x0000000405048212 */ /* 0x000fc800078e3cff */
[----:B------:R-:W-:-:S05]  /*24550*/  @!P0 LOP3.LUT R5, R5, R4, RZ, 0x3c, !PT ;  /* 0x0000000405058212 */ /* 0x000fca00078e3cff */
[----:B------:R-:W4:Y:S04]  /*24560*/  @!P0 LDG.E.U16 R15, desc[UR6][R4.64] ;  /* 0x00000006040f8981 */ /* 0x000f28000c1e1500 */
[----:B----4-:R0:W-:Y:S04]  /*24570*/  STL [R1+0x180], R15 ;  /* 0x0001800f01007387 */ /* 0x0101e80000100800 */
[----:B0-----:R-:W4:Y:S04]  /*24580*/  LDL.LU R15, [R1+0x3dac] ;  /* 0x003dac00010f7983 */ /* 0x001f280000300800 */
[----:B------:R-:W3:Y:S04]  /*24590*/  LDL R4, [R1+0x848] ;  /* 0x0008480001047983 */ /* 0x000ee80000100800 */
[----:B------:R-:W3:Y:S01]  /*245a0*/  LDL R5, [R1+0x84c] ;  /* 0x00084c0001057983 */ /* 0x000ee20000100800 */
[----:B--2---:R-:W-:-:S02]  /*245b0*/  PRMT R14, RZ, 0x7610, R14 ;  /* 0x00007610ff0e7816 */ /* 0x004fc4000000000e */
[----:B---3--:R-:W-:-:S04]  /*245c0*/  @!P1 LOP3.LUT R5, R5, R4, RZ, 0x3c, !PT ;  /* 0x0000000405059212 */ /* 0x008fc800078e3cff */
[----:B------:R-:W-:-:S04]  /*245d0*/  @!P1 LOP3.LUT R4, R5, R4, RZ, 0x3c, !PT ;  /* 0x0000000405049212 */ /* 0x000fc800078e3cff */
[----:B------:R-:W-:-:S05]  /*245e0*/  @!P1 LOP3.LUT R5, R5, R4, RZ, 0x3c, !PT ;  /* 0x0000000405059212 */ /* 0x000fca00078e3cff */
[----:B------:R-:W2:Y:S04]  /*245f0*/  @!P1 LDG.E.U16 R14, desc[UR6][R4.64] ;  /* 0x00000006040e9981 */ /* 0x000ea8000c1e1500 */
[----:B--2---:R0:W-:Y:S04]  /*24600*/  STL [R1+0x124], R14 ;  /* 0x0001240e01007387 */ /* 0x0041e80000100800 */
[----:B0-----:R-:W2:Y:S04]  /*24610*/  LDL.LU R14, [R1+0x3da8] ;  /* 0x003da800010e7983 */ /* 0x001ea80000300800 */
[----:B------:R-:W3:Y:S04]  /*24620*/  LDL R4, [R1+0x7d4] ;  /* 0x0007d40001047983 */ /* 0x000ee80000100800 */
[----:B------:R-:W3:Y:S01]  /*24630*/  LDL R5, [R1+0x15cc] ;  /* 0x0015cc0001057983 */ /* 0x000ee20000100800 */
[----:B----4-:R-:W-:-:S02]  /*24640*/  PRMT R15, RZ, 0x7610, R15 ;  /* 0x00007610ff0f7816 */ /* 0x010fc4000000000f */
[----:B---3--:R-:W-:-:S04]  /*24650*/  @!P0 LOP3.LUT R5, R5, R4, RZ, 0x3c, !PT ;  /* 0x0000000405058212 */ /* 0x008fc800078e3cff */
        /* <DEDUP_REMOVED lines=11> */
[----:B------:R-:W2:Y:S01]  /*24710*/  @!P1 LDG.E.U16 R14, desc[UR6][R4.64] ;  /* 0x00000006040e9981 */ /* 0x000ea2000c1e1500 */
[----:B---3--:R-:W-:-:S03]  /*24720*/  PRMT R15, RZ, 0x7610, R15 ;  /* 0x00007610ff0f7816 */ /* 0x008fc6000000000f */
[----:B--2---:R0:W-:Y:S04]  /*24730*/  STL [R1+0x114], R14 ;  /* 0x0001140e01007387 */ /* 0x0041e80000100800 */
[----:B0-----:R-:W2:Y:S04]  /*24740*/  LDL.LU R14, [R1+0x3da0] ;  /* 0x003da000010e7983 */ /* 0x001ea80000300800 */
[----:B------:R-:W3:Y:S01]  /*24750*/  LDL R5, [R1+0x1640] ;  /* 0x0016400001057983 */ /* 0x000ee20000100800 */
[----:B------:R-:W-:-:S03]  /*24760*/  @!P0 IMAD.MOV.U32 R4, RZ, RZ, R2 ;  /* 0x000000ffff048224 */ /* 0x000fc600078e0002 */
[----:B------:R-:W4:Y:S04]  /*24770*/  LDL.LU R2, [R1+0xdc4] ;  /* 0x000dc40001027983 */ /* 0x000f280000300800 */
[----:B---3--:R-:W3:Y:S04]  /*24780*/  @!P0 LDG.E.U16 R15, desc[UR6][R4.64] ;  /* 0x00000006040f8981 */ /* 0x008ee8000c1e1500 */
        /* <DEDUP_REMOVED lines=35> */
[----:B------:R0:W4:Y:S04]  /*249c0*/  @!P0 LDG.E.U16 R13, desc[UR6][R4.64] ;  /* 0x00000006040d8981 */ /* 0x000128000c1e1500 */
[----:B------:R-:W0:Y:S04]  /*249d0*/  LDL R4, [R1+0x1748] ;  /* 0x0017480001047983 */ /* 0x000e280000100800 */
[----:B------:R-:W0:Y:S01]  /*249e0*/  LDL R5, [R1+0x1754] ;  /* 0x0017540001057983 */ /* 0x000e220000100800 */
[----:B------:R-:W-:Y:S02]  /*249f0*/  PRMT R12, RZ, 0x7610, R12 ;  /* 0x00007610ff0c7816 */ /* 0x000fe4000000000c */
[----:B0-----:R-:W-:-:S04]  /*24a00*/  @!P1 LOP3.LUT R5, R5, R4, RZ, 0x3c, !PT ;  /* 0x0000000405059212 */ /* 0x001fc800078e3cff */
[----:B------:R-:W-:-:S04]  /*24a10*/  @!P1 LOP3.LUT R4, R5, R4, RZ, 0x3c, !PT ;  /* 0x0000000405049212 */ /* 0x000fc800078e3cff */
[----:B------:R-:W-:Y:S01]  /*24a20*/  @!P1 LOP3.LUT R5, R5, R4, RZ, 0x3c, !PT ;  /* 0x0000000405059212 */ /* 0x000fe200078e3cff */
[----:B----4-:R-:W-:Y:S04]  /*24a30*/  STL [R1+0x3c44], R13 ;  /* 0x003c440d01007387 */ /* 0x010fe80000100800 */
[----:B------:R0:W4:Y:S04]  /*24a40*/  @!P1 LDG.E.U16 R12, desc[UR6][R4.64] ;  /* 0x00000006040c9981 */ /* 0x000128000c1e1500 */
[----:B------:R-:W2:Y:S01]  /*24a50*/  LDL R5, [R1+0xdc0] ;  /* 0x000dc00001057983 */ /* 0x000ea20000100800 */
[----:B---3--:R-:W-:Y:S01]  /*24a60*/  PRMT R15, RZ, 0x7610, R15 ;  /* 0x00007610ff0f7816 */ /* 0x008fe2000000000f */
[----:B0-----:R-:W-:-:S05]  /*24a70*/  @!P0 IMAD.MOV.U32 R4, RZ, RZ, R2 ;  /* 0x000000ffff048224 */ /* 0x001fca00078e0002 */
[----:B--2---:R-:W2:Y:S04]  /*24a80*/  @!P0 LDG.E.U16 R15, desc[UR6][R4.64] ;  /* 0x00000006040f8981 */ /* 0x004ea8000c1e1500 */
        /* <DEDUP_REMOVED lines=34> */
[----:B--2---:R0:W-:Y:S04]  /*24cb0*/  STL [R1+0x17c], R15 ;  /* 0x00017c0f01007387 */ /* 0x0041e80000100800 */
[----:B0-----:R-:W2:Y:S04]  /*24cc0*/  LDL.LU R15, [R1+0x3d8c] ;  /* 0x003d8c00010f7983 */ /* 0x001ea80000300800 */
[----:B------:R-:W3:Y:S04]  /*24cd0*/  LDL R4, [R1+0xdb8] ;  /* 0x000db80001047983 */ /* 0x000ee80000100800 */
[----:B------:R-:W3:Y:S01]  /*24ce0*/  LDL R5, [R1+0xdbc] ;  /* 0x000dbc0001057983 */ /* 0x000ee20000100800 */
[----:B------:R-:W-:-:S02]  /*24cf0*/  PRMT R14, RZ, 0x7610, R14 ;  /* 0x00007610ff0e7816 */ /* 0x000fc4000000000e */
        /* <DEDUP_REMOVED lines=273> */
[----:B------:R-:W0:Y:S04]  /*25e10*/  LDL R4, [R1+0xdb0] ;  /* 0x000db00001047983 */ /* 0x000e280000100800 */
[----:B------:R-:W0:Y:S01]  /*25e20*/  LDL R5, [R1+0xdb4] ;  /* 0x000db40001057983 */ /* 0x000e220000100800 */
[----:B--2---:R-:W-:-:S02]  /*25e30*/  PRMT R15, RZ, 0x7610, R15 ;  /* 0x00007610ff0f7816 */ /* 0x004fc4000000000f */
[----:B0-----:R-:W-:-:S04]  /*25e40*/  @!P0 LOP3.LUT R5, R5, R4, RZ, 0x3c, !PT ;  /* 0x0000000405058212 */ /* 0x001fc800078e3cff */
[----:B------:R-:W-:-:S04]  /*25e50*/  @!P0 LOP3.LUT R4, R5, R4, RZ, 0x3c, !PT ;  /* 0x0000000405048212 */ /* 0x000fc800078e3cff */
[----:B------:R-:W-:-:S05]  /*25e60*/  @!P0 LOP3.LUT R5, R5, R4, RZ, 0x3c, !PT ;  /* 0x0000000405058212 */ /* 0x000fca00078e3cff */
[----:B------:R-:W2:Y:S04]  /*25e70*/  @!P0 LDG.E.U16 R15, desc[UR6][R4.64] ;  /* 0x00000006040f8981 */ /* 0x000ea8000c1e1500 */
[----:B----4-:R-:W-:Y:S04]  /*25e80*/  STL [R1+0x3c34], R10 ;  /* 0x003c340a01007387 */ /* 0x010fe80000100800 */
        /* <DEDUP_REMOVED lines=262> */
[----:B------:R-:W-:-:S02]  /*26ef0*/  PRMT R8, RZ, 0x7610, R8 ;  /* 0x00007610ff087816 */ /* 0x000fc40000000008 */
        /* <DEDUP_REMOVED lines=131> */
[----:B--2---:R-:W-:Y:S02]  /*27730*/  PRMT R15, RZ, 0x7610, R15 ;  /* 0x00007610ff0f7816 */ /* 0x004fe4000000000f */
[----:B0-----:R-:W-:-:S04]  /*27740*/  @!P1 LOP3.LUT R5, R5, R4, RZ, 0x3c, !PT ;  /* 0x0000000405059212 */ /* 0x001fc800078e3cff */
[----:B------:R-:W-:-:S04]  /*27750*/  @!P1 LOP3.LUT R4, R5, R4, RZ, 0x3c, !PT ;  /* 0x0000000405049212 */ /* 0x000fc800078e3cff */
[----:B------:R-:W-:-:S05]  /*27760*/  @!P1 LOP3.LUT R5, R5, R4, RZ, 0x3c, !PT ;  /* 0x0000000405059212 */ /* 0x000fca00078e3cff */
[----:B------:R-:W2:Y:S04]  /*27770*/  @!P1 LDG.E.U16 R15, desc[UR6][R4.64] ;  /* 0x00000006040f9981 */ /* 0x000ea8000c1e1500 */
[----:B----4-:R0:W-:Y:S04]  /*27780*/  STL [R1+0x50], R11 ;  /* 0x0000500b01007387 */ /* 0x0101e80000100800 */
[----:B0-----:R-:W4:Y:S04]  /*27790*/  LDL R11, [R1+0x924] ;  /* 0x00092400010b7983 */ /* 0x001f280000100800 */
        /* <DEDUP_REMOVED lines=12> */
[----:B------:R-:W4:Y:S02]  /*27860*/  LDL R5, [R1+0xa1c] ;  /* 0x000a1c0001057983 */ /* 0x000f240000100800 */
[----:B----4-:R-:W-:-:S02]  /*27870*/  @!P1 LOP3.LUT R5, R5, R4, RZ, 0x3c, !PT ;  /* 0x0000000405059212 */ /* 0x010fc400078e3cff */
[----:B---3--:R-:W-:Y:S02]  /*27880*/  PRMT R14, RZ, 0x7610, R14 ;  /* 0x00007610ff0e7816 */ /* 0x008fe4000000000e */
        /* <DEDUP_REMOVED lines=20> */
[----:B------:R0:W3:Y:S04]  /*279d0*/  @!P1 LDG.E.U16 R14, desc[UR6][R4.64] ;  /* 0x00000006040e9981 */ /* 0x0000e8000c1e1500 */
[----:B------:R-:W4:Y:S01]  /*279e0*/  LDL R5, [R1+0x920] ;  /* 0x0009200001057983 */ /* 0x000f220000100800 */
[----:B------:R-:W-:Y:S02]  /*279f0*/  PRMT R8, RZ, 0x7610, R8 ;  /* 0x00007610ff087816 */ /* 0x000fe40000000008 */
[----:B0-----:R-:W-:Y:S01]  /*27a00*/  @!P0 MOV R4, R11 ;  /* 0x0000000b00048202 */ /* 0x001fe20000000f00 */
[----:B---3--:R0:W-:Y:S01]  /*27a10*/  STL [R1+0x3c], R14 ;  /* 0x00003c0e01007387 */ /* 0x0081e20000100800 */
[----:B------:R-:W-:-:S03]  /*27a20*/  PRMT R9, RZ, 0x7610, R9 ;  /* 0x00007610ff097816 */ /* 0x000fc60000000009 */
[----:B------:R-:W3:Y:S04]  /*27a30*/  LDL R11, [R1+0x818] ;  /* 0x00081800010b7983 */ /* 0x000ee80000100800 */
[----:B----4-:R1:W4:Y:S04]  /*27a40*/  @!P0 LDG.E.U16 R8, desc[UR6][R4.64] ;  /* 0x0000000604088981 */ /* 0x010328000c1e1500 */
[----:B0-----:R-:W3:Y:S04]  /*27a50*/  LDL R14, [R1+0x824] ;  /* 0x00082400010e7983 */ /* 0x001ee80000100800 */
[----:B------:R-:W1:Y:S04]  /*27a60*/  LDL R4, [R1+0x918] ;  /* 0x0009180001047983 */ /* 0x000e680000100800 */
[----:B------:R-:W1:Y:S02]  /*27a70*/  LDL R5, [R1+0x91c] ;  /* 0x00091c0001057983 */ /* 0x000e640000100800 */
[----:B-1----:R-:W-:-:S04]  /*27a80*/  @!P1 LOP3.LUT R5, R5, R4, RZ, 0x3c, !PT ;  /* 0x0000000405059212 */ /* 0x002fc800078e3cff */
[----:B------:R-:W-:-:S04]  /*27a90*/  @!P1 LOP3.LUT R4, R5, R4, RZ, 0x3c, !PT ;  /* 0x0000000405049212 */ /* 0x000fc800078e3cff */
[----:B------:R-:W-:Y:S01]  /*27aa0*/  @!P1 LOP3.LUT R5, R5, R4, RZ, 0x3c, !PT ;  /* 0x0000000405059212 */ /* 0x000fe200078e3cff */
[----:B----4-:R0:W-:Y:S04]  /*27ab0*/  STL [R1+0x38], R8 ;  /* 0x0000380801007387 */ /* 0x0101e80000100800 */
[----:B------:R1:W4:Y:S01]  /*27ac0*/  @!P1 LDG.E.U16 R9, desc[UR6][R4.64] ;  /* 0x0000000604099981 */ /* 0x000322000c1e1500 */
[----:B--2---:R-:W-:-:S03]  /*27ad0*/  PRMT R15, RZ, 0x7610, R15 ;  /* 0x00007610ff0f7816 */ /* 0x004fc6000000000f */
[----:B0-----:R-:W2:Y:S04]  /*27ae0*/  LDL R8, [R1+0x81c] ;  /* 0x00081c0001087983 */ /* 0x001ea80000100800 */
[----:B------:R-:W1:Y:S04]  /*27af0*/  LDL R4, [R1+0x8a0] ;  /* 0x0008a00001047983 */ /* 0x000e680000100800 */
[----:B------:R-:W1:Y:S02]  /*27b00*/  LDL R5, [R1+0x8a4] ;  /* 0x0008a40001057983 */ /* 0x000e640000100800 */
[----:B-1----:R-:W-:-:S04]  /*27b10*/  @!P0 LOP3.LUT R5, R5, R4, RZ, 0x3c, !PT ;  /* 0x0000000405058212 */ /* 0x002fc800078e3cff */
[----:B------:R-:W-:-:S04]  /*27b20*/  @!P0 LOP3.LUT R4, R5, R4, RZ, 0x3c, !PT ;  /* 0x0000000405048212 */ /* 0x000fc800078e3cff */
[----:B------:R-:W-:-:S05]  /*27b30*/  @!P0 LOP3.LUT R5, R5, R4, RZ, 0x3c, !PT ;  /* 0x0000000405058212 */ /* 0x000fca00078e3cff */
[----:B------:R-:W3:Y:S04]  /*27b40*/  @!P0 LDG.E.U16 R15, desc[UR6][R4.64] ;  /* 0x00000006040f8981 */ /* 0x000ee8000c1e1500 */
[----:B----4-:R0:W-:Y:S04]  /*27b50*/  STL [R1+0x34], R9 ;  /* 0x0000340901007387 */ /* 0x0101e80000100800 */
[----:B0-----:R-:W4:Y:S04]  /*27b60*/  LDL R9, [R1+0x15fc] ;  /* 0x0015fc0001097983 */ /* 0x001f280000100800 */
[----:B---3--:R0:W-:Y:S04]  /*27b70*/  STL [R1+0x30], R15 ;  /* 0x0000300f01007387 */ /* 0x0081e80000100800 */
[----:B0-----:R-:W3:Y:S04]  /*27b80*/  LDL.LU R15, [R1+0x3c64] ;  /* 0x003c6400010f7983 */ /* 0x001ee80000300800 */
[----:B------:R-:W2:Y:S04]  /*27b90*/  LDL R4, [R1+0x898] ;  /* 0x0008980001047983 */ /* 0x000ea80000100800 */
[----:B------:R-:W2:Y:S02]  /*27ba0*/  LDL R5, [R1+0x89c] ;  /* 0x00089c0001057983 */ /* 0x000ea40000100800 */
[----:B--2---:R-:W-:-:S02]  /*27bb0*/  @!P1 LOP3.LUT R5, R5, R4, RZ, 0x3c, !PT ;  /* 0x0000000405059212 */ /* 0x004fc400078e3cff */
[----:B---3--:R-:W-:Y:S02]  /*27bc0*/  PRMT R15, RZ, 0x7610, R15 ;  /* 0x00007610ff0f7816 */ /* 0x008fe4000000000f */
[----:B------:R-:W-:-:S04]  /*27bd0*/  @!P1 LOP3.LUT R4, R5, R4, RZ, 0x3c, !PT ;  /* 0x0000000405049212 */ /* 0x000fc800078e3cff */
[----:B------:R-:W-:-:S05]  /*27be0*/  @!P1 LOP3.LUT R5, R5, R4, RZ, 0x3c, !PT ;  /* 0x0000000405059212 */ /* 0x000fca00078e3cff */
[----:B------:R-:W2:Y:S01]  /*27bf0*/  @!P1 LDG.E.U16 R15, desc[UR6][R4.64] ;  /* 0x00000006040f9981 */ /* 0x000ea2000c1e1500 */
[----:B------:R-:W-:-:S03]  /*27c00*/  PRMT R13, RZ, 0x7610, R13 ;  /* 0x00007610ff0d7816 */ /* 0x000fc6000000000d */
[----:B--2---:R0:W-:Y:S04]  /*27c10*/  STL [R1+0x2c], R15 ;  /* 0x00002c0f01007387 */ /* 0x0041e80000100800 */
[----:B0-----:R-:W2:Y:S04]  /*27c20*/  LDL.LU R15, [R1+0x3c60] ;  /* 0x003c6000010f7983 */ /* 0x001ea80000300800 */
[----:B------:R-:W3:Y:S01]  /*27c30*/  LDL R5, [R1+0x820] ;  /* 0x0008200001057983 */ /* 0x000ee20000100800 */
[----:B------:R-:W-:-:S03]  /*27c40*/  @!P0 IMAD.MOV.U32 R4, RZ, RZ, R14 ;  /* 0x000000ffff048224 */ /* 0x000fc600078e000e */
[----:B------:R-:W4:Y:S01]  /*27c50*/  LDL R14, [R1+0x1678] ;  /* 0x00167800010e7983 */ /* 0x000f220000100800 */
[----:B--2---:R-:W-:-:S03]  /*27c60*/  PRMT R15, RZ, 0x7610, R15 ;  /* 0x00007610ff0f7816 */ /* 0x004fc6000000000f */
[----:B---3--:R0:W2:Y:S02]  /*27c70*/  @!P0 LDG.E.U16 R13, desc[UR6][R4.64] ;  /* 0x00000006040d8981 */ /* 0x0080a4000c1e1500 */
[----:B0-----:R-:W-:Y:S02]  /*27c80*/  @!P1 IMAD.MOV.U32 R4, RZ, RZ, R8 ;  /* 0x000000ffff049224 */ /* 0x001fe400078e0008 */
[----:B------:R-:W-:-:S05]  /*27c90*/  @!P1 IMAD.MOV.U32 R5, RZ, RZ, R11 ;  /* 0x000000ffff059224 */ /* 0x000fca00078e000b */
[----:B------:R-:W3:Y:S04]  /*27ca0*/  @!P1 LDG.E.U16 R15, desc[UR6][R4.64] ;  /* 0x00000006040f9981 */ /* 0x000ee8000c1e1500 */
[----:B--2---:R0:W-:Y:S04]  /*27cb0*/  STL [R1+0x28], R13 ;  /* 0x0000280d01007387 */ /* 0x0041e80000100800 */
[----:B------:R-:W2:Y:S04]  /*27cc0*/  LDL R11, [R1+0x16f0] ;  /* 0x0016f000010b7983 */ /* 0x000ea80000100800 */
[----:B------:R-:W2:Y:S04]  /*27cd0*/  LDL R8, [R1+0x16fc] ;  /* 0x0016fc0001087983 */ /* 0x000ea80000100800 */
[----:B0-----:R-:W2:Y:S04]  /*27ce0*/  LDL R13, [R1+0x1684] ;  /* 0x00168400010d7983 */ /* 0x001ea80000100800 */
[----:B---3--:R0:W-:Y:S04]  /*27cf0*/  STL [R1+0x24], R15 ;  /* 0x0000240f01007387 */ /* 0x0081e80000100800 */
[----:B0-----:R-:W3:Y:S04]  /*27d00*/  LDL.LU R15, [R1+0x3c5c] ;  /* 0x003c5c00010f7983 */ /* 0x001ee80000300800 */
[----:B------:R-:W2:Y:S01]  /*27d10*/  LDL R5, [R1+0x15f0] ;  /* 0x0015f00001057983 */ /* 0x000ea20000100800 */
[----:B------:R-:W-:Y:S01]  /*27d20*/  PRMT R7, RZ, 0x7610, R7 ;  /* 0x00007610ff077816 */ /* 0x000fe20000000007 */
[----:B----4-:R-:W-:-:S02]  /*27d30*/  @!P0 IMAD.MOV.U32 R4, RZ, RZ, R9 ;  /* 0x000000ffff048224 */ /* 0x010fc400078e0009 */
[----:B------:R-:W4:Y:S04]  /*27d40*/  LDL R9, [R1+0x16f8] ;  /* 0x0016f80001097983 */ /* 0x000f280000100800 */
[----:B--2---:R0:W2:Y:S04]  /*27d50*/  @!P0 LDG.E.U16 R7, desc[UR6][R4.64] ;  /* 0x0000000604078981 */ /* 0x0040a8000c1e1500 */
[----:B------:R-:W0:Y:S04]  /*27d60*/  LDL R4, [R1+0x15f8] ;  /* 0x0015f80001047983 */ /* 0x000e280000100800 */
[----:B------:R-:W0:Y:S01]  /*27d70*/  LDL R5, [R1+0x1604] ;  /* 0x0016040001057983 */ /* 0x000e220000100800 */
[----:B---3--:R-:W-:-:S02]  /*27d80*/  PRMT R15, RZ, 0x7610, R15 ;  /* 0x00007610ff0f7816 */ /* 0x008fc4000000000f */
[----:B0-----:R-:W-:-:S04]  /*27d90*/  @!P1 LOP3.LUT R5, R5, R4, RZ, 0x3c, !PT ;  /* 0x0000000405059212 */ /* 0x001fc800078e3cff */
[----:B------:R-:W-:-:S04]  /*27da0*/  @!P1 LOP3.LUT R4, R5, R4, RZ, 0x3c, !PT ;  /* 0x0000000405049212 */ /* 0x000fc800078e3cff */
[----:B------:R-:W-:-:S05]  /*27db0*/  @!P1 LOP3.LUT R5, R5, R4, RZ, 0x3c, !PT ;  /* 0x0000000405059212 */ /* 0x000fca00078e3cff */
[----:B------:R-:W3:Y:S04]  /*27dc0*/  @!P1 LDG.E.U16 R15, desc[UR6][R4.64] ;  /* 0x00000006040f9981 */ /* 0x000ee8000c1e1500 */
[----:B--2---:R0:W-:Y:S04]  /*27dd0*/  STL [R1+0x20], R7 ;  /* 0x0000200701007387 */ /* 0x0041e80000100800 */
[----:B0-----:R-:W2:Y:S04]  /*27de0*/  LDL R7, [R1+0x1704] ;  /* 0x0017040001077983 */ /* 0x001ea80000100800 */
[----:B---3--:R0:W-:Y:S04]  /*27df0*/  STL [R1+0x1c], R15 ;  /* 0x00001c0f01007387 */ /* 0x0081e80000100800 */
[----:B0-----:R-:W3:Y:S04]  /*27e00*/  LDL.LU R15, [R1+0x3c58] ;  /* 0x003c5800010f7983 */ /* 0x001ee80000300800 */
[----:B------:R-:W4:Y:S04]  /*27e10*/  LDL R4, [R1+0x1670] ;  /* 0x0016700001047983 */ /* 0x000f280000100800 */
[----:B------:R-:W4:Y:S01]  /*27e20*/  LDL R5, [R1+0x167c] ;  /* 0x00167c0001057983 */ /* 0x000f220000100800 */
[----:B------:R-:W-:-:S02]  /*27e30*/  PRMT R12, RZ, 0x7610, R12 ;  /* 0x00007610ff0c7816 */ /* 0x000fc4000000000c */
[----:B------:R-:W-:Y:S02]  /*27e40*/  PRMT R6, RZ, 0x7610, R6 ;  /* 0x00007610ff067816 */ /* 0x000fe40000000006 */
[-C--:B----4-:R-:W-:Y:S02]  /*27e50*/  @!P0 LOP3.LUT R5, R5, R4.reuse, RZ, 0x3c, !PT ;  /* 0x0000000405058212 */ /* 0x090fe400078e3cff */
[----:B---3--:R-:W-:Y:S02]  /*27e60*/  PRMT R15, RZ, 0x7610, R15 ;  /* 0x00007610ff0f7816 */ /* 0x008fe4000000000f */
[----:B------:R-:W-:-:S04]  /*27e70*/  @!P0 LOP3.LUT R4, R5, R4, RZ, 0x3c, !PT ;  /* 0x0000000405048212 */ /* 0x000fc800078e3cff */
[----:B------:R-:W-:-:S05]  /*27e80*/  @!P0 LOP3.LUT R5, R5, R4, RZ, 0x3c, !PT ;  /* 0x0000000405058212 */ /* 0x000fca00078e3cff */
[----:B------:R0:W3:Y:S02]  /*27e90*/  @!P0 LDG.E.U16 R15, desc[UR6][R4.64] ;  /* 0x00000006040f8981 */ /* 0x0000e4000c1e1500 */
[----:B0-----:R-:W-:Y:S02]  /*27ea0*/  @!P1 IMAD.MOV.U32 R4, RZ, RZ, R13 ;  /* 0x000000ffff049224 */ /* 0x001fe400078e000d */
[----:B------:R-:W-:Y:S01]  /*27eb0*/  @!P1 IMAD.MOV.U32 R5, RZ, RZ, R14 ;  /* 0x000000ffff059224 */ /* 0x000fe200078e000e */
[----:B------:R-:W4:Y:S04]  /*27ec0*/  LDL R13, [R1+0x1778] ;  /* 0x00177800010d7983 */ /* 0x000f280000100800 */
[----:B------:R0:W4:Y:S02]  /*27ed0*/  @!P1 LDG.E.U16 R12, desc[UR6][R4.64] ;  /* 0x00000006040c9981 */ /* 0x000124000c1e1500 */
[----:B0-----:R-:W-:-:S02]  /*27ee0*/  @!P0 IMAD.MOV.U32 R4, RZ, RZ, R8 ;  /* 0x000000ffff048224 */ /* 0x001fc400078e0008 */
[----:B------:R-:W-:Y:S01]  /*27ef0*/  @!P0 IMAD.MOV.U32 R5, RZ, RZ, R11 ;  /* 0x000000ffff058224 */ /* 0x000fe200078e000b */
[----:B------:R-:W4:Y:S04]  /*27f00*/  LDL R8, [R1+0x1784] ;  /* 0x0017840001087983 */ /* 0x000f280000100800 */
[----:B------:R0:W3:Y:S01]  /*27f10*/  @!P0 LDG.E.U16 R6, desc[UR6][R4.64] ;  /* 0x0000000604068981 */ /* 0x0000e2000c1e1500 */
[----:B--2---:R-:W-:Y:S01]  /*27f20*/  @!P1 IMAD.MOV.U32 R14, RZ, RZ, R7 ;  /* 0x000000ffff0e9224 */ /* 0x004fe200078e0007 */
[----:B0-----:R-:W-:Y:S02]  /*27f30*/  PRMT R5, RZ, 0x7610, R5 ;  /* 0x00007610ff057816 */ /* 0x001fe40000000005 */
[----:B---3--:R0:W-:Y:S04]  /*27f40*/  STL [R1+0x3ba8], R6 ;  /* 0x003ba80601007387 */ /* 0x0081e80000100800 */
[----:B0-----:R-:W2:Y:S04]  /*27f50*/  LDL R6, [R1+0x177c] ;  /* 0x00177c0001067983 */ /* 0x001ea80000100800 */
[----:B------:R0:W-:Y:S04]  /*27f60*/  STL [R1+0x18], R15 ;  /* 0x0000180f01007387 */ /* 0x0001e80000100800 */
[----:B----4-:R1:W-:Y:S04]  /*27f70*/  STL [R1+0x14], R12 ;  /* 0x0000140c01007387 */ /* 0x0103e80000100800 */
[----:B------:R-:W3:Y:S04]  /*27f80*/  LDL R11, [R1+0xd94] ;  /* 0x000d9400010b7983 */ /* 0x000ee80000100800 */
[----:B------:R-:W4:Y:S01]  /*27f90*/  LDL R7, [R1+0xd8c] ;  /* 0x000d8c0001077983 */ /* 0x000f220000100800 */
[----:B0-----:R-:W-:-:S03]  /*27fa0*/  @!P1 IMAD.MOV.U32 R15, RZ, RZ, R9 ;  /* 0x000000ffff0f9224 */ /* 0x001fc600078e0009 */
[----:B-1----:R-:W4:Y:S04]  /*27fb0*/  LDL R12, [R1+0xd90] ;  /* 0x000d9000010c7983 */ /* 0x002f280000100800 */
[----:B------:R-:W4:Y:S04]  /*27fc0*/  LDL R9, [R1+0xd88] ;  /* 0x000d880001097983 */ /* 0x000f280000100800 */
[----:B------:R2:W3:Y:S04]  /*27fd0*/  @!P1 LDG.E.U16 R5, desc[UR6][R14.64] ;  /* 0x000000060e059981 */ /* 0x0004e8000c1e1500 */
[----:B------:R-:W4:Y:S01]  /*27fe0*/  LDL R15, [R1+0x1770] ;  /* 0x00177000010f7983 */ /* 0x000f220000100800 */
[----:B------:R-:W-:Y:S01]  /*27ff0*/  PRMT R4, RZ, 0x7610, R4 ;  /* 0x00007610ff047816 */ /* 0x000fe20000000004 */
[----:B--2---:R-:W-:-:S02]  /*28000*/  @!P0 IMAD.MOV.U32 R14, RZ, RZ, R6 ;  /* 0x000000ffff0e8224 */ /* 0x004fc400078e0006 */
[----:B---3--:R0:W-:Y:S04]  /*28010*/  STL [R1+0x3bac], R5 ;  /* 0x003bac0501007387 */ /* 0x0081e80000100800 */
[----:B------:R-:W2:Y:S04]  /*28020*/  LDL R6, [R1+0xd10] ;  /* 0x000d100001067983 */ /* 0x000ea80000100800 */
[----:B0-----:R-:W3:Y:S04]  /*28030*/  LDL R5, [R1+0xd14] ;  /* 0x000d140001057983 */ /* 0x001ee80000100800 */
[----:B----4-:R0:W4:Y:S01]  /*28040*/  @!P0 LDG.E.U16 R4, desc[UR6][R14.64] ;  /* 0x000000060e048981 */ /* 0x010122000c1e1500 */
[----:B------:R-:W-:Y:S01]  /*28050*/  PRMT R3, RZ, 0x7610, R3 ;  /* 0x00007610ff037816 */ /* 0x000fe20000000003 */
[----:B0-----:R-:W-:-:S02]  /*28060*/  @!P1 IMAD.MOV.U32 R14, RZ, RZ, R8 ;  /* 0x000000ffff0e9224 */ /* 0x001fc400078e0008 */
[----:B------:R-:W-:-:S05]  /*28070*/  @!P1 IMAD.MOV.U32 R15, RZ, RZ, R13 ;  /* 0x000000ffff0f9224 */ /* 0x000fca00078e000d */
[----:B------:R0:W4:Y:S01]  /*28080*/  @!P1 LDG.E.U16 R3, desc[UR6][R14.64] ;  /* 0x000000060e039981 */ /* 0x000122000c1e1500 */
[----:B------:R-:W-:Y:S02]  /*28090*/  PRMT R10, RZ, 0x7610, R10 ;  /* 0x00007610ff0a7816 */ /* 0x000fe4000000000a */
[----:B------:R-:W-:Y:S01]  /*280a0*/  PRMT R2, RZ, 0x7610, R2 ;  /* 0x00007610ff027816 */ /* 0x000fe20000000002 */
[----:B0-----:R-:W-:Y:S02]  /*280b0*/  @!P0 IMAD.MOV.U32 R14, RZ, RZ, R11 ;  /* 0x000000ffff0e8224 */ /* 0x001fe400078e000b */
[----:B------:R-:W-:-:S05]  /*280c0*/  @!P0 IMAD.MOV.U32 R15, RZ, RZ, R12 ;  /* 0x000000ffff0f8224 */ /* 0x000fca00078e000c */
[----:B------:R0:W4:Y:S01]  /*280d0*/  @!P0 LDG.E.U16 R10, desc[UR6][R14.64] ;  /* 0x000000060e0a8981 */ /* 0x000122000c1e1500 */
[----:B------:R-:W-:Y:S01]  /*280e0*/  PRMT R29, RZ, 0x7610, R29 ;  /* 0x00007610ff1d7816 */ /* 0x000fe2000000001d */
[----:B0-----:R-:W-:Y:S02]  /*280f0*/  @!P1 IMAD.MOV.U32 R14, RZ, RZ, R7 ;  /* 0x000000ffff0e9224 */ /* 0x001fe400078e0007 */
[----:B------:R-:W-:-:S05]  /*28100*/  @!P1 IMAD.MOV.U32 R15, RZ, RZ, R9 ;  /* 0x000000ffff0f9224 */ /* 0x000fca00078e0009 */
[----:B------:R2:W4:Y:S02]  /*28110*/  @!P1 LDG.E.U16 R2, desc[UR6][R14.64] ;  /* 0x000000060e029981 */ /* 0x000524000c1e1500 */
[----:B--2---:R-:W-:Y:S01]  /*28120*/  @!P0 IMAD.MOV.U32 R15, RZ, RZ, R6 ;  /* 0x000000ffff0f8224 */ /* 0x004fe200078e0006 */
[----:B---3--:R-:W-:Y:S01]  /*28130*/  @!P0 MOV R14, R5 ;  /* 0x00000005000e8202 */ /* 0x008fe20000000f00 */
[----:B----4-:R0:W-:Y:S04]  /*28140*/  STL [R1+0x3bb0], R4 ;  /* 0x003bb00401007387 */ /* 0x0101e80000100800 */
[----:B------:R-:W2:Y:S04]  /*28150*/  LDL R8, [R1+0xd08] ;  /* 0x000d080001087983 */ /* 0x000ea80000100800 */
[----:B------:R2:W3:Y:S04]  /*28160*/  @!P0 LDG.E.U16 R29, desc[UR6][R14.64] ;  /* 0x000000060e1d8981 */ /* 0x0004e8000c1e1500 */
[----:B0-----:R-:W4:Y:S04]  /*28170*/  LDL R4, [R1+0xd0c] ;  /* 0x000d0c0001047983 */ /* 0x001f280000100800 */
[----:B------:R0:W-:Y:S04]  /*28180*/  STL [R1+0x3bb4], R3 ;  /* 0x003bb40301007387 */ /* 0x0001e80000100800 */
[----:B------:R-:W4:Y:S04]  /*28190*/  LDL R7, [R1+0xc90] ;  /* 0x000c900001077983 */ /* 0x000f280000100800 */
[----:B0-----:R-:W4:Y:S04]  /*281a0*/  LDL R3, [R1+0xc94] ;  /* 0x000c940001037983 */ /* 0x001f280000100800 */
[----:B------:R0:W-:Y:S04]  /*281b0*/  STL [R1+0x3bb8], R2 ;  /* 0x003bb80201007387 */ /* 0x0001e80000100800 */
[----:B------:R-:W4:Y:S04]  /*281c0*/  LDL R6, [R1+0xc88] ;  /* 0x000c880001067983 */ /* 0x000f280000100800 */
[----:B------:R-:W4:Y:S01]  /*281d0*/  LDL R5, [R1+0xc8c] ;  /* 0x000c8c0001057983 */ /* 0x000f220000100800 */
[----:B--2---:R-:W-:-:S03]  /*281e0*/  @!P1 IMAD.MOV.U32 R15, RZ, RZ, R8 ;  /* 0x000000ffff0f9224 */ /* 0x004fc600078e0008 */
[----:B---3--:R-:W-:Y:S04]  /*281f0*/  STL [R1+0x3bbc], R29 ;  /* 0x003bbc1d01007387 */ /* 0x008fe80000100800 */
[----:B------:R-:W2:Y:S04]  /*28200*/  LDL R9, [R1+0xc10] ;  /* 0x000c100001097983 */ /* 0x000ea80000100800 */
[----:B------:R-:W3:Y:S01]  /*28210*/  LDL R8, [R1+0xc14] ;  /* 0x000c140001087983 */ /* 0x000ee20000100800 */
[----:B------:R-:W-:Y:S02]  /*28220*/  PRMT R28, RZ, 0x7610, R28 ;  /* 0x00007610ff1c7816 */ /* 0x000fe4000000001c */
[----:B------:R-:W-:-:S02]  /*28230*/  PRMT R26, RZ, 0x7610, R26 ;  /* 0x00007610ff1a7816 */ /* 0x000fc4000000001a */
[----:B------:R-:W-:Y:S01]  /*28240*/  PRMT R24, RZ, 0x7610, R24 ;  /* 0x00007610ff187816 */ /* 0x000fe20000000018 */
[----:B----4-:R-:W-:Y:S01]  /*28250*/  @!P1 IMAD.MOV.U32 R14, RZ, RZ, R4 ;  /* 0x000000ffff0e9224 */ /* 0x010fe200078e0004 */
[----:B------:R-:W-:Y:S01]  /*28260*/  PRMT R22, RZ, 0x7610, R22 ;  /* 0x00007610ff167816 */ /* 0x000fe20000000016 */
[----:B------:R-:W4:Y:S04]  /*28270*/  LDL R4, [R1+0xc08] ;  /* 0x000c080001047983 */ /* 0x000f280000100800 */
[----:B------:R1:W4:Y:S04]  /*28280*/  @!P1 LDG.E.U16 R28, desc[UR6][R14.64] ;  /* 0x000000060e1c9981 */ /* 0x000328000c1e1500 */
[----:B0-----:R-:W4:Y:S01]  /*28290*/  LDL R2, [R1+0xc0c] ;  /* 0x000c0c0001027983 */ /* 0x001f220000100800 */
[----:B-1----:R-:W-:-:S02]  /*282a0*/  @!P0 IMAD.MOV.U32 R15, RZ, RZ, R7 ;  /* 0x000000ffff0f8224 */ /* 0x002fc400078e0007 */
[----:B------:R-:W-:-:S05]  /*282b0*/  @!P0 IMAD.MOV.U32 R14, RZ, RZ, R3 ;  /* 0x000000ffff0e8224 */ /* 0x000fca00078e0003 */
[----:B------:R0:W4:Y:S02]  /*282c0*/  @!P0 LDG.E.U16 R26, desc[UR6][R14.64] ;  /* 0x000000060e1a8981 */ /* 0x000124000c1e1500 */
[----:B0-----:R-:W-:Y:S02]  /*282d0*/  @!P1 IMAD.MOV.U32 R15, RZ, RZ, R6 ;  /* 0x000000ffff0f9224 */ /* 0x001fe400078e0006 */
[----:B------:R-:W-:-:S05]  /*282e0*/  @!P1 IMAD.MOV.U32 R14, RZ, RZ, R5 ;  /* 0x000000ffff0e9224 */ /* 0x000fca00078e0005 */
[----:B------:R2:W4:Y:S02]  /*282f0*/  @!P1 LDG.E.U16 R24, desc[UR6][R14.64] ;  /* 0x000000060e189981 */ /* 0x000524000c1e1500 */
[----:B--2---:R-:W-:Y:S02]  /*28300*/  @!P0 IMAD.MOV.U32 R15, RZ, RZ, R9 ;  /* 0x000000ffff0f8224 */ /* 0x004fe400078e0009 */
[----:B---3--:R-:W-:-:S05]  /*28310*/  @!P0 IMAD.MOV.U32 R14, RZ, RZ, R8 ;  /* 0x000000ffff0e8224 */ /* 0x008fca00078e0008 */
[----:B------:R0:W2:Y:S04]  /*28320*/  @!P0 LDG.E.U16 R22, desc[UR6][R14.64] ;  /* 0x000000060e168981 */ /* 0x0000a8000c1e1500 */
[----:B----4-:R-:W-:Y:S04]  /*28330*/  STL [R1+0x3bc0], R28 ;  /* 0x003bc01c01007387 */ /* 0x010fe80000100800 */
[----:B------:R-:W3:Y:S04]  /*28340*/  LDL R7, [R1+0xb90] ;  /* 0x000b900001077983 */ /* 0x000ee80000100800 */
[----:B------:R-:W4:Y:S04]  /*28350*/  LDL R3, [R1+0xb94] ;  /* 0x000b940001037983 */ /* 0x000f280000100800 */
[----:B------:R-:W-:Y:S04]  /*28360*/  STL [R1+0x3bc4], R26 ;  /* 0x003bc41a01007387 */ /* 0x000fe80000100800 */
[----:B------:R-:W3:Y:S04]  /*28370*/  LDL R6, [R1+0xb88] ;  /* 0x000b880001067983 */ /* 0x000ee80000100800 */
[----:B------:R-:W3:Y:S04]  /*28380*/  LDL R5, [R1+0xb8c] ;  /* 0x000b8c0001057983 */ /* 0x000ee80000100800 */
[----:B------:R1:W-:Y:S01]  /*28390*/  STL [R1+0x4], R10 ;  /* 0x0000040a01007387 */ /* 0x0003e20000100800 */
[----:B------:R-:W-:Y:S01]  /*283a0*/  PRMT R20, RZ, 0x7610, R20 ;  /* 0x00007610ff147816 */ /* 0x000fe20000000014 */
[----:B0-----:R-:W-:-:S02]  /*283b0*/  @!P1 IMAD.MOV.U32 R14, RZ, RZ, R2 ;  /* 0x000000ffff0e9224 */ /* 0x001fc400078e0002 */
[----:B------:R-:W-:-:S05]  /*283c0*/  @!P1 IMAD.MOV.U32 R15, RZ, RZ, R4 ;  /* 0x000000ffff0f9224 */ /* 0x000fca00078e0004 */
[----:B------:R4:W3:Y:S04]  /*283d0*/  @!P1 LDG.E.U16 R20, desc[UR6][R14.64] ;  /* 0x000000060e149981 */ /* 0x0008e8000c1e1500 */
[----:B------:R-:W-:Y:S04]  /*283e0*/  STL [R1+0x3bc8], R24 ;  /* 0x003bc81801007387 */ /* 0x000fe80000100800 */
[----:B--2---:R-:W-:Y:S04]  /*283f0*/  STL [R1+0x3bcc], R22 ;  /* 0x003bcc1601007387 */ /* 0x004fe80000100800 */
[----:B------:R-:W2:Y:S04]  /*28400*/  LDL R4, [R1+0xb10] ;  /* 0x000b100001047983 */ /* 0x000ea80000100800 */
[----:B------:R-:W2:Y:S01]  /*28410*/  LDL R2, [R1+0xb14] ;  /* 0x000b140001027983 */ /* 0x000ea20000100800 */
[----:B------:R-:W-:Y:S01]  /*28420*/  PRMT R18, RZ, 0x7610, R18 ;  /* 0x00007610ff127816 */ /* 0x000fe20000000012 */
[----:B----4-:R-:W-:-:S02]  /*28430*/  @!P0 IMAD.MOV.U32 R14, RZ, RZ, R3 ;  /* 0x000000ffff0e8224 */ /* 0x010fc400078e0003 */
[----:B---3--:R-:W-:-:S05]  /*28440*/  @!P0 IMAD.MOV.U32 R15, RZ, RZ, R7 ;  /* 0x000000ffff0f8224 */ /* 0x008fca00078e0007 */
[----:B------:R0:W3:Y:S01]  /*28450*/  @!P0 LDG.E.U16 R18, desc[UR6][R14.64] ;  /* 0x000000060e128981 */ /* 0x0000e2000c1e1500 */
[----:B------:R-:W-:Y:S01]  /*28460*/  PRMT R16, RZ, 0x7610, R16 ;  /* 0x00007610ff107816 */ /* 0x000fe20000000010 */
[----:B0-----:R-:W-:Y:S02]  /*28470*/  @!P1 IMAD.MOV.U32 R15, RZ, RZ, R6 ;  /* 0x000000ffff0f9224 */ /* 0x001fe400078e0006 */
[----:B------:R-:W-:-:S05]  /*28480*/  @!P1 IMAD.MOV.U32 R14, RZ, RZ, R5 ;  /* 0x000000ffff0e9224 */ /* 0x000fca00078e0005 */
[----:B------:R2:W4:Y:S01]  /*28490*/  @!P1 LDG.E.U16 R16, desc[UR6][R14.64] ;  /* 0x000000060e109981 */ /* 0x000522000c1e1500 */
[----:B------:R-:W-:-:S03]  /*284a0*/  PRMT R17, RZ, 0x7610, R17 ;  /* 0x00007610ff117816 */ /* 0x000fc60000000011 */
[----:B------:R-:W-:Y:S04]  /*284b0*/  STL [R1+0x3bd0], R20 ;  /* 0x003bd01401007387 */ /* 0x000fe80000100800 */
[----:B------:R-:W4:Y:S04]  /*284c0*/  LDL R3, [R1+0xb0c] ;  /* 0x000b0c0001037983 */ /* 0x000f280000100800 */
[----:B------:R-:W4:Y:S01]  /*284d0*/  LDL R12, [R1+0xb08] ;  /* 0x000b0800010c7983 */ /* 0x000f220000100800 */
[----:B--2---:R-:W-:Y:S02]  /*284e0*/  @!P0 IMAD.MOV.U32 R15, RZ, RZ, R4 ;  /* 0x000000ffff0f8224 */ /* 0x004fe400078e0004 */
[----:B------:R-:W-:-:S05]  /*284f0*/  @!P0 IMAD.MOV.U32 R14, RZ, RZ, R2 ;  /* 0x000000ffff0e8224 */ /* 0x000fca00078e0002 */
[----:B------:R0:W2:Y:S04]  /*28500*/  @!P0 LDG.E.U16 R17, desc[UR6][R14.64] ;  /* 0x000000060e118981 */ /* 0x0000a8000c1e1500 */
[----:B---3--:R-:W-:Y:S04]  /*28510*/  STL [R1+0x3bd4], R18 ;  /* 0x003bd41201007387 */ /* 0x008fe80000100800 */
[----:B------:R-:W3:Y:S04]  /*28520*/  LDL R11, [R1+0xa90] ;  /* 0x000a9000010b7983 */ /* 0x000ee80000100800 */
[----:B-1----:R-:W3:Y:S04]  /*28530*/  LDL R10, [R1+0xa94] ;  /* 0x000a9400010a7983 */ /* 0x002ee80000100800 */
[----:B------:R-:W3:Y:S04]  /*28540*/  LDL R9, [R1+0xa88] ;  /* 0x000a880001097983 */ /* 0x000ee80000100800 */
[----:B------:R-:W3:Y:S04]  /*28550*/  LDL R8, [R1+0xa8c] ;  /* 0x000a8c0001087983 */ /* 0x000ee80000100800 */
[----:B----4-:R-:W-:Y:S04]  /*28560*/  STL [R1+0x3bd8], R16 ;  /* 0x003bd81001007387 */ /* 0x010fe80000100800 */
[----:B------:R-:W4:Y:S04]  /*28570*/  LDL R7, [R1+0xa10] ;  /* 0x000a100001077983 */ /* 0x000f280000100800 */
[----:B------:R-:W4:Y:S04]  /*28580*/  LDL R6, [R1+0xa14] ;  /* 0x000a140001067983 */ /* 0x000f280000100800 */
[----:B------:R-:W4:Y:S04]  /*28590*/  LDL R5, [R1+0xa08] ;  /* 0x000a080001057983 */ /* 0x000f280000100800 */
[----:B------:R-:W4:Y:S04]  /*285a0*/  LDL R4, [R1+0xa0c] ;  /* 0x000a0c0001047983 */ /* 0x000f280000100800 */
[----:B------:R-:W4:Y:S01]  /*285b0*/  LDL R2, [R1+0x17bc] ;  /* 0x0017bc0001027983 */ /* 0x000f220000100800 */
[----:B0-----:R-:W-:-:S02]  /*285c0*/  @!P1 MOV R14, R3 ;  /* 0x00000003000e9202 */ /* 0x001fc40000000f00 */
[----:B------:R-:W-:Y:S01]  /*285d0*/  PRMT R19, RZ, 0x7610, R19 ;  /* 0x00007610ff137816 */ /* 0x000fe20000000013 */
[----:B------:R-:W-:Y:S01]  /*285e0*/  @!P1 IMAD.MOV.U32 R15, RZ, RZ, R12 ;  /* 0x000000ffff0f9224 */ /* 0x000fe200078e000c */
[----:B------:R-:W-:-:S04]  /*285f0*/  PRMT R21, RZ, 0x7610, R21 ;  /* 0x00007610ff157816 */ /* 0x000fc80000000015 */
[----:B------:R3:W4:Y:S04]  /*28600*/  @!P1 LDG.E.U16 R19, desc[UR6][R14.64] ;  /* 0x000000060e139981 */ /* 0x000728000c1e1500 */
[----:B--2---:R-:W-:Y:S04]  /*28610*/  STL [R1+0x3bdc], R17 ;  /* 0x003bdc1101007387 */ /* 0x004fe80000100800 */
[----:B------:R-:W2:Y:S01]  /*28620*/  LDL R3, [R1+0x17b0] ;  /* 0x0017b00001037983 */ /* 0x000ea20000100800 */
[----:B---3--:R-:W-:Y:S02]  /*28630*/  @!P0 IMAD.MOV.U32 R14, RZ, RZ, R10 ;  /* 0x000000ffff0e8224 */ /* 0x008fe400078e000a */
[----:B------:R-:W-:Y:S01]  /*28640*/  @!P0 IMAD.MOV.U32 R15, RZ, RZ, R11 ;  /* 0x000000ffff0f8224 */ /* 0x000fe200078e000b */
[----:B------:R-:W-:-:S04]  /*28650*/  PRMT R23, RZ, 0x7610, R23 ;  /* 0x00007610ff177816 */ /* 0x000fc80000000017 */
[----:B------:R0:W3:Y:S01]  /*28660*/  @!P0 LDG.E.U16 R21, desc[UR6][R14.64] ;  /* 0x000000060e158981 */ /* 0x0000e2000c1e1500 */
[----:B------:R-:W-:Y:S01]  /*28670*/  PRMT R25, RZ, 0x7610, R25 ;  /* 0x00007610ff197816 */ /* 0x000fe20000000019 */
[----:B0-----:R-:W-:Y:S02]  /*28680*/  @!P1 IMAD.MOV.U32 R14, RZ, RZ, R8 ;  /* 0x000000ffff0e9224 */ /* 0x001fe400078e0008 */
[----:B------:R-:W-:-:S05]  /*28690*/  @!P1 IMAD.MOV.U32 R15, RZ, RZ, R9 ;  /* 0x000000ffff0f9224 */ /* 0x000fca00078e0009 */
[----:B------:R4:W3:Y:S01]  /*286a0*/  @!P1 LDG.E.U16 R23, desc[UR6][R14.64] ;  /* 0x000000060e179981 */ /* 0x0008e2000c1e1500 */
[----:B------:R-:W-:Y:S01]  /*286b0*/  PRMT R27, RZ, 0x7610, R27 ;  /* 0x00007610ff1b7816 */ /* 0x000fe2000000001b */
[----:B----4-:R-:W-:Y:S02]  /*286c0*/  @!P0 IMAD.MOV.U32 R14, RZ, RZ, R6 ;  /* 0x000000ffff0e8224 */ /* 0x010fe400078e0006 */
[----:B------:R-:W-:-:S05]  /*286d0*/  @!P0 IMAD.MOV.U32 R15, RZ, RZ, R7 ;  /* 0x000000ffff0f8224 */ /* 0x000fca00078e0007 */
[----:B------:R0:W4:Y:S02]  /*286e0*/  @!P0 LDG.E.U16 R25, desc[UR6][R14.64] ;  /* 0x000000060e198981 */ /* 0x000124000c1e1500 */
[----:B0-----:R-:W-:Y:S02]  /*286f0*/  @!P1 IMAD.MOV.U32 R14, RZ, RZ, R4 ;  /* 0x000000ffff0e9224 */ /* 0x001fe400078e0004 */
[----:B------:R-:W-:-:S05]  /*28700*/  @!P1 IMAD.MOV.U32 R15, RZ, RZ, R5 ;  /* 0x000000ffff0f9224 */ /* 0x000fca00078e0005 */
[----:B------:R0:W4:Y:S01]  /*28710*/  @!P1 LDG.E.U16 R27, desc[UR6][R14.64] ;  /* 0x000000060e1b9981 */ /* 0x000122000c1e1500 */
[----:B------:R-:W-:Y:S01]  /*28720*/  PRMT R0, RZ, 0x7610, R0 ;  /* 0x00007610ff007816 */ /* 0x000fe20000000000 */
[----:B0-----:R-:W-:Y:S02]  /*28730*/  @!P0 IMAD.MOV.U32 R14, RZ, RZ, R2 ;  /* 0x000000ffff0e8224 */ /* 0x001fe400078e0002 */
[----:B--2---:R-:W-:-:S05]  /*28740*/  @!P0 IMAD.MOV.U32 R15, RZ, RZ, R3 ;  /* 0x000000ffff0f8224 */ /* 0x004fca00078e0003 */
[----:B------:R-:W2:Y:S04]  /*28750*/  @!P0 LDG.E.U16 R0, desc[UR6][R14.64] ;  /* 0x000000060e008981 */ /* 0x000ea8000c1e1500 */
[----:B------:R-:W-:Y:S04]  /*28760*/  STL [R1+0x3be0], R19 ;  /* 0x003be01301007387 */ /* 0x000fe80000100800 */
[----:B---3--:R-:W-:Y:S04]  /*28770*/  STL [R1+0x3be4], R21 ;  /* 0x003be41501007387 */ /* 0x008fe80000100800 */
[----:B------:R-:W-:Y:S04]  /*28780*/  STL [R1+0x3be8], R23 ;  /* 0x003be81701007387 */ /* 0x000fe80000100800 */
[----:B----4-:R0:W-:Y:S04]  /*28790*/  STL [R1+0x3bec], R25 ;  /* 0x003bec1901007387 */ /* 0x0101e80000100800 */
[----:B------:R-:W-:Y:S04]  /*287a0*/  STL [R1+0x3bf0], R27 ;  /* 0x003bf01b01007387 */ /* 0x000fe80000100800 */
[----:B0-----:R-:W3:Y:S04]  /*287b0*/  LDL.LU R25, [R1+0x7a4] ;  /* 0x0007a40001197983 */ /* 0x001ee80000300800 */
        /* <DEDUP_REMOVED lines=15> */
[----:B--2---:R0:W-:Y:S04]  /*288b0*/  STL [R1+0x1dc], R0 ;  /* 0x0001dc0001007387 */ /* 0x0041e80000100800 */
[----:B0-----:R-:W2:Y:S04]  /*288c0*/  LDL.LU R0, [R1+0x724] ;  /* 0x0007240001007983 */ /* 0x001ea80000300800 */
[----:B------:R-:W2:Y:S04]  /*288d0*/  LDL.LU R5, [R1+0x31c] ;  /* 0x00031c0001057983 */ /* 0x000ea80000300800 */
[----:B------:R-:W2:Y:S04]  /*288e0*/  LDL.LU R9, [R1+0x304] ;  /* 0x0003040001097983 */ /* 0x000ea80000300800 */
[----:B------:R-:W2:Y:S01]  /*288f0*/  LDL.LU R10, [R1+0x2fc] ;  /* 0x0002fc00010a7983 */ /* 0x000ea20000300800 */
[----:B------:R-:W0:Y:S03]  /*28900*/  S2R R12, SR_TID.X ;  /* 0x00000000000c7919 */ /* 0x000e260000002100 */
[----:B------:R-:W2:Y:S04]  /*28910*/  LDL.LU R13, [R1+0x2e4] ;  /* 0x0002e400010d7983 */ /* 0x000ea80000300800 */
[----:B------:R-:W2:Y:S04]  /*28920*/  LDL.LU R6, [R1+0x2bc] ;  /* 0x0002bc0001067983 */ /* 0x000ea80000300800 */
[----:B------:R-:W2:Y:S04]  /*28930*/  LDL.LU R11, [R1+0x2b4] ;  /* 0x0002b400010b7983 */ /* 0x000ea80000300800 */
        /* <DEDUP_REMOVED lines=10> */
[----:B0-----:R-:W-:-:S05]  /*289e0*/  LOP3.LUT R12, R12, 0x3f, RZ, 0xc0, !PT ;  /* 0x0000003f0c0c7812 */ /* 0x001fca00078ec0ff */
[----:B------:R-:W-:-:S05]  /*289f0*/  IMAD.SHL.U32 R12, R12, 0x2, RZ ;  /* 0x000000020c0c7824 */ /* 0x000fca00078e00ff */
[----:B------:R-:W-:-:S05]  /*28a00*/  LOP3.LUT R8, R12, 0x60, RZ, 0x3c, !PT ;  /* 0x000000600c087812 */ /* 0x000fca00078e3cff */
[----:B---3--:R-:W-:Y:S04]  /*28a10*/  STS.U16 [R8+UR4+0x2600], R25 ;  /* 0x0026001908007988 */ /* 0x008fe80008000404 */
        /* <DEDUP_REMOVED lines=10> */
[----:B------:R-:W-:Y:S04]  /*28ac0*/  STL [R1+0x3a80], R15 ;  /* 0x003a800f01007387 */ /* 0x000fe80000100800 */
        /* <DEDUP_REMOVED lines=10> */
[----:B--2---:R0:W-:Y:S04]  /*28b70*/  STS.U16 [R8+UR4+0x6600], R0 ;  /* 0x0066000008007988 */ /* 0x0041e80008000404 */
[----:B------:R-:W-:Y:S04]  /*28b80*/  STS.U16 [R8+UR4+0x6680], R5 ;  /* 0x0066800508007988 */ /* 0x000fe80008000404 */
[----:B------:R1:W-:Y:S04]  /*28b90*/  STS.U16 [R8+UR4+0x6e00], R9 ;  /* 0x006e000908007988 */ /* 0x0003e80008000404 */
[----:B------:R2:W-:Y:S04]  /*28ba0*/  STS.U16 [R8+UR4+0x6e80], R10 ;  /* 0x006e800a08007988 */ /* 0x0005e80008000404 */
[----:B0-----:R-:W3:Y:S04]  /*28bb0*/  LDL.LU R0, [R1+0x7c4] ;  /* 0x0007c40001007983 */ /* 0x001ee80000300800 */
[----:B-1----:R-:W4:Y:S04]  /*28bc0*/  LDL.LU R9, [R1+0x7c0] ;  /* 0x0007c00001097983 */ /* 0x002f280000300800 */
[----:B--2---:R-:W2:Y:S04]  /*28bd0*/  LDL.LU R10, [R1+0x7bc] ;  /* 0x0007bc00010a7983 */ /* 0x004ea80000300800 */
[----:B------:R-:W2:Y:S04]  /*28be0*/  LDL.LU R27, [R1+0x7b8] ;  /* 0x0007b800011b7983 */ /* 0x000ea80000300800 */
[----:B------:R0:W-:Y:S04]  /*28bf0*/  STS.U16 [R8+UR4+0x7600], R7 ;  /* 0x0076000708007988 */ /* 0x0001e80008000404 */
[----:B------:R1:W-:Y:S01]  /*28c00*/  STS.U16 [R8+UR4+0x7680], R13 ;  /* 0x0076800d08007988 */ /* 0x0003e20008000404 */
[----:B0-----:R-:W-:-:S03]  /*28c10*/  LOP3.LUT R7, R12, 0x70, RZ, 0x3c, !PT ;  /* 0x000000700c077812 */ /* 0x001fc600078e3cff */
[----:B------:R-:W2:Y:S04]  /*28c20*/  LDL.LU R12, [R1+0x7b4] ;  /* 0x0007b400010c7983 */ /* 0x000ea80000300800 */
[----:B-1----:R-:W2:Y:S04]  /*28c30*/  LDL.LU R13, [R1+0x7b0] ;  /* 0x0007b000010d7983 */ /* 0x002ea80000300800 */
        /* <DEDUP_REMOVED lines=14> */
[----:B------:R-:W-:Y:S04]  /*28d20*/  STS.U16 [R8+UR4+0x7e00], R6 ;  /* 0x007e000608007988 */ /* 0x000fe80008000404 */
[----:B------:R-:W2:Y:S04]  /*28d30*/  LDL.LU R3, [R1+0x73c] ;  /* 0x00073c0001037983 */ /* 0x000ea80000300800 */
[----:B------:R0:W-:Y:S04]  /*28d40*/  STS.U16 [R8+UR4+0x7e80], R11 ;  /* 0x007e800b08007988 */ /* 0x0001e80008000404 */
[----:B------:R-:W2:Y:S04]  /*28d50*/  LDL.LU R4, [R1+0x738] ;  /* 0x0007380001047983 */ /* 0x000ea80000300800 */
[----:B0-----:R-:W2:Y:S04]  /*28d60*/  LDL.LU R11, [R1+0x72c] ;  /* 0x00072c00010b7983 */ /* 0x001ea80000300800 */
[----:B------:R-:W2:Y:S04]  /*28d70*/  LDL.LU R5, [R1+0x728] ;  /* 0x0007280001057983 */ /* 0x000ea80000300800 */
[----:B------:R-:W2:Y:S04]  /*28d80*/  LDL.LU R6, [R1+0x314] ;  /* 0x0003140001067983 */ /* 0x000ea80000300800 */
[----:B---3--:R0:W-:Y:S04]  /*28d90*/  STS.U16 [R7+UR4+0x700], R0 ;  /* 0x0007000007007988 */ /* 0x0081e80008000404 */
[----:B----4-:R1:W-:Y:S04]  /*28da0*/  STS.U16 [R7+UR4+0x780], R9 ;  /* 0x0007800907007988 */ /* 0x0103e80008000404 */
[----:B--2---:R2:W-:Y:S04]  /*28db0*/  STS.U16 [R7+UR4+0xf00], R10 ;  /* 0x000f000a07007988 */ /* 0x0045e80008000404 */
[----:B0-----:R-:W3:Y:S04]  /*28dc0*/  LDL.LU R0, [R1+0x30c] ;  /* 0x00030c0001007983 */ /* 0x001ee80000300800 */
[----:B------:R-:W4:Y:S04]  /*28dd0*/  LDL.LU R8, [R1+0x2f4] ;  /* 0x0002f40001087983 */ /* 0x000f280000300800 */
[----:B-1----:R-:W4:Y:S04]  /*28de0*/  LDL.LU R9, [R1+0x2f0] ;  /* 0x0002f00001097983 */ /* 0x002f280000300800 */
[----:B--2---:R-:W2:Y:S04]  /*28df0*/  LDL.LU R10, [R1+0x2cc] ;  /* 0x0002cc00010a7983 */ /* 0x004ea80000300800 */
[----:B------:R-:W-:Y:S04]  /*28e00*/  STS.U16 [R7+UR4+0xf80], R27 ;  /* 0x000f801b07007988 */ /* 0x000fe80008000404 */
        /* <DEDUP_REMOVED lines=18> */
[----:B------:R-:W-:Y:S04]  /*28f30*/  STS.U16 [R7+UR4+0x5780], R4 ;  /* 0x0057800407007988 */ /* 0x000fe80008000404 */
[----:B-1----:R-:W2:Y:S04]  /*28f40*/  LDL.LU R13, [R1+0x26c] ;  /* 0x00026c00010d7983 */ /* 0x002ea80000300800 */
[----:B------:R0:W-:Y:S02]  /*28f50*/  STS.U16 [R7+UR4+0x5f00], R11 ;  /* 0x005f000b07007988 */ /* 0x0001e40008000404 */
[----:B0-----:R-:W0:Y:S02]  /*28f60*/  S2R R11, SR_TID.X ;  /* 0x00000000000b7919 */ /* 0x001e240000002100 */
[----:B------:R-:W-:Y:S04]  /*28f70*/  STS.U16 [R7+UR4+0x5f80], R5 ;  /* 0x005f800507007988 */ /* 0x000fe80008000404 */
[----:B------:R-:W-:Y:S04]  /*28f80*/  STS.U16 [R7+UR4+0x6700], R6 ;  /* 0x0067000607007988 */ /* 0x000fe80008000404 */
[----:B0-----:R-:W-:Y:S04]  /*28f90*/  STL [R1+0x3c4c], R11 ;  /* 0x003c4c0b01007387 */ /* 0x001fe80000100800 */
[----:B---3--:R0:W-:Y:S04]  /*28fa0*/  STS.U16 [R7+UR4+0x6780], R0 ;  /* 0x0067800007007988 */ /* 0x0081e80008000404 */
[----:B----4-:R-:W-:Y:S04]  /*28fb0*/  STS.U16 [R7+UR4+0x6f00], R8 ;  /* 0x006f000807007988 */ /* 0x010fe80008000404 */
[----:B------:R-:W-:Y:S04]  /*28fc0*/  STS.U16 [R7+UR4+0x6f80], R9 ;  /* 0x006f800907007988 */ /* 0x000fe80008000404 */
[----:B--2---:R1:W-:Y:S01]  /*28fd0*/  STS.U16 [R7+UR4+0x7700], R10 ;  /* 0x0077000a07007988 */ /* 0x0043e20008000404 */
[----:B0-----:R-:W-:-:S03]  /*28fe0*/  LOP3.LUT R0, R11, 0x3f, RZ, 0xc0, !PT ;  /* 0x0000003f0b007812 */ /* 0x001fc600078ec0ff */
[----:B-1----:R-:W2:Y:S04]  /*28ff0*/  LDL.LU R10, [R1+0x264] ;  /* 0x00026400010a7983 */ /* 0x002ea80000300800 */
[----:B------:R-:W-:Y:S04]  /*29000*/  STL [R1+0x3c38], R0 ;  /* 0x003c380001007387 */ /* 0x000fe80000100800 */
[----:B------:R-:W3:Y:S04]  /*29010*/  LDL.LU R11, [R1+0x1d0] ;  /* 0x0001d000010b7983 */ /* 0x000ee80000300800 */
[----:B---3--:R0:W-:Y:S04]  /*29020*/  STL [R1+0x3c50], R11 ;  /* 0x003c500b01007387 */ /* 0x0081e80000100800 */
[----:B0-----:R-:W3:Y:S04]  /*29030*/  LDL.LU R11, [R1+0x1d4] ;  /* 0x0001d400010b7983 */ /* 0x001ee80000300800 */
[----:B------:R-:W-:Y:S04]  /*29040*/  STS.U16 [R7+UR4+0x7780], R12 ;  /* 0x0077800c07007988 */ /* 0x000fe80008000404 */
[----:B------:R-:W-:Y:S01]  /*29050*/  STS.U16 [R7+UR4+0x7f00], R13 ;  /* 0x007f000d07007988 */ /* 0x000fe20008000404 */
[----:B------:R-:W-:-:S03]  /*29060*/  IMAD.SHL.U32 R6, R0, 0x2, RZ ;  /* 0x0000000200067824 */ /* 0x000fc600078e00ff */
[----:B---3--:R0:W-:Y:S04]  /*29070*/  STL [R1+0x3c54], R11 ;  /* 0x003c540b01007387 */ /* 0x0081e80000100800 */
        /* <DEDUP_REMOVED lines=24> */
[----:B--2---:R0:W-:Y:S04]  /*29200*/  STS.U16 [R7+UR4+0x7f80], R10 ;  /* 0x007f800a07007988 */ /* 0x0041e80008000404 */
[----:B0-----:R-:W2:Y:S04]  /*29210*/  LDL.LU R7, [R1+0x108] ;  /* 0x0001080001077983 */ /* 0x001ea80000300800 */
[----:B------:R-:W2:Y:S04]  /*29220*/  LDL.LU R8, [R1+0x104] ;  /* 0x0001040001087983 */ /* 0x000ea80000300800 */
[----:B------:R-:W2:Y:S04]  /*29230*/  LDL.LU R9, [R1+0x88] ;  /* 0x0000880001097983 */ /* 0x000ea80000300800 */
[----:B------:R-:W2:Y:S04]  /*29240*/  LDL.LU R10, [R1+0x84] ;  /* 0x00008400010a7983 */ /* 0x000ea80000300800 */
[----:B---3--:R0:W-:Y:S04]  /*29250*/  STS.U16 [R6+UR4+0x8000], R11 ;  /* 0x0080000b06007988 */ /* 0x0081e80008000404 */
[----:B0-----:R-:W3:Y:S04]  /*29260*/  LDL.LU R11, [R1+0x3c54] ;  /* 0x003c5400010b7983 */ /* 0x001ee80000300800 */
[----:B---3--:R0:W-:Y:S04]  /*29270*/  STS.U16 [R6+UR4+0x8080], R11 ;  /* 0x0080800b06007988 */ /* 0x0081e80008000404 */
[----:B0-----:R-:W3:Y:S04]  /*29280*/  LDL.LU R11, [R1+0x3c50] ;  /* 0x003c5000010b7983 */ /* 0x001ee80000300800 */
[----:B---3--:R0:W-:Y:S04]  /*29290*/  STS.U16 [R6+UR4+0x8800], R11 ;  /* 0x0088000b06007988 */ /* 0x0081e80008000404 */
[----:B----4-:R1:W-:Y:S04]  /*292a0*/  STS.U16 [R6+UR4+0x8880], R12 ;  /* 0x0088800c06007988 */ /* 0x0103e80008000404 */
[----:B------:R3:W-:Y:S04]  /*292b0*/  STS.U16 [R6+UR4+0x9000], R13 ;  /* 0x0090000d06007988 */ /* 0x0007e80008000404 */
[----:B0-----:R-:W4:Y:S04]  /*292c0*/  LDL.LU R11, [R1+0x3c4c] ;  /* 0x003c4c00010b7983 */ /* 0x001f280000300800 */
[----:B-1----:R-:W2:Y:S04]  /*292d0*/  LDL.LU R12, [R1+0x3c48] ;  /* 0x003c4800010c7983 */ /* 0x002ea80000300800 */
[----:B---3--:R-:W3:Y:S04]  /*292e0*/  LDL.LU R13, [R1+0x3c44] ;  /* 0x003c4400010d7983 */ /* 0x008ee80000300800 */
[----:B------:R0:W-:Y:S04]  /*292f0*/  STS.U16 [R6+UR4+0x9080], R0 ;  /* 0x0090800006007988 */ /* 0x0001e80008000404 */
[----:B---3--:R-:W-:Y:S04]  /*29300*/  STL [R1+0x3bfc], R13 ;  /* 0x003bfc0d01007387 */ /* 0x008fe80000100800 */
[----:B0-----:R-:W3:Y:S04]  /*29310*/  LDL.LU R0, [R1+0x174] ;  /* 0x0001740001007983 */ /* 0x001ee80000300800 */
[----:B---3--:R0:W-:Y:S04]  /*29320*/  STL [R1+0x3c3c], R0 ;  /* 0x003c3c0001007387 */ /* 0x0081e80000100800 */
[----:B0-----:R-:W3:Y:S04]  /*29330*/  LDL.LU R0, [R1+0x178] ;  /* 0x0001780001007983 */ /* 0x001ee80000300800 */
        /* <DEDUP_REMOVED lines=14> */
[----:B------:R-:W-:Y:S01]  /*29420*/  STS.U16 [R6+UR4+0xd000], R28 ;  /* 0x00d0001c06007988 */ /* 0x000fe20008000404 */
[----:B----4-:R-:W-:-:S03]  /*29430*/  LOP3.LUT R11, R11, 0x3f, RZ, 0xc0, !PT ;  /* 0x0000003f0b0b7812 */ /* 0x010fc600078ec0ff */
[----:B------:R-:W-:Y:S04]  /*29440*/  STS.U16 [R6+UR4+0xd080], R29 ;  /* 0x00d0801d06007988 */ /* 0x000fe80008000404 */
[----:B------:R-:W-:Y:S04]  /*29450*/  STS.U16 [R6+UR4+0xd800], R2 ;  /* 0x00d8000206007988 */ /* 0x000fe80008000404 */
[----:B------:R-:W-:Y:S04]  /*29460*/  STS.U16 [R6+UR4+0xd880], R3 ;  /* 0x00d8800306007988 */ /* 0x000fe80008000404 */
[----:B------:R-:W-:Y:S04]  /*29470*/  STS.U16 [R6+UR4+0xe000], R4 ;  /* 0x00e0000406007988 */ /* 0x000fe80008000404 */
[----:B------:R-:W-:Y:S01]  /*29480*/  STS.U16 [R6+UR4+0xe080], R5 ;  /* 0x00e0800506007988 */ /* 0x000fe20008000404 */
[----:B------:R-:W-:-:S03]  /*29490*/  IMAD.SHL.U32 R11, R11, 0x2, RZ ;  /* 0x000000020b0b7824 */ /* 0x000fc600078e00ff */
[----:B--2---:R-:W-:Y:S04]  /*294a0*/  STS.U16 [R6+UR4+0xe800], R7 ;  /* 0x00e8000706007988 */ /* 0x004fe80008000404 */
[----:B------:R-:W-:Y:S04]  /*294b0*/  STS.U16 [R6+UR4+0xe880], R8 ;  /* 0x00e8800806007988 */ /* 0x000fe80008000404 */
[----:B------:R-:W-:Y:S04]  /*294c0*/  STS.U16 [R6+UR4+0xf000], R9 ;  /* 0x00f0000906007988 */ /* 0x000fe80008000404 */
[----:B------:R-:W-:Y:S04]  /*294d0*/  STS.U16 [R6+UR4+0xf080], R10 ;  /* 0x00f0800a06007988 */ /* 0x000fe80008000404 */
[----:B---3--:R0:W-:Y:S04]  /*294e0*/  STL [R1+0x3c40], R0 ;  /* 0x003c400001007387 */ /* 0x0081e80000100800 */
[----:B0-----:R-:W2:Y:S01]  /*294f0*/  LDL.LU R0, [R1+0x17c] ;  /* 0x00017c0001007983 */ /* 0x001ea20000300800 */
[----:B------:R-:W-:-:S03]  /*29500*/  LOP3.LUT R9, R11, 0x10, RZ, 0x3c, !PT ;  /* 0x000000100b097812 */ /* 0x000fc600078e3cff */
[----:B------:R-:W3:Y:S04]  /*29510*/  LDL.LU R10, [R1+0x170] ;  /* 0x00017000010a7983 */ /* 0x000ee80000300800 */
[----:B------:R0:W-:Y:S04]  /*29520*/  STS.U16 [R6+UR4+0xf800], R13 ;  /* 0x00f8000d06007988 */ /* 0x0001e80008000404 */
        /* <DEDUP_REMOVED lines=25> */
[----:B------:R0:W-:Y:S04]  /*296c0*/  STL [R1+0x3c2c], R6 ;  /* 0x003c2c0601007387 */ /* 0x0001e80000100800 */
[----:B0-----:R-:W4:Y:S04]  /*296d0*/  LDL.LU R6, [R1+0x164] ;  /* 0x0001640001067983 */ /* 0x001f280000300800 */
[----:B------:R0:W-:Y:S04]  /*296e0*/  STL [R1+0x3c00], R12 ;  /* 0x003c000c01007387 */ /* 0x0001e80000100800 */
[----:B0-----:R-:W4:Y:S04]  /*296f0*/  LDL.LU R12, [R1+0x168] ;  /* 0x00016800010c7983 */ /* 0x001f280000300800 */
[----:B--2---:R0:W-:Y:S04]  /*29700*/  STS.U16 [R9+UR4+0x8100], R0 ;  /* 0x0081000009007988 */ /* 0x0041e80008000404 */
[----:B0-----:R-:W2:Y:S04]  /*29710*/  LDL.LU R0, [R1+0x3c40] ;  /* 0x003c400001007983 */ /* 0x001ea80000300800 */
[----:B--2---:R0:W-:Y:S04]  /*29720*/  STS.U16 [R9+UR4+0x8180], R0 ;  /* 0x0081800009007988 */ /* 0x0041e80008000404 */
[----:B0-----:R-:W2:Y:S04]  /*29730*/  LDL.LU R0, [R1+0x3c3c] ;  /* 0x003c3c0001007983 */ /* 0x001ea80000300800 */
[----:B--2---:R0:W-:Y:S04]  /*29740*/  STS.U16 [R9+UR4+0x8900], R0 ;  /* 0x0089000009007988 */ /* 0x0041e80008000404 */
[----:B---3--:R1:W-:Y:S04]  /*29750*/  STS.U16 [R9+UR4+0x8980], R10 ;  /* 0x0089800a09007988 */ /* 0x0083e80008000404 */
[----:B----4-:R2:W-:Y:S04]  /*29760*/  STS.U16 [R9+UR4+0x9100], R11 ;  /* 0x0091000b09007988 */ /* 0x0105e80008000404 */
[----:B0-----:R-:W3:Y:S04]  /*29770*/  LDL.LU R0, [R1+0x3c38] ;  /* 0x003c380001007983 */ /* 0x001ee80000300800 */
[----:B-1----:R-:W4:Y:S04]  /*29780*/  LDL.LU R10, [R1+0x3c34] ;  /* 0x003c3400010a7983 */ /* 0x002f280000300800 */
[----:B--2---:R-:W2:Y:S04]  /*29790*/  LDL.LU R11, [R1+0x3c30] ;  /* 0x003c3000010b7983 */ /* 0x004ea80000300800 */
        /* <DEDUP_REMOVED lines=24> */
[----:B------:R4:W-:Y:S01]  /*29920*/  STS.U16 [R9+UR4+0xf180], R8 ;  /* 0x00f1800809007988 */ /* 0x0009e20008000404 */
[----:B---3--:R-:W-:-:S03]  /*29930*/  IMAD.SHL.U32 R0, R0, 0x2, RZ ;  /* 0x0000000200007824 */ /* 0x008fc600078e00ff */
[----:B--2---:R-:W-:Y:S04]  /*29940*/  STL [R1+0x3c04], R11 ;  /* 0x003c040b01007387 */ /* 0x004fe80000100800 */
[----:B0-----:R-:W2:Y:S04]  /*29950*/  LDL.LU R6, [R1+0x100] ;  /* 0x0001000001067983 */ /* 0x001ea80000300800 */
[----:B------:R-:W-:Y:S04]  /*29960*/  STS.U16 [R9+UR4+0xf900], R11 ;  /* 0x00f9000b09007988 */ /* 0x000fe80008000404 */
[----:B-1----:R-:W3:Y:S04]  /*29970*/  LDL.LU R7, [R1+0xfc] ;  /* 0x0000fc0001077983 */ /* 0x002ee80000300800 */
[----:B----4-:R0:W-:Y:S04]  /*29980*/  STS.U16 [R9+UR4+0xf980], R10 ;  /* 0x00f9800a09007988 */ /* 0x0101e80008000404 */
[----:B------:R-:W4:Y:S01]  /*29990*/  LDL.LU R8, [R1+0xf8] ;  /* 0x0000f80001087983 */ /* 0x000f220000300800 */
[----:B------:R-:W-:-:S03]  /*299a0*/  LOP3.LUT R5, R0, 0x20, RZ, 0x3c, !PT ;  /* 0x0000002000057812 */ /* 0x000fc600078e3cff */
        /* <DEDUP_REMOVED lines=24> */
[----:B------:R-:W-:Y:S04]  /*29b30*/  STL [R1+0x3a70], R10 ;  /* 0x003a700a01007387 */ /* 0x000fe80000100800 */
[----:B------:R-:W-:Y:S04]  /*29b40*/  STL [R1+0x3a78], R10 ;  /* 0x003a780a01007387 */ /* 0x000fe80000100800 */
[----:B------:R0:W-:Y:S04]  /*29b50*/  STL [R1+0x3c08], R10 ;  /* 0x003c080a01007387 */ /* 0x0001e80000100800 */
[----:B0-----:R-:W4:Y:S04]  /*29b60*/  LDL.LU R10, [R1+0xec] ;  /* 0x0000ec00010a7983 */ /* 0x001f280000300800 */
[----:B--2---:R0:W-:Y:S04]  /*29b70*/  STS.U16 [R5+UR4+0x8200], R6 ;  /* 0x0082000605007988 */ /* 0x0041e80008000404 */
[----:B---3--:R1:W-:Y:S04]  /*29b80*/  STS.U16 [R5+UR4+0x8280], R7 ;  /* 0x0082800705007988 */ /* 0x0083e80008000404 */
[----:B----4-:R2:W-:Y:S04]  /*29b90*/  STS.U16 [R5+UR4+0x8a00], R8 ;  /* 0x008a000805007988 */ /* 0x0105e80008000404 */
[----:B0-----:R-:W3:Y:S04]  /*29ba0*/  LDL.LU R6, [R1+0x3c2c] ;  /* 0x003c2c0001067983 */ /* 0x001ee80000300800 */
[----:B-1----:R-:W4:Y:S04]  /*29bb0*/  LDL.LU R7, [R1+0x3c28] ;  /* 0x003c280001077983 */ /* 0x002f280000300800 */
[----:B------:R0:W-:Y:S04]  /*29bc0*/  STS.U16 [R5+UR4+0x8a80], R9 ;  /* 0x008a800905007988 */ /* 0x0001e80008000404 */
[----:B--2---:R-:W2:Y:S04]  /*29bd0*/  LDL.LU R8, [R1+0x3c24] ;  /* 0x003c240001087983 */ /* 0x004ea80000300800 */
[----:B------:R1:W-:Y:S04]  /*29be0*/  STS.U16 [R5+UR4+0x9200], R0 ;  /* 0x0092000005007988 */ /* 0x0003e80008000404 */
[----:B0-----:R-:W4:Y:S04]  /*29bf0*/  LDL.LU R9, [R1+0x3c20] ;  /* 0x003c200001097983 */ /* 0x001f280000300800 */
[----:B-1----:R-:W3:Y:S04]  /*29c00*/  LDL.LU R0, [R1+0x3c1c] ;  /* 0x003c1c0001007983 */ /* 0x002ee80000300800 */
        /* <DEDUP_REMOVED lines=23> */
[----:B---3--:R0:W-:Y:S02]  /*29d80*/  STS.U16 [R5+UR4+0xf200], R0 ;  /* 0x00f2000005007988 */ /* 0x0081e40008000404 */
[----:B0-----:R-:W-:-:S05]  /*29d90*/  LOP3.LUT R0, R6, 0x30, RZ, 0x3c, !PT ;  /* 0x0000003006007812 */ /* 0x001fca00078e3cff */
[----:B------:R-:W-:Y:S04]  /*29da0*/  STL [R1+0x3c18], R0 ;  /* 0x003c180001007387 */ /* 0x000fe80000100800 */
[----:B------:R-:W3:Y:S04]  /*29db0*/  LDL.LU R10, [R1+0x74] ;  /* 0x00007400010a7983 */ /* 0x000ee80000300800 */
[----:B---3--:R0:W-:Y:S04]  /*29dc0*/  STL [R1+0x3c0c], R10 ;  /* 0x003c0c0a01007387 */ /* 0x0081e80000100800 */
[----:B0-----:R-:W3:Y:S04]  /*29dd0*/  LDL.LU R10, [R1+0x78] ;  /* 0x00007800010a7983 */ /* 0x001ee80000300800 */
[----:B---3--:R0:W-:Y:S04]  /*29de0*/  STL [R1+0x3c10], R10 ;  /* 0x003c100a01007387 */ /* 0x0081e80000100800 */
[----:B0-----:R-:W3:Y:S01]  /*29df0*/  LDL.LU R10, [R1+0x7c] ;  /* 0x00007c00010a7983 */ /* 0x001ee20000300800 */
[----:B------:R-:W-:-:S05]  /*29e00*/  LOP3.LUT R0, R6, 0x20, RZ, 0x3c, !PT ;  /* 0x0000002006007812 */ /* 0x000fca00078e3cff */
        /* <DEDUP_REMOVED lines=29> */
[----:B------:R-:W2:Y:S04]  /*29fe0*/  LDL.LU R0, [R1+0x3c18] ;  /* 0x003c180001007983 */ /* 0x000ea80000300800 */
[----:B--2---:R0:W-:Y:S04]  /*29ff0*/  STS.U16 [R0+UR4+0x8300], R10 ;  /* 0x0083000a00007988 */ /* 0x0041e80008000404 */
[----:B0-----:R-:W2:Y:S04]  /*2a000*/  LDL.LU R10, [R1+0x3c14] ;  /* 0x003c1400010a7983 */ /* 0x001ea80000300800 */
[----:B--2---:R0:W-:Y:S04]  /*2a010*/  STS.U16 [R0+UR4+0x8380], R10 ;  /* 0x0083800a00007988 */ /* 0x0041e80008000404 */
[----:B0-----:R-:W2:Y:S04]  /*2a020*/  LDL.LU R10, [R1+0x3c10] ;  /* 0x003c1000010a7983 */ /* 0x001ea80000300800 */
[----:B--2---:R0:W-:Y:S04]  /*2a030*/  STS.U16 [R0+UR4+0x8b00], R10 ;  /* 0x008b000a00007988 */ /* 0x0041e80008000404 */
[----:B0-----:R-:W2:Y:S04]  /*2a040*/  LDL.LU R10, [R1+0x3c0c] ;  /* 0x003c0c00010a7983 */ /* 0x001ea80000300800 */
[----:B--2---:R0:W-:Y:S04]  /*2a050*/  STS.U16 [R0+UR4+0x8b80], R10 ;  /* 0x008b800a00007988 */ /* 0x0041e80008000404 */
[----:B---3--:R1:W-:Y:S04]  /*2a060*/  STS.U16 [R0+UR4+0x9300], R11 ;  /* 0x0093000b00007988 */ /* 0x0083e80008000404 */
[----:B----4-:R2:W-:Y:S04]  /*2a070*/  STS.U16 [R0+UR4+0x9380], R12 ;  /* 0x0093800c00007988 */ /* 0x0105e80008000404 */
[----:B------:R3:W-:Y:S04]  /*2a080*/  STS.U16 [R0+UR4+0x9b00], R13 ;  /* 0x009b000d00007988 */ /* 0x0007e80008000404 */
[----:B------:R4:W-:Y:S04]  /*2a090*/  STS.U16 [R0+UR4+0x9b80], R15 ;  /* 0x009b800f00007988 */ /* 0x0009e80008000404 */
[----:B------:R4:W-:Y:S04]  /*2a0a0*/  STS.U16 [R0+UR4+0xa300], R14 ;  /* 0x00a3000e00007988 */ /* 0x0009e80008000404 */
[----:B0-----:R-:W4:Y:S04]  /*2a0b0*/  LDL.LU R10, [R1+0x3c08] ;  /* 0x003c0800010a7983 */ /* 0x001f280000300800 */
[----:B-1----:R-:W4:Y:S04]  /*2a0c0*/  LDL.LU R11, [R1+0x3c04] ;  /* 0x003c0400010b7983 */ /* 0x002f280000300800 */
[----:B--2---:R-:W2:Y:S04]  /*2a0d0*/  LDL.LU R12, [R1+0x3c00] ;  /* 0x003c0000010c7983 */ /* 0x004ea80000300800 */
[----:B---3--:R-:W3:Y:S04]  /*2a0e0*/  LDL.LU R13, [R1+0x3bfc] ;  /* 0x003bfc00010d7983 */ /* 0x008ee80000300800 */
[----:B----4-:R-:W4:Y:S04]  /*2a0f0*/  LDL.LU R15, [R1+0x3bf8] ;  /* 0x003bf800010f7983 */ /* 0x010f280000300800 */
[----:B------:R-:W2:Y:S04]  /*2a100*/  LDL.LU R14, [R1+0x3bf4] ;  /* 0x003bf400010e7983 */ /* 0x000ea80000300800 */
[----:B------:R0:W-:Y:S04]  /*2a110*/  STS.U16 [R0+UR4+0xa380], R27 ;  /* 0x00a3801b00007988 */ /* 0x0001e80008000404 */
[----:B------:R1:W-:Y:S04]  /*2a120*/  STS.U16 [R0+UR4+0xab00], R25 ;  /* 0x00ab001900007988 */ /* 0x0003e80008000404 */
[----:B------:R1:W-:Y:S04]  /*2a130*/  STS.U16 [R0+UR4+0xab80], R23 ;  /* 0x00ab801700007988 */ /* 0x0003e80008000404 */
[----:B------:R1:W-:Y:S04]  /*2a140*/  STS.U16 [R0+UR4+0xb300], R21 ;  /* 0x00b3001500007988 */ /* 0x0003e80008000404 */
[----:B------:R1:W-:Y:S04]  /*2a150*/  STS.U16 [R0+UR4+0xb380], R19 ;  /* 0x00b3801300007988 */ /* 0x0003e80008000404 */
[----:B------:R1:W-:Y:S04]  /*2a160*/  STS.U16 [R0+UR4+0xbb00], R17 ;  /* 0x00bb001100007988 */ /* 0x0003e80008000404 */
[----:B0-----:R-:W3:Y:S04]  /*2a170*/  LDL.LU R27, [R1+0x3bf0] ;  /* 0x003bf000011b7983 */ /* 0x001ee80000300800 */
[----:B-1----:R-:W4:Y:S04]  /*2a180*/  LDL.LU R25, [R1+0x3bec] ;  /* 0x003bec0001197983 */ /* 0x002f280000300800 */
[----:B------:R-:W2:Y:S04]  /*2a190*/  LDL.LU R23, [R1+0x3be8] ;  /* 0x003be80001177983 */ /* 0x000ea80000300800 */
[----:B------:R-:W3:Y:S04]  /*2a1a0*/  LDL.LU R21, [R1+0x3be4] ;  /* 0x003be40001157983 */ /* 0x000ee80000300800 */
[----:B------:R-:W4:Y:S04]  /*2a1b0*/  LDL.LU R19, [R1+0x3be0] ;  /* 0x003be00001137983 */ /* 0x000f280000300800 */
        /* <DEDUP_REMOVED lines=26> */
[----:B0-----:R-:W3:Y:S04]  /*2a360*/  LDL.LU R6, [R1+0x3ba8] ;  /* 0x003ba80001067983 */ /* 0x001ee80000300800 */
[----:B---3--:R-:W-:Y:S04]  /*2a370*/  STS.U16 [R0+UR4+0xf300], R6 ;  /* 0x00f3000600007988 */ /* 0x008fe80008000404 */
[----:B--2---:R0:W-:Y:S04]  /*2a380*/  STS.U16 [R0+UR4+0xf380], R5 ;  /* 0x00f3800500007988 */ /* 0x0041e80008000404 */
[----:B----4-:R1:W-:Y:S04]  /*2a390*/  STS.U16 [R0+UR4+0xfb00], R4 ;  /* 0x00fb000400007988 */ /* 0x0103e80008000404 */
[----:B0-----:R-:W2:Y:S04]  /*2a3a0*/  LDL.LU R5, [R1+0x4] ;  /* 0x0000040001057983 */ /* 0x001ea80000300800 */
[----:B-1----:R-:W2:Y:S01]  /*2a3b0*/  LDL.LU R0, [R1+0x3ba4] ;  /* 0x003ba40001007983 */ /* 0x002ea20000300800 */
[----:B------:R-:W0:Y:S02]  /*2a3c0*/  S2R R4, SR_TID.X ;  /* 0x0000000000047919 */ /* 0x000e240000002100 */
[----:B0-----:R-:W-:-:S05]  /*2a3d0*/  LOP3.LUT R4, R4, 0x3f, RZ, 0xc0, !PT ;  /* 0x0000003f04047812 */ /* 0x001fca00078ec0ff */
[----:B------:R-:W-:-:S05]  /*2a3e0*/  IMAD.SHL.U32 R4, R4, 0x2, RZ ;  /* 0x0000000204047824 */ /* 0x000fca00078e00ff */
[----:B------:R-:W-:-:S05]  /*2a3f0*/  LOP3.LUT R4, R4, 0x30, RZ, 0x3c, !PT ;  /* 0x0000003004047812 */ /* 0x000fca00078e3cff */
[----:B------:R-:W-:Y:S04]  /*2a400*/  STS.U16 [R4+UR4+0xfb80], R3 ;  /* 0x00fb800304007988 */ /* 0x000fe80008000404 */
[----:B--2---:R-:W-:Y:S04]  /*2a410*/  STS.U16 [R0+UR4+0x8400], R5 ;  /* 0x0084000500007988 */ /* 0x004fe80008000404 */
[----:B------:R0:W-:Y:S04]  /*2a420*/  STS.U16 [R0+UR4+0x8480], R2 ;  /* 0x0084800200007988 */ /* 0x0001e80008000404 */
[----:B0-----:R-:W2:Y:S04]  /*2a430*/  LDL.LU R2, [R1+0x3ba0] ;  /* 0x003ba00001027983 */ /* 0x001ea80000300800 */
[----:B------:R-:W3:Y:S04]  /*2a440*/  LDL R5, [R1+0xd80] ;  /* 0x000d800001057983 */ /* 0x000ee80000100800 */
[----:B------:R-:W3:Y:S04]  /*2a450*/  LDL R4, [R1+0xd84] ;  /* 0x000d840001047983 */ /* 0x000ee80000100800 */
[----:B------:R-:W-:Y:S04]  /*2a460*/  STS.U16 [R0+UR4+0x8c00], R29 ;  /* 0x008c001d00007988 */ /* 0x000fe80008000404 */
[----:B------:R-:W-:Y:S04]  /*2a470*/  STS.U16 [R0+UR4+0x8c80], R28 ;  /* 0x008c801c00007988 */ /* 0x000fe80008000404 */
[----:B------:R-:W-:Y:S04]  /*2a480*/  STS.U16 [R0+UR4+0x9400], R26 ;  /* 0x0094001a00007988 */ /* 0x000fe80008000404 */
[----:B------:R-:W-:Y:S01]  /*2a490*/  STS.U16 [R0+UR4+0x9480], R24 ;  /* 0x0094801800007988 */ /* 0x000fe20008000404 */
[----:B--2---:R-:W-:-:S06]  /*2a4a0*/  PRMT R2, RZ, 0x7610, R2 ;  /* 0x00007610ff027816 */ /* 0x004fcc0000000002 */
[----:B---3--:R-:W2:Y:S04]  /*2a4b0*/  @!P0 LDG.E.U16 R2, desc[UR6][R4.64] ;  /* 0x0000000604028981 */ /* 0x008ea8000c1e1500 */
        /* <DEDUP_REMOVED lines=10> */
[----:B0-----:R-:W3:Y:S04]  /*2a560*/  LDL.LU R0, [R1+0x3b9c] ;  /* 0x003b9c0001007983 */ /* 0x001ee80000300800 */
        /* <DEDUP_REMOVED lines=557> */
[----:B------:R0:W2:Y:S04]  /*2c840*/  @!P0 LDG.E.U16 R2, desc[UR6][R4.64] ;  /* 0x0000000604028981 */ /* 0x0000a8000c1e1500 */
[----:B------:R-:W0:Y:S04]  /*2c850*/  LDL R4, [R1+0x8d8] ;  /* 0x0008d80001047983 */ /* 0x000e280000100800 */
[----:B------:R-:W0:Y:S01]  /*2c860*/  LDL R5, [R1+0x8dc] ;  /* 0x0008dc0001057983 */ /* 0x000e220000100800 */
[----:B---3--:R-:W-:Y:S02]  /*2c870*/  PRMT R0, RZ, 0x7610, R0 ;  /* 0x00007610ff007816 */ /* 0x008fe40000000000 */
[----:B0-----:R-:W-:-:S04]  /*2c880*/  @!P1 LOP3.LUT R5, R5, R4, RZ, 0x3c, !PT ;  /* 0x0000000405059212 */ /* 0x001fc800078e3cff */
[----:B------:R-:W-:-:S04]  /*2c890*/  @!P1 LOP3.LUT R4, R5, R4, RZ, 0x3c, !PT ;  /* 0x0000000405049212 */ /* 0x000fc800078e3cff */
[----:B------:R-:W-:Y:S01]  /*2c8a0*/  @!P1 LOP3.LUT R5, R5, R4, RZ, 0x3c, !PT ;  /* 0x0000000405059212 */ /* 0x000fe200078e3cff */
[----:B--2---:R-:W-:Y:S04]  /*2c8b0*/  STL [R1+0x3a10], R2 ;  /* 0x003a100201007387 */ /* 0x004fe80000100800 */
[----:B------:R0:W2:Y:S04]  /*2c8c0*/  @!P1 LDG.E.U16 R0, desc[UR6][R4.64] ;  /* 0x0000000604009981 */ /* 0x0000a8000c1e1500 */
[----:B------:R-:W0:Y:S04]  /*2c8d0*/  LDL R4, [R1+0x890] ;  /* 0x0008900001047983 */ /* 0x000e280000100800 */
[----:B------:R-:W0:Y:S01]  /*2c8e0*/  LDL R5, [R1+0x894] ;  /* 0x0008940001057983 */ /* 0x000e220000100800 */
[----:B------:R-:W-:-:S02]  /*2c8f0*/  PRMT R15, RZ, 0x7610, R15 ;  /* 0x00007610ff0f7816 */ /* 0x000fc4000000000f */
[----:B0-----:R-:W-:-:S04]  /*2c900*/  @!P0 LOP3.LUT R5, R5, R4, RZ, 0x3c, !PT ;  /* 0x0000000405058212 */ /* 0x001fc800078e3cff */
[----:B------:R-:W-:-:S04]  /*2c910*/  @!P0 LOP3.LUT R4, R5, R4, RZ, 0x3c, !PT ;  /* 0x0000000405048212 */ /* 0x000fc800078e3cff */
[----:B------:R-:W-:-:S05]  /*2c920*/  @!P0 LOP3.LUT R5, R5, R4, RZ, 0x3c, !PT ;  /* 0x0000000405058212 */ /* 0x000fca00078e3cff */
[----:B------:R-:W3:Y:S04]  /*2c930*/  @!P0 LDG.E.U16 R15, desc[UR6][R4.64] ;  /* 0x00000006040f8981 */ /* 0x000ee8000c1e1500 */
[----:B--2---:R-:W-:Y:S04]  /*2c940*/  STL [R1+0x3a14], R0 ;  /* 0x003a140001007387 */ /* 0x004fe80000100800 */
[----:B---3--:R0:W-:Y:S04]  /*2c950*/  STL [R1+0x54], R15 ;  /* 0x0000540f01007387 */ /* 0x0081e80000100800 */
        /* <DEDUP_REMOVED lines=112> */
[----:B---3--:R-:W-:Y:S02]  /*2d060*/  PRMT R14, RZ, 0x7610, R14 ;  /* 0x00007610ff0e7816 */ /* 0x008fe4000000000e */
[----:B0-----:R-:W-:-:S04]  /*2d070*/  @!P0 LOP3.LUT R5, R5, R4, RZ, 0x3c, !PT ;  /* 0x0000000405058212 */ /* 0x001fc800078e3cff */
[----:B------:R-:W-:-:S04]  /*2d080*/  @!P0 LOP3.LUT R4, R5, R4, RZ, 0x3c, !PT ;  /* 0x0000000405048212 */ /* 0x000fc800078e3cff */
[----:B------:R-:W-:-:S05]  /*2d090*/  @!P0 LOP3.LUT R5, R5, R4, RZ, 0x3c, !PT ;  /* 0x0000000405058212 */ /* 0x000fca00078e3cff */
[----:B------:R0:W3:Y:S04]  /*2d0a0*/  @!P0 LDG.E.U16 R14, desc[UR6][R4.64] ;  /* 0x00000006040e8981 */ /* 0x0000e8000c1e1500 */
[----:B------:R-:W0:Y:S04]  /*2d0b0*/  LDL R4, [R1+0x800] ;  /* 0x0008000001047983 */ /* 0x000e280000100800 */
[----:B------:R-:W0:Y:S01]  /*2d0c0*/  LDL R5, [R1+0x804] ;  /* 0x0008040001057983 */ /* 0x000e220000100800 */
[----:B------:R-:W-:Y:S02]  /*2d0d0*/  PRMT R10, RZ, 0x7610, R10 ;  /* 0x00007610ff0a7816 */ /* 0x000fe4000000000a */
        /* <DEDUP_REMOVED lines=42> */
[----:B------:R-:W3:Y:S01]  /*2d380*/  LDL R5, [R1+0x1698] ;  /* 0x0016980001057983 */ /* 0x000ee20000100800 */
[----:B------:R-:W-:Y:S01]  /*2d390*/  PRMT R0, RZ, 0x7610, R0 ;  /* 0x00007610ff007816 */ /* 0x000fe20000000000 */
[----:B0-----:R-:W-:Y:S02]  /*2d3a0*/  @!P1 IMAD.MOV.U32 R4, RZ, RZ, R14 ;  /* 0x000000ffff049224 */ /* 0x001fe400078e000e */
[----:B----4-:R0:W-:Y:S01]  /*2d3b0*/  STL [R1+0x3a48], R2 ;  /* 0x003a480201007387 */ /* 0x0101e20000100800 */
[----:B--2---:R-:W-:-:S03]  /*2d3c0*/  PRMT R10, RZ, 0x7610, R10 ;  /* 0x00007610ff0a7816 */ /* 0x004fc6000000000a */
[----:B------:R-:W2:Y:S04]  /*2d3d0*/  LDL R14, [R1+0x1798] ;  /* 0x00179800010e7983 */ /* 0x000ea80000100800 */
[----:B---3--:R1:W3:Y:S04]  /*2d3e0*/  @!P1 LDG.E.U16 R0, desc[UR6][R4.64] ;  /* 0x0000000604009981 */ /* 0x0082e8000c1e1500 */
[----:B0-----:R-:W4:Y:S04]  /*2d3f0*/  LDL R2, [R1+0x17a4] ;  /* 0x0017a40001027983 */ /* 0x001f280000100800 */
[----:B------:R-:W1:Y:S04]  /*2d400*/  LDL R4, [R1+0x1710] ;  /* 0x0017100001047983 */ /* 0x000e680000100800 */
[----:B------:R-:W1:Y:S02]  /*2d410*/  LDL R5, [R1+0x171c] ;  /* 0x00171c0001057983 */ /* 0x000e640000100800 */
[----:B-1----:R-:W-:-:S04]  /*2d420*/  @!P0 LOP3.LUT R5, R5, R4, RZ, 0x3c, !PT ;  /* 0x0000000405058212 */ /* 0x002fc800078e3cff */
[----:B------:R-:W-:-:S04]  /*2d430*/  @!P0 LOP3.LUT R4, R5, R4, RZ, 0x3c, !PT ;  /* 0x0000000405048212 */ /* 0x000fc800078e3cff */
[----:B------:R-:W-:Y:S01]  /*2d440*/  @!P0 LOP3.LUT R5, R5, R4, RZ, 0x3c, !PT ;  /* 0x0000000405058212 */ /* 0x000fe200078e3cff */
[----:B---3--:R-:W-:Y:S04]  /*2d450*/  STL [R1+0x3a4c], R0 ;  /* 0x003a4c0001007387 */ /* 0x008fe80000100800 */
[----:B------:R0:W3:Y:S04]  /*2d460*/  @!P0 LDG.E.U16 R10, desc[UR6][R4.64] ;  /* 0x00000006040a8981 */ /* 0x0000e8000c1e1500 */
[----:B------:R-:W0:Y:S04]  /*2d470*/  LDL R4, [R1+0x1718] ;  /* 0x0017180001047983 */ /* 0x000e280000100800 */
[----:B------:R-:W0:Y:S01]  /*2d480*/  LDL R5, [R1+0x1724] ;  /* 0x0017240001057983 */ /* 0x000e220000100800 */
[----:B------:R-:W-:-:S02]  /*2d490*/  PRMT R9, RZ, 0x7610, R9 ;  /* 0x00007610ff097816 */ /* 0x000fc40000000009 */
[----:B0-----:R-:W-:-:S04]  /*2d4a0*/  @!P1 LOP3.LUT R5, R5, R4, RZ, 0x3c, !PT ;  /* 0x0000000405059212 */ /* 0x001fc800078e3cff */
[----:B------:R-:W-:-:S04]  /*2d4b0*/  @!P1 LOP3.LUT R4, R5, R4, RZ, 0x3c, !PT ;  /* 0x0000000405049212 */ /* 0x000fc800078e3cff */
[----:B------:R-:W-:Y:S01]  /*2d4c0*/  @!P1 LOP3.LUT R5, R5, R4, RZ, 0x3c, !PT ;  /* 0x0000000405059212 */ /* 0x000fe200078e3cff */
[----:B---3--:R0:W-:Y:S04]  /*2d4d0*/  STL [R1+0x3a50], R10 ;  /* 0x003a500a01007387 */ /* 0x0081e80000100800 */
[----:B------:R1:W3:Y:S01]  /*2d4e0*/  @!P1 LDG.E.U16 R9, desc[UR6][R4.64] ;  /* 0x0000000604099981 */ /* 0x0002e2000c1e1500 */
[----:B------:R-:W-:Y:S02]  /*2d4f0*/  PRMT R8, RZ, 0x7610, R8 ;  /* 0x00007610ff087816 */ /* 0x000fe40000000008 */
[----:B------:R-:W-:Y:S01]  /*2d500*/  PRMT R7, RZ, 0x7610, R7 ;  /* 0x00007610ff077816 */ /* 0x000fe20000000007 */
[----:B0-----:R-:W2:Y:S04]  /*2d510*/  LDL R10, [R1+0x7f4] ;  /* 0x0007f400010a7983 */ /* 0x001ea80000100800 */
[----:B------:R-:W1:Y:S04]  /*2d520*/  LDL R4, [R1+0x1790] ;  /* 0x0017900001047983 */ /* 0x000e680000100800 */
[----:B------:R-:W1:Y:S02]  /*2d530*/  LDL R5, [R1+0x179c] ;  /* 0x00179c0001057983 */ /* 0x000e640000100800 */
[----:B-1----:R-:W-:-:S04]  /*2d540*/  @!P0 LOP3.LUT R5, R5, R4, RZ, 0x3c, !PT ;  /* 0x0000000405058212 */ /* 0x002fc800078e3cff */
[----:B------:R-:W-:-:S04]  /*2d550*/  @!P0 LOP3.LUT R4, R5, R4, RZ, 0x3c, !PT ;  /* 0x0000000405048212 */ /* 0x000fc800078e3cff */
[----:B------:R-:W-:-:S05]  /*2d560*/  @!P0 LOP3.LUT R5, R5, R4, RZ, 0x3c, !PT ;  /* 0x0000000405058212 */ /* 0x000fca00078e3cff */
[----:B------:R4:W2:Y:S04]  /*2d570*/  @!P0 LDG.E.U16 R8, desc[UR6][R4.64] ;  /* 0x0000000604088981 */ /* 0x0008a8000c1e1500 */
[----:B---3--:R-:W-:Y:S01]  /*2d580*/  STL [R1+0x3a54], R9 ;  /* 0x003a540901007387 */ /* 0x008fe20000100800 */
[----:B----4-:R-:W-:Y:S01]  /*2d590*/  @!P1 MOV R4, R2 ;  /* 0x0000000200049202 */ /* 0x010fe20000000f00 */
[----:B--2---:R-:W-:-:S05]  /*2d5a0*/  @!P1 IMAD.MOV.U32 R5, RZ, RZ, R14 ;  /* 0x000000ffff059224 */ /* 0x004fca00078e000e */
[----:B------:R0:W2:Y:S04]  /*2d5b0*/  @!P1 LDG.E.U16 R7, desc[UR6][R4.64] ;  /* 0x0000000604079981 */ /* 0x0000a8000c1e1500 */
[----:B------:R1:W-:Y:S04]  /*2d5c0*/  STL [R1+0x3a58], R8 ;  /* 0x003a580801007387 */ /* 0x0003e80000100800 */
[----:B------:R-:W0:Y:S04]  /*2d5d0*/  LDL R4, [R1+0x868] ;  /* 0x0008680001047983 */ /* 0x000e280000100800 */
[----:B------:R-:W0:Y:S01]  /*2d5e0*/  LDL R5, [R1+0x86c] ;  /* 0x00086c0001057983 */ /* 0x000e220000100800 */
[----:B------:R-:W-:-:S03]  /*2d5f0*/  PRMT R15, RZ, 0x7610, R15 ;  /* 0x00007610ff0f7816 */ /* 0x000fc6000000000f */
[----:B------:R-:W3:Y:S04]  /*2d600*/  LDL R14, [R1+0x1628] ;  /* 0x00162800010e7983 */ /* 0x000ee80000100800 */
[----:B------:R-:W4:Y:S04]  /*2d610*/  LDL R2, [R1+0x1634] ;  /* 0x0016340001027983 */ /* 0x000f280000100800 */
[----:B-1----:R-:W3:Y:S01]  /*2d620*/  LDL R8, [R1+0x7ec] ;  /* 0x0007ec0001087983 */ /* 0x002ee20000100800 */
[----:B0-----:R-:W-:-:S04]  /*2d630*/  @!P1 LOP3.LUT R5, R5, R4, RZ, 0x3c, !PT ;  /* 0x0000000405059212 */ /* 0x001fc800078e3cff */
[----:B------:R-:W-:-:S04]  /*2d640*/  @!P1 LOP3.LUT R4, R5, R4, RZ, 0x3c, !PT ;  /* 0x0000000405049212 */ /* 0x000fc800078e3cff */
[----:B------:R-:W-:-:S05]  /*2d650*/  @!P1 LOP3.LUT R5, R5, R4, RZ, 0x3c, !PT ;  /* 0x0000000405059212 */ /* 0x000fca00078e3cff */
[----:B------:R-:W4:Y:S04]  /*2d660*/  @!P1 LDG.E.U16 R15, desc[UR6][R4.64] ;  /* 0x00000006040f9981 */ /* 0x000f28000c1e1500 */
[----:B--2---:R-:W-:Y:S01]  /*2d670*/  STL [R1+0x3a5c], R7 ;  /* 0x003a5c0701007387 */ /* 0x004fe20000100800 */
[----:B------:R-:W-:-:S03]  /*2d680*/  PRMT R9, RZ, 0x7610, R9 ;  /* 0x00007610ff097816 */ /* 0x000fc60000000009 */
[----:B----4-:R0:W-:Y:S04]  /*2d690*/  STL [R1+0x1c], R15 ;  /* 0x00001c0f01007387 */ /* 0x0101e80000100800 */
[----:B0-----:R-:W2:Y:S04]  /*2d6a0*/  LDL.LU R15, [R1+0x3a68] ;  /* 0x003a6800010f7983 */ /* 0x001ea80000300800 */
[----:B------:R-:W4:Y:S01]  /*2d6b0*/  LDL R5, [R1+0x7f0] ;  /* 0x0007f00001057983 */ /* 0x000f220000100800 */
[----:B------:R-:W-:Y:S01]  /*2d6c0*/  @!P0 IMAD.MOV.U32 R4, RZ, RZ, R10 ;  /* 0x000000ffff048224 */ /* 0x000fe200078e000a */
[----:B------:R-:W-:-:S02]  /*2d6d0*/  PRMT R7, RZ, 0x7610, R7 ;  /* 0x00007610ff077816 */ /* 0x000fc40000000007 */
[----:B------:R-:W2:Y:S04]  /*2d6e0*/  LDL R10, [R1+0x16a0] ;  /* 0x0016a000010a7983 */ /* 0x000ea80000100800 */
[----:B----4-:R3:W4:Y:S04]  /*2d6f0*/  @!P0 LDG.E.U16 R9, desc[UR6][R4.64] ;  /* 0x0000000604098981 */ /* 0x010728000c1e1500 */
[----:B------:R-:W2:Y:S01]  /*2d700*/  LDL R5, [R1+0x7e8] ;  /* 0x0007e80001057983 */ /* 0x000ea20000100800 */
[----:B---3--:R-:W-:-:S03]  /*2d710*/  @!P1 IMAD.MOV.U32 R4, RZ, RZ, R8 ;  /* 0x000000ffff049224 */ /* 0x008fc600078e0008 */
[----:B----4-:R0:W-:Y:S01]  /*2d720*/  STL [R1+0x18], R9 ;  /* 0x0000180901007387 */ /* 0x0101e20000100800 */
[----:B--2---:R-:W-:Y:S02]  /*2d730*/  PRMT R15, RZ, 0x7610, R15 ;  /* 0x00007610ff0f7816 */ /* 0x004fe4000000000f */
[----:B------:R-:W-:Y:S02]  /*2d740*/  PRMT R0, RZ, 0x7610, R0 ;  /* 0x00007610ff007816 */ /* 0x000fe40000000000 */
[----:B------:R-:W-:Y:S01]  /*2d750*/  PRMT R29, RZ, 0x7610, R29 ;  /* 0x00007610ff1d7816 */ /* 0x000fe2000000001d */
[----:B------:R-:W2:Y:S04]  /*2d760*/  LDL R8, [R1+0x16a8] ;  /* 0x0016a80001087983 */ /* 0x000ea80000100800 */
[----:B------:R1:W3:Y:S04]  /*2d770*/  @!P1 LDG.E.U16 R7, desc[UR6][R4.64] ;  /* 0x0000000604079981 */ /* 0x0002e8000c1e1500 */
[----:B0-----:R-:W4:Y:S04]  /*2d780*/  LDL R9, [R1+0x16ac] ;  /* 0x0016ac0001097983 */ /* 0x001f280000100800 */
[----:B------:R-:W1:Y:S04]  /*2d790*/  LDL R4, [R1+0x1620] ;  /* 0x0016200001047983 */ /* 0x000e680000100800 */
[----:B------:R-:W1:Y:S02]  /*2d7a0*/  LDL R5, [R1+0x162c] ;  /* 0x00162c0001057983 */ /* 0x000e640000100800 */
[----:B-1----:R-:W-:-:S04]  /*2d7b0*/  @!P0 LOP3.LUT R5, R5, R4, RZ, 0x3c, !PT ;  /* 0x0000000405058212 */ /* 0x002fc800078e3cff */
[----:B------:R-:W-:-:S04]  /*2d7c0*/  @!P0 LOP3.LUT R4, R5, R4, RZ, 0x3c, !PT ;  /* 0x0000000405048212 */ /* 0x000fc800078e3cff */
[----:B------:R-:W-:-:S05]  /*2d7d0*/  @!P0 LOP3.LUT R5, R5, R4, RZ, 0x3c, !PT ;  /* 0x0000000405058212 */ /* 0x000fca00078e3cff */
[----:B------:R0:W2:Y:S02]  /*2d7e0*/  @!P0 LDG.E.U16 R15, desc[UR6][R4.64] ;  /* 0x00000006040f8981 */ /* 0x0000a4000c1e1500 */
[----:B0-----:R-:W-:Y:S02]  /*2d7f0*/  @!P1 IMAD.MOV.U32 R4, RZ, RZ, R2 ;  /* 0x000000ffff049224 */ /* 0x001fe400078e0002 */
[----:B------:R-:W-:-:S05]  /*2d800*/  @!P1 IMAD.MOV.U32 R5, RZ, RZ, R14 ;  /* 0x000000ffff059224 */ /* 0x000fca00078e000e */
[----:B------:R4:W2:Y:S04]  /*2d810*/  @!P1 LDG.E.U16 R0, desc[UR6][R4.64] ;  /* 0x0000000604009981 */ /* 0x0008a8000c1e1500 */
[----:B---3--:R0:W-:Y:S01]  /*2d820*/  STL [R1+0x14], R7 ;  /* 0x0000140701007387 */ /* 0x0081e20000100800 */
[----:B----4-:R-:W-:Y:S02]  /*2d830*/  @!P0 IMAD.MOV.U32 R4, RZ, RZ, R9 ;  /* 0x000000ffff048224 */ /* 0x010fe400078e0009 */
[----:B------:R-:W-:Y:S01]  /*2d840*/  @!P0 IMAD.MOV.U32 R5, RZ, RZ, R10 ;  /* 0x000000ffff058224 */ /* 0x000fe200078e000a */
[----:B0-----:R-:W3:Y:S04]  /*2d850*/  LDL R7, [R1+0x16b4] ;  /* 0x0016b40001077983 */ /* 0x001ee80000100800 */
[----:B------:R2:W4:Y:S02]  /*2d860*/  @!P0 LDG.E.U16 R29, desc[UR6][R4.64] ;  /* 0x00000006041d8981 */ /* 0x000524000c1e1500 */
[----:B--2---:R-:W-:-:S02]  /*2d870*/  @!P1 IMAD.MOV.U32 R5, RZ, RZ, R8 ;  /* 0x000000ffff059224 */ /* 0x004fc400078e0008 */
[----:B------:R0:W-:Y:S04]  /*2d880*/  STL [R1+0x10], R15 ;  /* 0x0000100f01007387 */ /* 0x0001e80000100800 */
[----:B------:R-:W2:Y:S04]  /*2d890*/  LDL R14, [R1+0x172c] ;  /* 0x00172c00010e7983 */ /* 0x000ea80000100800 */
[----:B------:R-:W2:Y:S04]  /*2d8a0*/  LDL R2, [R1+0x1728] ;  /* 0x0017280001027983 */ /* 0x000ea80000100800 */
[----:B0-----:R-:W2:Y:S04]  /*2d8b0*/  LDL R15, [R1+0x1720] ;  /* 0x00172000010f7983 */ /* 0x001ea80000100800 */
[----:B------:R0:W-:Y:S04]  /*2d8c0*/  STL [R1+0xc], R0 ;  /* 0x00000c0001007387 */ /* 0x0001e80000100800 */
[----:B------:R-:W2:Y:S04]  /*2d8d0*/  LDL R10, [R1+0x17a0] ;  /* 0x0017a000010a7983 */ /* 0x000ea80000100800 */
[----:B------:R-:W2:Y:S04]  /*2d8e0*/  LDL R9, [R1+0x17ac] ;  /* 0x0017ac0001097983 */ /* 0x000ea80000100800 */
[----:B0-----:R-:W2:Y:S01]  /*2d8f0*/  LDL R0, [R1+0x1734] ;  /* 0x0017340001007983 */ /* 0x001ea20000100800 */
[----:B---3--:R-:W-:-:S03]  /*2d900*/  @!P1 IMAD.MOV.U32 R4, RZ, RZ, R7 ;  /* 0x000000ffff049224 */ /* 0x008fc600078e0007 */
[----:B----4-:R-:W-:Y:S04]  /*2d910*/  STL [R1+0x3a20], R29 ;  /* 0x003a201d01007387 */ /* 0x010fe80000100800 */
[----:B------:R-:W3:Y:S04]  /*2d920*/  LDL R8, [R1+0x17a8] ;  /* 0x0017a80001087983 */ /* 0x000ee80000100800 */
[----:B------:R-:W4:Y:S01]  /*2d930*/  LDL R7, [R1+0x17b4] ;  /* 0x0017b40001077983 */ /* 0x000f220000100800 */
[----:B------:R-:W-:Y:S02]  /*2d940*/  PRMT R28, RZ, 0x7610, R28 ;  /* 0x00007610ff1c7816 */ /* 0x000fe4000000001c */
[----:B------:R-:W-:-:S04]  /*2d950*/  PRMT R6, RZ, 0x7610, R6 ;  /* 0x00007610ff067816 */ /* 0x000fc80000000006 */
[----:B------:R0:W3:Y:S02]  /*2d960*/  @!P1 LDG.E.U16 R28, desc[UR6][R4.64] ;  /* 0x00000006041c9981 */ /* 0x0000e4000c1e1500 */
[----:B0-----:R-:W-:Y:S02]  /*2d970*/  PRMT R5, RZ, 0x7610, R5 ;  /* 0x00007610ff057816 */ /* 0x001fe40000000005 */
[----:B------:R-:W-:Y:S02]  /*2d980*/  PRMT R4, RZ, 0x7610, R4 ;  /* 0x00007610ff047816 */ /* 0x000fe40000000004 */
[----:B------:R-:W-:Y:S01]  /*2d990*/  PRMT R3, RZ, 0x7610, R3 ;  /* 0x00007610ff037816 */ /* 0x000fe20000000003 */
[----:B--2---:R0:W2:Y:S02]  /*2d9a0*/  @!P0 LDG.E.U16 R6, desc[UR6][R14.64] ;  /* 0x000000060e068981 */ /* 0x0040a4000c1e1500 */
[----:B0-----:R-:W-:Y:S02]  /*2d9b0*/  @!P1 IMAD.MOV.U32 R15, RZ, RZ, R2 ;  /* 0x000000ffff0f9224 */ /* 0x001fe400078e0002 */
[----:B------:R-:W-:-:S05]  /*2d9c0*/  @!P1 IMAD.MOV.U32 R14, RZ, RZ, R0 ;  /* 0x000000ffff0e9224 */ /* 0x000fca00078e0000 */
[----:B------:R0:W2:Y:S02]  /*2d9d0*/  @!P1 LDG.E.U16 R5, desc[UR6][R14.64] ;  /* 0x000000060e059981 */ /* 0x0000a4000c1e1500 */
[----:B0-----:R-:W-:Y:S02]  /*2d9e0*/  @!P0 IMAD.MOV.U32 R14, RZ, RZ, R9 ;  /* 0x000000ffff0e8224 */ /* 0x001fe400078e0009 */
[----:B------:R-:W-:-:S05]  /*2d9f0*/  @!P0 IMAD.MOV.U32 R15, RZ, RZ, R10 ;  /* 0x000000ffff0f8224 */ /* 0x000fca00078e000a */
[----:B------:R4:W2:Y:S02]  /*2da00*/  @!P0 LDG.E.U16 R4, desc[UR6][R14.64] ;  /* 0x000000060e048981 */ /* 0x0008a4000c1e1500 */
[----:B----4-:R-:W-:Y:S02]  /*2da10*/  @!P1 IMAD.MOV.U32 R14, RZ, RZ, R7 ;  /* 0x000000ffff0e9224 */ /* 0x010fe400078e0007 */
[----:B---3--:R-:W-:-:S05]  /*2da20*/  @!P1 IMAD.MOV.U32 R15, RZ, RZ, R8 ;  /* 0x000000ffff0f9224 */ /* 0x008fca00078e0008 */
[----:B------:R-:W3:Y:S04]  /*2da30*/  @!P1 LDG.E.U16 R3, desc[UR6][R14.64] ;  /* 0x000000060e039981 */ /* 0x000ee8000c1e1500 */
[----:B------:R-:W-:Y:S04]  /*2da40*/  STL [R1+0x3a24], R28 ;  /* 0x003a241c01007387 */ /* 0x000fe80000100800 */
[----:B--2---:R0:W-:Y:S04]  /*2da50*/  STL [R1+0x3a28], R6 ;  /* 0x003a280601007387 */ /* 0x0041e80000100800 */
[----:B------:R-:W2:Y:S04]  /*2da60*/  LDL R2, [R1+0x860] ;  /* 0x0008600001027983 */ /* 0x000ea80000100800 */
[----:B------:R-:W4:Y:S04]  /*2da70*/  LDL R0, [R1+0x864] ;  /* 0x0008640001007983 */ /* 0x000f280000100800 */
[----:B------:R1:W-:Y:S04]  /*2da80*/  STL [R1+0x3a2c], R5 ;  /* 0x003a2c0501007387 */ /* 0x0003e80000100800 */
[----:B------:R-:W4:Y:S04]  /*2da90*/  LDL R10, [R1+0x858] ;  /* 0x00085800010a7983 */ /* 0x000f280000100800 */
[----:B------:R-:W4:Y:S04]  /*2daa0*/  LDL R9, [R1+0x85c] ;  /* 0x00085c0001097983 */ /* 0x000f280000100800 */
[----:B------:R3:W-:Y:S04]  /*2dab0*/  STL [R1+0x3a30], R4 ;  /* 0x003a300401007387 */ /* 0x0007e80000100800 */
[----:B------:R-:W4:Y:S04]  /*2dac0*/  LDL R8, [R1+0x7e0] ;  /* 0x0007e00001087983 */ /* 0x000f280000100800 */
[----:B------:R-:W4:Y:S04]  /*2dad0*/  LDL R7, [R1+0x7e4] ;  /* 0x0007e40001077983 */ /* 0x000f280000100800 */
[----:B0-----:R-:W4:Y:S04]  /*2dae0*/  LDL R6, [R1+0x7d8] ;  /* 0x0007d80001067983 */ /* 0x001f280000100800 */
[----:B-1----:R-:W4:Y:S04]  /*2daf0*/  LDL R5, [R1+0x7dc] ;  /* 0x0007dc0001057983 */ /* 0x002f280000100800 */
[----:B---3--:R0:W-:Y:S04]  /*2db00*/  STL [R1+0x3a34], R3 ;  /* 0x003a340301007387 */ /* 0x0081e80000100800 */
[----:B------:R-:W3:Y:S04]  /*2db10*/  LDL R4, [R1+0x1630] ;  /* 0x0016300001047983 */ /* 0x000ee80000100800 */
[----:B0-----:R-:W3:Y:S01]  /*2db20*/  LDL R3, [R1+0x163c] ;  /* 0x00163c0001037983 */ /* 0x001ee20000100800 */
[----:B------:R-:W-:-:S02]  /*2db30*/  PRMT R26, RZ, 0x7610, R26 ;  /* 0x00007610ff1a7816 */ /* 0x000fc4000000001a */
[----:B------:R-:W-:Y:S02]  /*2db40*/  PRMT R22, RZ, 0x7610, R22 ;  /* 0x00007610ff167816 */ /* 0x000fe40000000016 */
[----:B------:R-:W-:Y:S02]  /*2db50*/  PRMT R20, RZ, 0x7610, R20 ;  /* 0x00007610ff147816 */ /* 0x000fe40000000014 */
[----:B------:R-:W-:Y:S02]  /*2db60*/  PRMT R18, RZ, 0x7610, R18 ;  /* 0x00007610ff127816 */ /* 0x000fe40000000012 */
[----:B------:R-:W-:Y:S01]  /*2db70*/  PRMT R16, RZ, 0x7610, R16 ;  /* 0x00007610ff107816 */ /* 0x000fe20000000010 */
[----:B--2---:R-:W-:Y:S02]  /*2db80*/  @!P0 IMAD.MOV.U32 R15, RZ, RZ, R2 ;  /* 0x000000ffff0f8224 */ /* 0x004fe400078e0002 */
[----:B----4-:R-:W-:Y:S01]  /*2db90*/  @!P0 IMAD.MOV.U32 R14, RZ, RZ, R0 ;  /* 0x000000ffff0e8224 */ /* 0x010fe200078e0000 */
[----:B------:R-:W2:Y:S04]  /*2dba0*/  LDL R2, [R1+0x1638] ;  /* 0x0016380001027983 */ /* 0x000ea80000100800 */
[----:B------:R-:W4:Y:S04]  /*2dbb0*/  LDL R0, [R1+0x1644] ;  /* 0x0016440001007983 */ /* 0x000f280000100800 */
[----:B------:R0:W4:Y:S02]  /*2dbc0*/  @!P0 LDG.E.U16 R26, desc[UR6][R14.64] ;  /* 0x000000060e1a8981 */ /* 0x000124000c1e1500 */
[----:B0-----:R-:W-:Y:S01]  /*2dbd0*/  @!P1 IMAD.MOV.U32 R15, RZ, RZ, R10 ;  /* 0x000000ffff0f9224 */ /* 0x001fe200078e000a */
[----:B------:R-:W-:-:S05]  /*2dbe0*/  @!P1 MOV R14, R9 ;  /* 0x00000009000e9202 */ /* 0x000fca0000000f00 */
[----:B------:R0:W4:Y:S02]  /*2dbf0*/  @!P1 LDG.E.U16 R22, desc[UR6][R14.64] ;  /* 0x000000060e169981 */ /* 0x000124000c1e1500 */
[----:B0-----:R-:W-:Y:S02]  /*2dc00*/  @!P0 IMAD.MOV.U32 R15, RZ, RZ, R8 ;  /* 0x000000ffff0f8224 */ /* 0x001fe400078e0008 */
[----:B------:R-:W-:-:S05]  /*2dc10*/  @!P0 IMAD.MOV.U32 R14, RZ, RZ, R7 ;  /* 0x000000ffff0e8224 */ /* 0x000fca00078e0007 */
[----:B------:R0:W4:Y:S02]  /*2dc20*/  @!P0 LDG.E.U16 R20, desc[UR6][R14.64] ;  /* 0x000000060e148981 */ /* 0x000124000c1e1500 */
[----:B0-----:R-:W-:Y:S02]  /*2dc30*/  @!P1 IMAD.MOV.U32 R14, RZ, RZ, R5 ;  /* 0x000000ffff0e9224 */ /* 0x001fe400078e0005 */
[----:B------:R-:W-:-:S05]  /*2dc40*/  @!P1 IMAD.MOV.U32 R15, RZ, RZ, R6 ;  /* 0x000000ffff0f9224 */ /* 0x000fca00078e0006 */
[----:B------:R3:W4:Y:S02]  /*2dc50*/  @!P1 LDG.E.U16 R18, desc[UR6][R14.64] ;  /* 0x000000060e129981 */ /* 0x000724000c1e1500 */
[----:B---3--:R-:W-:Y:S02]  /*2dc60*/  @!P0 IMAD.MOV.U32 R14, RZ, RZ, R3 ;  /* 0x000000ffff0e8224 */ /* 0x008fe400078e0003 */
[----:B------:R-:W-:-:S05]  /*2dc70*/  @!P0 IMAD.MOV.U32 R15, RZ, RZ, R4 ;  /* 0x000000ffff0f8224 */ /* 0x000fca00078e0004 */
[----:B------:R2:W3:Y:S01]  /*2dc80*/  @!P0 LDG.E.U16 R16, desc[UR6][R14.64] ;  /* 0x000000060e108981 */ /* 0x0004e2000c1e1500 */
[----:B------:R-:W-:Y:S01]  /*2dc90*/  PRMT R17, RZ, 0x7610, R17 ;  /* 0x00007610ff117816 */ /* 0x000fe20000000011 */
[----:B--2---:R-:W-:Y:S02]  /*2dca0*/  @!P1 IMAD.MOV.U32 R15, RZ, RZ, R2 ;  /* 0x000000ffff0f9224 */ /* 0x004fe400078e0002 */
[----:B----4-:R0:W-:Y:S01]  /*2dcb0*/  STL [R1+0x3a18], R26 ;  /* 0x003a181a01007387 */ /* 0x0101e20000100800 */
[----:B------:R-:W-:-:S05]  /*2dcc0*/  @!P1 IMAD.MOV.U32 R14, RZ, RZ, R0 ;  /* 0x000000ffff0e9224 */ /* 0x000fca00078e0000 */
[----:B------:R-:W2:Y:S04]  /*2dcd0*/  @!P1 LDG.E.U16 R17, desc[UR6][R14.64] ;  /* 0x000000060e119981 */ /* 0x000ea8000c1e1500 */
[----:B------:R1:W-:Y:S04]  /*2dce0*/  STL [R1+0x3a1c], R22 ;  /* 0x003a1c1601007387 */ /* 0x0003e80000100800 */
[----:B------:R4:W-:Y:S04]  /*2dcf0*/  STL [R1+0x3a38], R20 ;  /* 0x003a381401007387 */ /* 0x0009e80000100800 */
[----:B------:R2:W-:Y:S04]  /*2dd00*/  STL [R1+0x3a3c], R18 ;  /* 0x003a3c1201007387 */ /* 0x0005e80000100800 */
[----:B---3--:R3:W-:Y:S04]  /*2dd10*/  STL [R1+0x3a40], R16 ;  /* 0x003a401001007387 */ /* 0x0087e80000100800 */
[----:B------:R-:W3:Y:S04]  /*2dd20*/  LDL R2, [R1+0x16b0] ;  /* 0x0016b00001027983 */ /* 0x000ee80000100800 */
[----:B------:R-:W3:Y:S04]  /*2dd30*/  LDL R0, [R1+0x16bc] ;  /* 0x0016bc0001007983 */ /* 0x000ee80000100800 */
[----:B0-----:R-:W3:Y:S04]  /*2dd40*/  LDL R26, [R1+0x173c] ;  /* 0x00173c00011a7983 */ /* 0x001ee80000100800 */
[----:B-1----:R-:W3:Y:S04]  /*2dd50*/  LDL R22, [R1+0x1738] ;  /* 0x0017380001167983 */ /* 0x002ee80000100800 */
[----:B----4-:R-:W4:Y:S04]  /*2dd60*/  LDL R20, [R1+0x1744] ;  /* 0x0017440001147983 */ /* 0x010f280000100800 */
[----:B------:R-:W4:Y:S04]  /*2dd70*/  LDL.LU R3, [R1+0x94] ;  /* 0x0000940001037983 */ /* 0x000f280000300800 */
[----:B------:R-:W4:Y:S04]  /*2dd80*/  LDL.LU R4, [R1+0x90] ;  /* 0x0000900001047983 */ /* 0x000f280000300800 */
[----:B------:R-:W4:Y:S04]  /*2dd90*/  LDL.LU R5, [R1+0x74] ;  /* 0x0000740001057983 */ /* 0x000f280000300800 */
[----:B------:R-:W4:Y:S04]  /*2dda0*/  LDL.LU R6, [R1+0x70] ;  /* 0x0000700001067983 */ /* 0x000f280000300800 */
[----:B------:R-:W4:Y:S04]  /*2ddb0*/  LDL.LU R28, [R1+0x54] ;  /* 0x00005400011c7983 */ /* 0x000f280000300800 */
[----:B------:R-:W4:Y:S04]  /*2ddc0*/  LDL.LU R29, [R1+0x50] ;  /* 0x00005000011d7983 */ /* 0x000f280000300800 */
[----:B------:R-:W4:Y:S01]  /*2ddd0*/  LDL.LU R7, [R1+0x40] ;  /* 0x0000400001077983 */ /* 0x000f220000300800 */
[----:B------:R-:W-:-:S03]  /*2dde0*/  PRMT R19, RZ, 0x7610, R19 ;  /* 0x00007610ff137816 */ /* 0x000fc60000000013 */
[----:B------:R-:W4:Y:S04]  /*2ddf0*/  LDL.LU R8, [R1+0x3c] ;  /* 0x00003c0001087983 */ /* 0x000f280000300800 */
[----:B------:R-:W4:Y:S04]  /*2de00*/  LDL.LU R9, [R1+0x30] ;  /* 0x0000300001097983 */ /* 0x000f280000300800 */
[----:B------:R-:W4:Y:S04]  /*2de10*/  LDL.LU R10, [R1+0x2c] ;  /* 0x00002c00010a7983 */ /* 0x000f280000300800 */
[----:B--2---:R0:W-:Y:S04]  /*2de20*/  STL [R1+0x3a44], R17 ;  /* 0x003a441101007387 */ /* 0x0041e80000100800 */
[----:B------:R-:W2:Y:S04]  /*2de30*/  LDL R18, [R1+0x17b8] ;  /* 0x0017b80001127983 */ /* 0x000ea80000100800 */
[----:B---3--:R-:W3:Y:S01]  /*2de40*/  LDL R16, [R1+0x17c0] ;  /* 0x0017c00001107983 */ /* 0x008ee20000100800 */
[----:B------:R-:W-:-:S02]  /*2de50*/  @!P0 IMAD.MOV.U32 R15, RZ, RZ, R2 ;  /* 0x000000ffff0f8224 */ /* 0x000fc400078e0002 */
[----:B------:R-:W-:Y:S02]  /*2de60*/  @!P0 IMAD.MOV.U32 R14, RZ, RZ, R0 ;  /* 0x000000ffff0e8224 */ /* 0x000fe400078e0000 */
[----:B------:R-:W2:Y:S04]  /*2de70*/  LDL.LU R0, [R1+0x20] ;  /* 0x0000200001007983 */ /* 0x000ea80000300800 */
[----:B------:R-:W3:Y:S04]  /*2de80*/  LDL.LU R2, [R1+0x8] ;  /* 0x0000080001027983 */ /* 0x000ee80000300800 */
[----:B------:R1:W4:Y:S04]  /*2de90*/  @!P0 LDG.E.U16 R19, desc[UR6][R14.64] ;  /* 0x000000060e138981 */ /* 0x000328000c1e1500 */
[----:B------:R-:W1:Y:S04]  /*2dea0*/  LDL R14, [R1+0x16b8] ;  /* 0x0016b800010e7983 */ /* 0x000e680000100800 */
[----:B------:R-:W1:Y:S01]  /*2deb0*/  LDL R15, [R1+0x16c4] ;  /* 0x0016c400010f7983 */ /* 0x000e620000100800 */
[----:B------:R-:W-:Y:S01]  /*2dec0*/  PRMT R21, RZ, 0x7610, R21 ;  /* 0x00007610ff157816 */ /* 0x000fe20000000015 */
[----:B0-----:R-:W0:Y:S01]  /*2ded0*/  S2R R17, SR_TID.X ;  /* 0x0000000000117919 */ /* 0x001e220000002100 */
[----:B-1----:R-:W-:-:S04]  /*2dee0*/  @!P1 LOP3.LUT R15, R15, R14, RZ, 0x3c, !PT ;  /* 0x0000000e0f0f9212 */ /* 0x002fc800078e3cff */
[----:B------:R-:W-:-:S04]  /*2def0*/  @!P1 LOP3.LUT R14, R15, R14, RZ, 0x3c, !PT ;  /* 0x0000000e0f0e9212 */ /* 0x000fc800078e3cff */
[----:B------:R-:W-:Y:S01]  /*2df00*/  @!P1 LOP3.LUT R15, R15, R14, RZ, 0x3c, !PT ;  /* 0x0000000e0f0f9212 */ /* 0x000fe200078e3cff */
[----:B----4-:R1:W-:Y:S04]  /*2df10*/  STL [R1+0x3a60], R19 ;  /* 0x003a601301007387 */ /* 0x0103e80000100800 */
[----:B------:R4:W2:Y:S04]  /*2df20*/  @!P1 LDG.E.U16 R21, desc[UR6][R14.64] ;  /* 0x000000060e159981 */ /* 0x0008a8000c1e1500 */
[----:B-1----:R-:W3:Y:S01]  /*2df30*/  LDL R19, [R1+0x1730] ;  /* 0x0017300001137983 */ /* 0x002ee20000100800 */
[----:B0-----:R-:W-:-:S02]  /*2df40*/  LOP3.LUT R17, R17, 0x3f, RZ, 0xc0, !PT ;  /* 0x0000003f11117812 */ /* 0x001fc400078ec0ff */
[----:B------:R-:W-:-:S03]  /*2df50*/  PRMT R23, RZ, 0x7610, R23 ;  /* 0x00007610ff177816 */ /* 0x000fc60000000017 */
[----:B------:R-:W-:Y:S02]  /*2df60*/  IMAD.SHL.U32 R17, R17, 0x2, RZ ;  /* 0x0000000211117824 */ /* 0x000fe400078e00ff */
[----:B----4-:R-:W-:Y:S01]  /*2df70*/  @!P0 IMAD.MOV.U32 R14, RZ, RZ, R26 ;  /* 0x000000ffff0e8224 */ /* 0x010fe200078e001a */
[----:B------:R-:W-:Y:S02]  /*2df80*/  PRMT R24, RZ, 0x7610, R24 ;  /* 0x00007610ff187816 */ /* 0x000fe40000000018 */
[----:B------:R-:W-:Y:S01]  /*2df90*/  PRMT R25, RZ, 0x7610, R25 ;  /* 0x00007610ff197816 */ /* 0x000fe20000000019 */
[----:B--2---:R0:W-:Y:S01]  /*2dfa0*/  STL [R1+0x3a64], R21 ;  /* 0x003a641501007387 */ /* 0x0041e20000100800 */
[----:B---3--:R-:W-:-:S03]  /*2dfb0*/  @!P0 IMAD.MOV.U32 R15, RZ, RZ, R19 ;  /* 0x000000ffff0f8224 */ /* 0x008fc600078e0013 */
[----:B------:R-:W2:Y:S04]  /*2dfc0*/  LDL.LU R19, [R1+0x154] ;  /* 0x0001540001137983 */ /* 0x000ea80000300800 */
[----:B------:R1:W3:Y:S01]  /*2dfd0*/  @!P0 LDG.E.U16 R23, desc[UR6][R14.64] ;  /* 0x000000060e178981 */ /* 0x0002e2000c1e1500 */
[----:B0-----:R-:W-:-:S05]  /*2dfe0*/  LOP3.LUT R21, R17, 0x40, RZ, 0x3c, !PT ;  /* 0x0000004011157812 */ /* 0x001fca00078e3cff */
[----:B------:R-:W-:Y:S04]  /*2dff0*/  STS.U16 [R21+UR4+0xc400], R3 ;  /* 0x00c4000315007988 */ /* 0x000fe80008000404 */
[----:B------:R-:W-:Y:S01]  /*2e000*/  STS.U16 [R21+UR4+0xc480], R4 ;  /* 0x00c4800415007988 */ /* 0x000fe20008000404 */
[----:B-1----:R-:W-:-:S03]  /*2e010*/  @!P1 IMAD.MOV.U32 R14, RZ, RZ, R20 ;  /* 0x000000ffff0e9224 */ /* 0x002fc600078e0014 */
[----:B------:R-:W-:Y:S01]  /*2e020*/  STS.U16 [R21+UR4+0xcc00], R5 ;  /* 0x00cc000515007988 */ /* 0x000fe20008000404 */
[----:B------:R-:W-:-:S03]  /*2e030*/  @!P1 IMAD.MOV.U32 R15, RZ, RZ, R22 ;  /* 0x000000ffff0f9224 */ /* 0x000fc600078e0016 */
[----:B------:R-:W-:Y:S04]  /*2e040*/  STS.U16 [R21+UR4+0xcc80], R6 ;  /* 0x00cc800615007988 */ /* 0x000fe80008000404 */
[----:B------:R-:W-:Y:S04]  /*2e050*/  STS.U16 [R21+UR4+0xd400], R28 ;  /* 0x00d4001c15007988 */ /* 0x000fe80008000404 */
[----:B------:R-:W-:Y:S04]  /*2e060*/  STS.U16 [R21+UR4+0xd480], R29 ;  /* 0x00d4801d15007988 */ /* 0x000fe80008000404 */
[----:B------:R-:W4:Y:S04]  /*2e070*/  LDL.LU R22, [R1+0x150] ;  /* 0x0001500001167983 */ /* 0x000f280000300800 */
[----:B------:R0:W3:Y:S04]  /*2e080*/  @!P1 LDG.E.U16 R24, desc[UR6][R14.64] ;  /* 0x000000060e189981 */ /* 0x0000e8000c1e1500 */
[----:B------:R1:W-:Y:S04]  /*2e090*/  STS.U16 [R21+UR4+0xdc00], R7 ;  /* 0x00dc000715007988 */ /* 0x0003e80008000404 */
[----:B------:R-:W3:Y:S04]  /*2e0a0*/  LDL.LU R26, [R1+0x13c] ;  /* 0x00013c00011a7983 */ /* 0x000ee80000300800 */
[----:B------:R1:W-:Y:S04]  /*2e0b0*/  STS.U16 [R21+UR4+0xdc80], R8 ;  /* 0x00dc800815007988 */ /* 0x0003e80008000404 */
[----:B------:R1:W-:Y:S04]  /*2e0c0*/  STS.U16 [R21+UR4+0xe400], R9 ;  /* 0x00e4000915007988 */ /* 0x0003e80008000404 */
[----:B------:R1:W-:Y:S04]  /*2e0d0*/  STS.U16 [R21+UR4+0xe480], R10 ;  /* 0x00e4800a15007988 */ /* 0x0003e80008000404 */
[----:B------:R1:W-:Y:S01]  /*2e0e0*/  STS.U16 [R21+UR4+0xec00], R0 ;  /* 0x00ec000015007988 */ /* 0x0003e20008000404 */
[----:B0-----:R-:W-:Y:S01]  /*2e0f0*/  @!P1 IMAD.MOV.U32 R14, RZ, RZ, R16 ;  /* 0x000000ffff0e9224 */ /* 0x001fe200078e0010 */
[----:B------:R-:W-:-:S02]  /*2e100*/  @!P1 MOV R15, R18 ;  /* 0x00000012000f9202 */ /* 0x000fc40000000f00 */
[----:B-1----:R-:W3:Y:S04]  /*2e110*/  LDL.LU R7, [R1+0x138] ;  /* 0x0001380001077983 */ /* 0x002ee80000300800 */
[----:B------:R-:W3:Y:S04]  /*2e120*/  LDL.LU R8, [R1+0x124] ;  /* 0x0001240001087983 */ /* 0x000ee80000300800 */
[----:B------:R-:W3:Y:S04]  /*2e130*/  LDL.LU R9, [R1+0x120] ;  /* 0x0001200001097983 */ /* 0x000ee80000300800 */
[----:B------:R-:W3:Y:S04]  /*2e140*/  LDL.LU R10, [R1+0x10c] ;  /* 0x00010c00010a7983 */ /* 0x000ee80000300800 */
[----:B------:R0:W-:Y:S04]  /*2e150*/  STS.U16 [R21+UR4+0xec80], R2 ;  /* 0x00ec800215007988 */ /* 0x0001e80008000404 */
[----:B------:R-:W3:Y:S04]  /*2e160*/  LDL.LU R0, [R1+0x108] ;  /* 0x0001080001007983 */ /* 0x000ee80000300800 */
[----:B------:R1:W3:Y:S04]  /*2e170*/  @!P1 LDG.E.U16 R25, desc[UR6][R14.64] ;  /* 0x000000060e199981 */ /* 0x0002e8000c1e1500 */
        /* <DEDUP_REMOVED lines=12> */
[----:B------:R0:W-:Y:S04]  /*2e240*/  STS.U16 [R21+UR4+0xf400], R27 ;  /* 0x00f4001b15007988 */ /* 0x0001e80008000404 */
[----:B------:R1:W-:Y:S04]  /*2e250*/  STS.U16 [R21+UR4+0xf480], R13 ;  /* 0x00f4800d15007988 */ /* 0x0003e80008000404 */
[----:B------:R1:W-:Y:S04]  /*2e260*/  STS.U16 [R21+UR4+0xfc00], R12 ;  /* 0x00fc000c15007988 */ /* 0x0003e80008000404 */
[----:B------:R1:W-:Y:S04]  /*2e270*/  STS.U16 [R21+UR4+0xfc80], R11 ;  /* 0x00fc800b15007988 */ /* 0x0003e80008000404 */
[----:B0-----:R-:W3:Y:S04]  /*2e280*/  LDL.LU R27, [R1+0xc4] ;  /* 0x0000c400011b7983 */ /* 0x001ee80000300800 */
[----:B-1----:R-:W3:Y:S04]  /*2e290*/  LDL.LU R13, [R1+0xd8] ;  /* 0x0000d800010d7983 */ /* 0x002ee80000300800 */
[----:B------:R-:W3:Y:S04]  /*2e2a0*/  LDL.LU R12, [R1+0xdc] ;  /* 0x0000dc00010c7983 */ /* 0x000ee80000300800 */
[----:B------:R-:W3:Y:S04]  /*2e2b0*/  LDL.LU R21, [R1+0x3a64] ;  /* 0x003a640001157983 */ /* 0x000ee80000300800 */
[----:B------:R-:W3:Y:S01]  /*2e2c0*/  LDL.LU R11, [R1+0xf0] ;  /* 0x0000f000010b7983 */ /* 0x000ee20000300800 */
[----:B------:R-:W-:-:S05]  /*2e2d0*/  LOP3.LUT R17, R17, 0x50, RZ, 0x3c, !PT ;  /* 0x0000005011117812 */ /* 0x000fca00078e3cff */
[----:B--2---:R0:W-:Y:S04]  /*2e2e0*/  STS.U16 [R17+UR4+0x8500], R19 ;  /* 0x0085001311007988 */ /* 0x0041e80008000404 */
[----:B0-----:R-:W2:Y:S04]  /*2e2f0*/  LDL.LU R19, [R1+0x3a60] ;  /* 0x003a600001137983 */ /* 0x001ea80000300800 */
[----:B----4-:R0:W-:Y:S04]  /*2e300*/  STS.U16 [R17+UR4+0x8580], R22 ;  /* 0x0085801611007988 */ /* 0x0101e80008000404 */
[----:B---3--:R1:W-:Y:S04]  /*2e310*/  STS.U16 [R17+UR4+0x8d00], R26 ;  /* 0x008d001a11007988 */ /* 0x0083e80008000404 */
[----:B0-----:R-:W3:Y:S04]  /*2e320*/  LDL.LU R22, [R1+0x28] ;  /* 0x0000280001167983 */ /* 0x001ee80000300800 */
[----:B------:R0:W-:Y:S04]  /*2e330*/  STS.U16 [R17+UR4+0x8d80], R7 ;  /* 0x008d800711007988 */ /* 0x0001e80008000404 */
[----:B------:R4:W-:Y:S04]  /*2e340*/  STS.U16 [R17+UR4+0x9500], R8 ;  /* 0x0095000811007988 */ /* 0x0009e80008000404 */
[----:B-1----:R-:W2:Y:S04]  /*2e350*/  LDL.LU R26, [R1+0x24] ;  /* 0x00002400011a7983 */ /* 0x002ea80000300800 */
[----:B------:R1:W-:Y:S04]  /*2e360*/  STS.U16 [R17+UR4+0x9580], R9 ;  /* 0x0095800911007988 */ /* 0x0003e80008000404 */
[----:B------:R1:W-:Y:S04]  /*2e370*/  STS.U16 [R17+UR4+0x9d00], R10 ;  /* 0x009d000a11007988 */ /* 0x0003e80008000404 */
[----:B------:R1:W-:Y:S04]  /*2e380*/  STS.U16 [R17+UR4+0x9d80], R0 ;  /* 0x009d800011007988 */ /* 0x0003e80008000404 */
[----:B0-----:R-:W2:Y:S04]  /*2e390*/  LDL.LU R7, [R1+0x3a5c] ;  /* 0x003a5c0001077983 */ /* 0x001ea80000300800 */
[----:B----4-:R-:W4:Y:S04]  /*2e3a0*/  LDL.LU R8, [R1+0x3a58] ;  /* 0x003a580001087983 */ /* 0x010f280000300800 */
[----:B-1----:R-:W4:Y:S04]  /*2e3b0*/  LDL.LU R9, [R1+0x3a54] ;  /* 0x003a540001097983 */ /* 0x002f280000300800 */
[----:B------:R0:W-:Y:S04]  /*2e3c0*/  STS.U16 [R17+UR4+0xa500], R2 ;  /* 0x00a5000211007988 */ /* 0x0001e80008000404 */
[----:B------:R-:W4:Y:S04]  /*2e3d0*/  LDL.LU R10, [R1+0x3a50] ;  /* 0x003a5000010a7983 */ /* 0x000f280000300800 */
[----:B------:R-:W4:Y:S04]  /*2e3e0*/  LDL.LU R0, [R1+0x3a4c] ;  /* 0x003a4c0001007983 */ /* 0x000f280000300800 */
[----:B0-----:R-:W4:Y:S04]  /*2e3f0*/  LDL.LU R2, [R1+0x3a48] ;  /* 0x003a480001027983 */ /* 0x001f280000300800 */
        /* <DEDUP_REMOVED lines=8> */
[----:B------:R-:W-:Y:S04]  /*2e480*/  STS.U16 [R17+UR4+0xc580], R20 ;  /* 0x00c5801411007988 */ /* 0x000fe80008000404 */
[----:B------:R-:W-:Y:S04]  /*2e490*/  STS.U16 [R17+UR4+0xcd00], R3 ;  /* 0x00cd000311007988 */ /* 0x000fe80008000404 */
[----:B------:R1:W-:Y:S04]  /*2e4a0*/  STS.U16 [R17+UR4+0xcd80], R4 ;  /* 0x00cd800411007988 */ /* 0x0003e80008000404 */
[----:B------:R1:W-:Y:S04]  /*2e4b0*/  STS.U16 [R17+UR4+0xd500], R5 ;  /* 0x00d5000511007988 */ /* 0x0003e80008000404 */
[----:B------:R1:W-:Y:S04]  /*2e4c0*/  STS.U16 [R17+UR4+0xd580], R6 ;  /* 0x00d5800611007988 */ /* 0x0003e80008000404 */
[----:B------:R1:W-:Y:S04]  /*2e4d0*/  STS.U16 [R17+UR4+0xdd00], R28 ;  /* 0x00dd001c11007988 */ /* 0x0003e80008000404 */
[----:B------:R1:W-:Y:S04]  /*2e4e0*/  STS.U16 [R17+UR4+0xdd80], R29 ;  /* 0x00dd801d11007988 */ /* 0x0003e80008000404 */
[----:B0-----:R-:W4:Y:S04]  /*2e4f0*/  LDL.LU R16, [R1+0x14c] ;  /* 0x00014c0001107983 */ /* 0x001f280000300800 */
[----:B-1----:R-:W4:Y:S04]  /*2e500*/  LDL.LU R18, [R1+0x148] ;  /* 0x0001480001127983 */ /* 0x002f280000300800 */
[----:B------:R-:W4:Y:S04]  /*2e510*/  LDL.LU R4, [R1+0x134] ;  /* 0x0001340001047983 */ /* 0x000f280000300800 */
[----:B------:R-:W4:Y:S04]  /*2e520*/  LDL.LU R5, [R1+0x130] ;  /* 0x0001300001057983 */ /* 0x000f280000300800 */
[----:B------:R-:W4:Y:S04]  /*2e530*/  LDL.LU R6, [R1+0x11c] ;  /* 0x00011c0001067983 */ /* 0x000f280000300800 */
[----:B------:R-:W4:Y:S01]  /*2e540*/  LDL.LU R28, [R1+0x118] ;  /* 0x00011800011c7983 */ /* 0x000f220000300800 */
[----:B------:R-:W0:Y:S02]  /*2e550*/  S2R R29, SR_TID.X ;  /* 0x00000000001d7919 */ /* 0x000e240000002100 */
[----:B0-----:R-:W-:-:S02]  /*2e560*/  LOP3.LUT R3, R29, 0x3f, RZ, 0xc0, !PT ;  /* 0x0000003f1d037812 */ /* 0x001fc400078ec0ff */
[----:B------:R-:W4:Y:S04]  /*2e570*/  LDL.LU R29, [R1+0x104] ;  /* 0x00010400011d7983 */ /* 0x000f280000300800 */
[----:B------:R-:W4:Y:S01]  /*2e580*/  LDL.LU R20, [R1+0x100] ;  /* 0x0001000001147983 */ /* 0x000f220000300800 */
[----:B------:R-:W-:-:S03]  /*2e590*/  IMAD.SHL.U32 R15, R3, 0x2, RZ ;  /* 0x00000002030f7824 */ /* 0x000fc600078e00ff */
[----:B------:R-:W4:Y:S04]  /*2e5a0*/  LDL.LU R3, [R1+0xec] ;  /* 0x0000ec0001037983 */ /* 0x000f280000300800 */
[----:B------:R-:W4:Y:S04]  /*2e5b0*/  LDL.LU R11, [R1+0xb8] ;  /* 0x0000b800010b7983 */ /* 0x000f280000300800 */
[----:B------:R-:W4:Y:S04]  /*2e5c0*/  LDL.LU R12, [R1+0xa4] ;  /* 0x0000a400010c7983 */ /* 0x000f280000300800 */
[----:B------:R-:W4:Y:S04]  /*2e5d0*/  LDL.LU R13, [R1+0xa0] ;  /* 0x0000a000010d7983 */ /* 0x000f280000300800 */
[----:B------:R-:W4:Y:S04]  /*2e5e0*/  LDL.LU R14, [R1+0x84] ;  /* 0x00008400010e7983 */ /* 0x000f280000300800 */
[----:B---3--:R-:W-:Y:S04]  /*2e5f0*/  STS.U16 [R17+UR4+0xe500], R22 ;  /* 0x00e5001611007988 */ /* 0x008fe80008000404 */
[----:B--2---:R0:W-:Y:S04]  /*2e600*/  STS.U16 [R17+UR4+0xe580], R26 ;  /* 0x00e5801a11007988 */ /* 0x0041e80008000404 */
[----:B0-----:R-:W2:Y:S04]  /*2e610*/  LDL.LU R26, [R1+0x80] ;  /* 0x00008000011a7983 */ /* 0x001ea80000300800 */
[----:B----4-:R-:W-:Y:S04]  /*2e620*/  STS.U16 [R17+UR4+0xed00], R2 ;  /* 0x00ed000211007988 */ /* 0x010fe80008000404 */
[----:B------:R0:W-:Y:S04]  /*2e630*/  STS.U16 [R17+UR4+0xed80], R0 ;  /* 0x00ed800011007988 */ /* 0x0001e80008000404 */
[----:B------:R1:W-:Y:S04]  /*2e640*/  STS.U16 [R17+UR4+0xf500], R10 ;  /* 0x00f5000a11007988 */ /* 0x0003e80008000404 */
[----:B------:R3:W-:Y:S04]  /*2e650*/  STS.U16 [R17+UR4+0xf580], R9 ;  /* 0x00f5800911007988 */ /* 0x0007e80008000404 */
[----:B------:R4:W-:Y:S04]  /*2e660*/  STS.U16 [R17+UR4+0xfd00], R8 ;  /* 0x00fd000811007988 */ /* 0x0009e80008000404 */
[----:B------:R4:W-:Y:S04]  /*2e670*/  STS.U16 [R17+UR4+0xfd80], R7 ;  /* 0x00fd800711007988 */ /* 0x0009e80008000404 */
[----:B0-----:R-:W2:Y:S04]  /*2e680*/  LDL.LU R0, [R1+0x64] ;  /* 0x0000640001007983 */ /* 0x001ea80000300800 */
[----:B------:R-:W2:Y:S04]  /*2e690*/  LDL.LU R2, [R1+0x60] ;  /* 0x0000600001027983 */ /* 0x000ea80000300800 */
[----:B------:R-:W2:Y:S04]  /*2e6a0*/  LDL.LU R27, [R1+0x44] ;  /* 0x00004400011b7983 */ /* 0x000ea80000300800 */
[----:B-1----:R-:W2:Y:S04]  /*2e6b0*/  LDL.LU R10, [R1+0xbc] ;  /* 0x0000bc00010a7983 */ /* 0x002ea80000300800 */
[----:B---3--:R-:W3:Y:S04]  /*2e6c0*/  LDL.LU R9, [R1+0xd0] ;  /* 0x0000d00001097983 */ /* 0x008ee80000300800 */
[----:B----4-:R-:W4:Y:S04]  /*2e6d0*/  LDL.LU R8, [R1+0xd4] ;  /* 0x0000d40001087983 */ /* 0x010f280000300800 */
[----:B------:R-:W2:Y:S04]  /*2e6e0*/  LDL.LU R17, [R1+0x3a44] ;  /* 0x003a440001117983 */ /* 0x000ea80000300800 */
[----:B------:R-:W3:Y:S01]  /*2e6f0*/  LDL.LU R7, [R1+0xe8] ;  /* 0x0000e80001077983 */ /* 0x000ee20000300800 */
[----:B------:R-:W-:-:S05]  /*2e700*/  LOP3.LUT R22, R15, 0x60, RZ, 0x3c, !PT ;  /* 0x000000600f167812 */ /* 0x000fca00078e3cff */
[----:B------:R0:W-:Y:S04]  /*2e710*/  STS.U16 [R22+UR4+0x8600], R16 ;  /* 0x0086001016007988 */ /* 0x0001e80008000404 */
[----:B------:R1:W-:Y:S04]  /*2e720*/  STS.U16 [R22+UR4+0x8680], R18 ;  /* 0x0086801216007988 */ /* 0x0003e80008000404 */
[----:B------:R1:W-:Y:S04]  /*2e730*/  STS.U16 [R22+UR4+0x8e00], R4 ;  /* 0x008e000416007988 */ /* 0x0003e80008000404 */
[----:B------:R1:W-:Y:S04]  /*2e740*/  STS.U16 [R22+UR4+0x8e80], R5 ;  /* 0x008e800516007988 */ /* 0x0003e80008000404 */
[----:B------:R1:W-:Y:S04]  /*2e750*/  STS.U16 [R22+UR4+0x9600], R6 ;  /* 0x0096000616007988 */ /* 0x0003e80008000404 */
[----:B0-----:R-:W2:Y:S04]  /*2e760*/  LDL.LU R16, [R1+0x3a40] ;  /* 0x003a400001107983 */ /* 0x001ea80000300800 */
[----:B-1----:R-:W2:Y:S04]  /*2e770*/  LDL.LU R18, [R1+0x3a3c] ;  /* 0x003a3c0001127983 */ /* 0x002ea80000300800 */
[----:B------:R0:W-:Y:S04]  /*2e780*/  STS.U16 [R22+UR4+0x9680], R28 ;  /* 0x0096801c16007988 */ /* 0x0001e80008000404 */
[----:B------:R-:W2:Y:S04]  /*2e790*/  LDL.LU R4, [R1+0x1c] ;  /* 0x00001c0001047983 */ /* 0x000ea80000300800 */
[----:B------:R-:W2:Y:S04]  /*2e7a0*/  LDL.LU R5, [R1+0x18] ;  /* 0x0000180001057983 */ /* 0x000ea80000300800 */
[----:B------:R-:W2:Y:S04]  /*2e7b0*/  LDL.LU R6, [R1+0x14] ;  /* 0x0000140001067983 */ /* 0x000ea80000300800 */
[----:B0-----:R-:W2:Y:S04]  /*2e7c0*/  LDL.LU R28, [R1+0x10] ;  /* 0x00001000011c7983 */ /* 0x001ea80000300800 */
[----:B------:R0:W-:Y:S04]  /*2e7d0*/  STS.U16 [R22+UR4+0x9e00], R29 ;  /* 0x009e001d16007988 */ /* 0x0001e80008000404 */
[----:B0-----:R-:W2:Y:S04]  /*2e7e0*/  LDL.LU R29, [R1+0xc] ;  /* 0x00000c00011d7983 */ /* 0x001ea80000300800 */
[----:B------:R0:W-:Y:S04]  /*2e7f0*/  STS.U16 [R22+UR4+0x9e80], R20 ;  /* 0x009e801416007988 */ /* 0x0001e80008000404 */
[----:B------:R1:W-:Y:S04]  /*2e800*/  STS.U16 [R22+UR4+0xa600], R3 ;  /* 0x00a6000316007988 */ /* 0x0003e80008000404 */
[----:B0-----:R-:W2:Y:S04]  /*2e810*/  LDL.LU R20, [R1+0x3a38] ;  /* 0x003a380001147983 */ /* 0x001ea80000300800 */
[----:B-1----:R-:W2:Y:S04]  /*2e820*/  LDL.LU R3, [R1+0x3a34] ;  /* 0x003a340001037983 */ /* 0x002ea80000300800 */
[----:B---3--:R-:W-:Y:S04]  /*2e830*/  STS.U16 [R22+UR4+0xa680], R7 ;  /* 0x00a6800716007988 */ /* 0x008fe80008000404 */
[----:B----4-:R-:W-:Y:S04]  /*2e840*/  STS.U16 [R22+UR4+0xae00], R8 ;  /* 0x00ae000816007988 */ /* 0x010fe80008000404 */
[----:B------:R-:W-:Y:S04]  /*2e850*/  STS.U16 [R22+UR4+0xae80], R9 ;  /* 0x00ae800916007988 */ /* 0x000fe80008000404 */
[----:B--2---:R-:W-:Y:S04]  /*2e860*/  STS.U16 [R22+UR4+0xb600], R10 ;  /* 0x00b6000a16007988 */ /* 0x004fe80008000404 */
[----:B------:R-:W-:Y:S04]  /*2e870*/  STS.U16 [R22+UR4+0xb680], R11 ;  /* 0x00b6800b16007988 */ /* 0x000fe80008000404 */
[----:B------:R-:W-:Y:S04]  /*2e880*/  STS.U16 [R22+UR4+0xbe00], R12 ;  /* 0x00be000c16007988 */ /* 0x000fe80008000404 */
[----:B------:R-:W-:Y:S04]  /*2e890*/  STS.U16 [R22+UR4+0xbe80], R13 ;  /* 0x00be800d16007988 */ /* 0x000fe80008000404 */
[----:B------:R-:W-:Y:S04]  /*2e8a0*/  STS.U16 [R22+UR4+0xc600], R14 ;  /* 0x00c6000e16007988 */ /* 0x000fe80008000404 */
[----:B------:R0:W-:Y:S04]  /*2e8b0*/  STS.U16 [R22+UR4+0xc680], R26 ;  /* 0x00c6801a16007988 */ /* 0x0001e80008000404 */
[----:B------:R1:W-:Y:S04]  /*2e8c0*/  STS.U16 [R22+UR4+0xce00], R0 ;  /* 0x00ce000016007988 */ /* 0x0003e80008000404 */
[----:B------:R2:W-:Y:S04]  /*2e8d0*/  STS.U16 [R22+UR4+0xce80], R2 ;  /* 0x00ce800216007988 */ /* 0x0005e80008000404 */
[----:B0-----:R-:W3:Y:S04]  /*2e8e0*/  LDL.LU R26, [R1+0x144] ;  /* 0x00014400011a7983 */ /* 0x001ee80000300800 */
[----:B-1----:R-:W4:Y:S04]  /*2e8f0*/  LDL.LU R0, [R1+0x140] ;  /* 0x0001400001007983 */ /* 0x002f280000300800 */
[----:B--2---:R-:W2:Y:S04]  /*2e900*/  LDL.LU R2, [R1+0x12c] ;  /* 0x00012c0001027983 */ /* 0x004ea80000300800 */
[----:B------:R-:W2:Y:S04]  /*2e910*/  LDL.LU R14, [R1+0xfc] ;  /* 0x0000fc00010e7983 */ /* 0x000ea80000300800 */
[----:B------:R-:W2:Y:S04]  /*2e920*/  LDL.LU R7, [R1+0xcc] ;  /* 0x0000cc0001077983 */ /* 0x000ea80000300800 */
[----:B------:R-:W2:Y:S04]  /*2e930*/  LDL.LU R8, [R1+0xc8] ;  /* 0x0000c80001087983 */ /* 0x000ea80000300800 */
[----:B------:R-:W2:Y:S04]  /*2e940*/  LDL.LU R9, [R1+0xb4] ;  /* 0x0000b40001097983 */ /* 0x000ea80000300800 */
[----:B------:R-:W2:Y:S04]  /*2e950*/  LDL.LU R10, [R1+0xb0] ;  /* 0x0000b000010a7983 */ /* 0x000ea80000300800 */
[----:B------:R-:W2:Y:S04]  /*2e960*/  LDL.LU R11, [R1+0x9c] ;  /* 0x00009c00010b7983 */ /* 0x000ea80000300800 */
[----:B------:R-:W2:Y:S04]  /*2e970*/  LDL.LU R12, [R1+0x98] ;  /* 0x00009800010c7983 */ /* 0x000ea80000300800 */
[----:B------:R0:W-:Y:S04]  /*2e980*/  STS.U16 [R22+UR4+0xd600], R27 ;  /* 0x00d6001b16007988 */ /* 0x0001e80008000404 */
[----:B------:R-:W2:Y:S04]  /*2e990*/  LDL.LU R13, [R1+0x7c] ;  /* 0x00007c00010d7983 */ /* 0x000ea80000300800 */
[----:B------:R1:W-:Y:S04]  /*2e9a0*/  STS.U16 [R22+UR4+0xd680], R4 ;  /* 0x00d6800416007988 */ /* 0x0003e80008000404 */
[----:B------:R1:W-:Y:S04]  /*2e9b0*/  STS.U16 [R22+UR4+0xde00], R5 ;  /* 0x00de000516007988 */ /* 0x0003e80008000404 */
[----:B------:R1:W-:Y:S04]  /*2e9c0*/  STS.U16 [R22+UR4+0xde80], R6 ;  /* 0x00de800616007988 */ /* 0x0003e80008000404 */
[----:B0-----:R-:W2:Y:S04]  /*2e9d0*/  LDL.LU R27, [R1+0x78] ;  /* 0x00007800011b7983 */ /* 0x001ea80000300800 */
[----:B-1----:R-:W3:Y:S04]  /*2e9e0*/  LDL.LU R4, [R1+0x3a30] ;  /* 0x003a300001047983 */ /* 0x002ee80000300800 */
[----:B------:R-:W4:Y:S04]  /*2e9f0*/  LDL.LU R5, [R1+0x3a2c] ;  /* 0x003a2c0001057983 */ /* 0x000f280000300800 */
[----:B------:R0:W-:Y:S04]  /*2ea00*/  STS.U16 [R22+UR4+0xe600], R28 ;  /* 0x00e6001c16007988 */ /* 0x0001e80008000404 */
[----:B------:R-:W2:Y:S04]  /*2ea10*/  LDL.LU R6, [R1+0x3a28] ;  /* 0x003a280001067983 */ /* 0x000ea80000300800 */
[----:B0-----:R-:W3:Y:S04]  /*2ea20*/  LDL.LU R28, [R1+0x3a24] ;  /* 0x003a2400011c7983 */ /* 0x001ee80000300800 */
[----:B------:R0:W-:Y:S04]  /*2ea30*/  STS.U16 [R22+UR4+0xe680], R29 ;  /* 0x00e6801d16007988 */ /* 0x0001e80008000404 */
[----:B0-----:R-:W4:Y:S01]  /*2ea40*/  LDL.LU R29, [R1+0x3a20] ;  /* 0x003a2000011d7983 */ /* 0x001f220000300800 */
[----:B------:R-:W-:-:S03]  /*2ea50*/  LOP3.LUT R15, R15, 0x70, RZ, 0x3c, !PT ;  /* 0x000000700f0f7812 */ /* 0x000fc600078e3cff */
[----:B----4-:R0:W-:Y:S04]  /*2ea60*/  STS.U16 [R22+UR4+0xee00], R29 ;  /* 0x00ee001d16007988 */ /* 0x0101e80008000404 */
[----:B---3--:R1:W-:Y:S04]  /*2ea70*/  STS.U16 [R22+UR4+0xee80], R28 ;  /* 0x00ee801c16007988 */ /* 0x0083e80008000404 */
[----:B--2---:R2:W-:Y:S04]  /*2ea80*/  STS.U16 [R22+UR4+0xf600], R6 ;  /* 0x00f6000616007988 */ /* 0x0045e80008000404 */
        /* <DEDUP_REMOVED lines=9> */
[----:B------:R-:W3:Y:S04]  /*2eb20*/  LDL.LU R3, [R1+0x128] ;  /* 0x0001280001037983 */ /* 0x000ee80000300800 */
[----:B------:R0:W-:Y:S04]  /*2eb30*/  STS.U16 [R15+UR4+0x8700], R26 ;  /* 0x0087001a0f007988 */ /* 0x0001e80008000404 */
[----:B------:R1:W-:Y:S04]  /*2eb40*/  STS.U16 [R15+UR4+0x8780], R0 ;  /* 0x008780000f007988 */ /* 0x0003e80008000404 */
[----:B------:R1:W-:Y:S04]  /*2eb50*/  STS.U16 [R15+UR4+0x8f00], R2 ;  /* 0x008f00020f007988 */ /* 0x0003e80008000404 */
[----:B0-----:R-:W2:Y:S04]  /*2eb60*/  LDL.LU R26, [R1+0x3a18] ;  /* 0x003a1800011a7983 */ /* 0x001ea80000300800 */
[----:B-1----:R-:W2:Y:S04]  /*2eb70*/  LDL.LU R0, [R1+0x3a14] ;  /* 0x003a140001007983 */ /* 0x002ea80000300800 */
[----:B------:R-:W2:Y:S04]  /*2eb80*/  LDL.LU R2, [R1+0x3a10] ;  /* 0x003a100001027983 */ /* 0x000ea80000300800 */
[----:B---3--:R-:W-:Y:S04]  /*2eb90*/  STS.U16 [R15+UR4+0x8f80], R3 ;  /* 0x008f80030f007988 */ /* 0x008fe80008000404 */
[----:B----4-:R-:W-:Y:S04]  /*2eba0*/  STS.U16 [R15+UR4+0x9700], R4 ;  /* 0x009700040f007988 */ /* 0x010fe80008000404 */
[----:B------:R-:W-:Y:S04]  /*2ebb0*/  STS.U16 [R15+UR4+0x9780], R5 ;  /* 0x009780050f007988 */ /* 0x000fe80008000404 */
[----:B------:R0:W-:Y:S04]  /*2ebc0*/  STS.U16 [R15+UR4+0x9f00], R14 ;  /* 0x009f000e0f007988 */ /* 0x0001e80008000404 */
[----:B0-----:R-:W3:Y:S04]  /*2ebd0*/  LDL.LU R14, [R1+0x1dc] ;  /* 0x0001dc00010e7983 */ /* 0x001ee80000300800 */
[----:B--2---:R-:W-:Y:S04]  /*2ebe0*/  STS.U16 [R15+UR4+0x9f80], R6 ;  /* 0x009f80060f007988 */ /* 0x004fe80008000404 */
        /* <DEDUP_REMOVED lines=9> */
[----:B------:R0:W-:Y:S02]  /*2ec80*/  STS.U16 [R15+UR4+0xc780], R27 ;  /* 0x00c7801b0f007988 */ /* 0x0001e40008000404 */
[----:B0-----:R-:W0:Y:S02]  /*2ec90*/  S2R R27, SR_TID.X ;  /* 0x00000000001b7919 */ /* 0x001e240000002100 */
        /* <DEDUP_REMOVED lines=12> */
[----:B-1----:R-:W1:Y:S03]  /*2ed60*/  S2R R2, SR_TID.X ;  /* 0x0000000000027919 */ /* 0x002e660000002100 */
[----:B--2---:R-:W2:Y:S01]  /*2ed70*/  LDL R0, [R1+0x17f0] ;  /* 0x0017f00001007983 */ /* 0x004ea20000100800 */
[C---:B0-----:R-:W-:Y:S01]  /*2ed80*/  LOP3.LUT R7, R27.reuse, 0x7, RZ, 0xc0, !PT ;  /* 0x000000071b077812 */ /* 0x041fe200078ec0ff */
[----:B------:R-:W-:-:S04]  /*2ed90*/  IMAD.SHL.U32 R8, R27, 0x2, RZ ;  /* 0x000000021b087824 */ /* 0x000fc800078e00ff */
[----:B------:R-:W-:-:S05]  /*2eda0*/  IMAD R7, R7, 0x110, RZ ;  /* 0x0000011007077824 */ /* 0x000fca00078e02ff */
[----:B------:R-:W-:Y:S01]  /*2edb0*/  LOP3.LUT R7, R7, 0x30, R8, 0x78, !PT ;  /* 0x0000003007077812 */ /* 0x000fe200078e7808 */
[----:B-1----:R-:W-:Y:S01]  /*2edc0*/  IMAD.SHL.U32 R13, R2, 0x80, RZ ;  /* 0x00000080020d7824 */ /* 0x002fe200078e00ff */
[C---:B------:R-:W-:Y:S01]  /*2edd0*/  LOP3.LUT R2, R27.reuse, 0x7, RZ, 0xc0, !PT ;  /* 0x000000071b027812 */ /* 0x040fe200078ec0ff */
[----:B------:R-:W-:-:S04]  /*2ede0*/  IMAD.SHL.U32 R3, R27, 0x2, RZ ;  /* 0x000000021b037824 */ /* 0x000fc800078e00ff */
[----:B------:R-:W-:-:S05]  /*2edf0*/  IMAD R2, R2, 0x110, RZ ;  /* 0x0000011002027824 */ /* 0x000fca00078e02ff */
[----:B------:R-:W-:-:S04]  /*2ee00*/  LOP3.LUT R2, R2, 0x10, R3, 0x78, !PT ;  /* 0x0000001002027812 */ /* 0x000fc800078e7803 */
[----:B------:R-:W-:Y:S01]  /*2ee10*/  LOP3.LUT R2, R2, 0x800, R13, 0xf8, !PT ;  /* 0x0000080002027812 */ /* 0x000fe200078ef80d */
[----:B---3--:R0:W-:Y:S04]  /*2ee20*/  STS.U16 [R15+UR4+0xff00], R14 ;  /* 0x00ff000e0f007988 */ /* 0x0081e80008000404 */
[----:B------:R-:W-:Y:S01]  /*2ee30*/  STS.U16 [R15+UR4+0xff80], R25 ;  /* 0x00ff80190f007988 */ /* 0x000fe20008000404 */
[----:B------:R-:W-:Y:S01]  /*2ee40*/  BAR.SYNC.DEFER_BLOCKING 0x0 ;  /* 0x0000000000007b1d */ /* 0x000fe20000010000 */
[----:B0-----:R-:W-:-:S05]  /*2ee50*/  IMAD.SHL.U32 R14, R27, 0x40, RZ ;  /* 0x000000401b0e7824 */ /* 0x001fca00078e00ff */
[----:B------:R-:W-:-:S05]  /*2ee60*/  LOP3.LUT R7, R7, 0x800, R14, 0xf8, !PT ;  /* 0x0000080007077812 */ /* 0x000fca00078ef80e */
[----:B------:R-:W0:Y:S04]  /*2ee70*/  LDSM.16.M88.4 R8, [R7+UR4+0x8000] ;  /* 0x008000040708783b */ /* 0x000e280008000200 */
[----:B------:R-:W1:Y:S04]  /*2ee80*/  LDSM.16.M88.4 R20, [R7+UR4+0x9000] ;  /* 0x009000040714783b */ /* 0x000e680008000200 */
[----:B------:R-:W3:Y:S04]  /*2ee90*/  LDSM.16.M88.4 R12, [R7+UR4+0xa000] ;  /* 0x00a00004070c783b */ /* 0x000ee80008000200 */
[----:B------:R-:W4:Y:S04]  /*2eea0*/  LDSM.16.M88.4 R24, [R7+UR4+0xc000] ;  /* 0x00c000040718783b */ /* 0x000f280008000200 */
[----:B------:R-:W-:Y:S04]  /*2eeb0*/  LDSM.16.MT88.4 R16, [R2+UR4] ;  /* 0x000000040210783b */ /* 0x000fe80008004200 */
[----:B0-----:R-:W-:Y:S01]  /*2eec0*/  STL.64 [R1+0x30], R8 ;  /* 0x0000300801007387 */ /* 0x001fe20000100a00 */
[----:B------:R-:W-:-:S03]  /*2eed0*/  IMAD.MOV.U32 R4, RZ, RZ, R8 ;  /* 0x000000ffff047224 */ /* 0x000fc600078e0008 */
[----:B------:R-:W-:Y:S01]  /*2eee0*/  STL.64 [R1+0x38], R10 ;  /* 0x0000380a01007387 */ /* 0x000fe20000100a00 */
[----:B------:R-:W-:-:S03]  /*2eef0*/  IMAD.MOV.U32 R3, RZ, RZ, R9 ;  /* 0x000000ffff037224 */ /* 0x000fc600078e0009 */
[----:B------:R-:W0:Y:S04]  /*2ef00*/  LDSM.16.M88.4 R8, [R7+UR4+0xb000] ;  /* 0x00b000040708783b */ /* 0x000e280008000200 */
[----:B-1----:R-:W-:Y:S04]  /*2ef10*/  STL.64 [R1+0x20], R20 ;  /* 0x0000201401007387 */ /* 0x002fe80000100a00 */
[----:B------:R-:W-:Y:S04]  /*2ef20*/  STL.64 [R1+0x28], R22 ;  /* 0x0000281601007387 */ /* 0x000fe80000100a00 */
[----:B---3--:R-:W-:Y:S04]  /*2ef30*/  STL.64 [R1+0x10], R12 ;  /* 0x0000100c01007387 */ /* 0x008fe80000100a00 */
[----:B------:R-:W-:Y:S04]  /*2ef40*/  STL.64 [R1+0x18], R14 ;  /* 0x0000180e01007387 */ /* 0x000fe80000100a00 */
[----:B----4-:R-:W-:Y:S04]  /*2ef50*/  STL [R1+0x364c], R26 ;  /* 0x00364c1a01007387 */ /* 0x010fe80000100800 */
[----:B------:R-:W-:Y:S04]  /*2ef60*/  LDSM.16.MT88.4 R12, [R2+UR4+0x80] ;  /* 0x00008004020c783b */ /* 0x000fe80008004200 */
[----:B------:R-:W-:Y:S04]  /*2ef70*/  LDSM.16.M88.4 R20, [R7+UR4+0xd000] ;  /* 0x00d000040714783b */ /* 0x000fe80008000200 */
[----:B0-----:R-:W-:Y:S04]  /*2ef80*/  STL.64 [R1], R8 ;  /* 0x0000000801007387 */ /* 0x001fe80000100a00 */
[----:B------:R-:W-:Y:S04]  /*2ef90*/  STL.64 [R1+0x8], R10 ;  /* 0x0000080a01007387 */ /* 0x000fe80000100a00 */
[----:B------:R-:W-:Y:S04]  /*2efa0*/  STL [R1+0x3648], R27 ;  /* 0x0036481b01007387 */ /* 0x000fe80000100800 */
[----:B------:R0:W-:Y:S04]  /*2efb0*/  STL.64 [R1+0x39e8], R24 ;  /* 0x0039e81801007387 */ /* 0x0001e80000100a00 */
[----:B------:R-:W1:Y:S04]  /*2efc0*/  LDSM.16.M88.4 R8, [R7+UR4+0xe000] ;  /* 0x00e000040708783b */ /* 0x000e680008000200 */
[----:B0-----:R-:W3:Y:S01]  /*2efd0*/  LDL.64 R24, [R1+0x10] ;  /* 0x0000100001187983 */ /* 0x001ee20000100a00 */
[----:B-1----:R-:W-:-:S02]  /*2efe0*/  IMAD.MOV.U32 R6, RZ, RZ, R8 ;  /* 0x000000ffff067224 */ /* 0x002fc400078e0008 */
[----:B------:R-:W-:Y:S01]  /*2eff0*/  IMAD.MOV.U32 R5, RZ, RZ, R9 ;  /* 0x000000ffff057224 */ /* 0x000fe200078e0009 */
[----:B---3--:R-:W-:Y:S04]  /*2f000*/  STL.64 [R1+0x39f0], R24 ;  /* 0x0039f01801007387 */ /* 0x008fe80000100a00 */
[----:B------:R-:W-:Y:S04]  /*2f010*/  STL.64 [R1+0x50], R8 ;  /* 0x0000500801007387 */ /* 0x000fe80000100a00 */
[----:B------:R-:W-:Y:S04]  /*2f020*/  STL.64 [R1+0x58], R10 ;  /* 0x0000580a01007387 */ /* 0x000fe80000100a00 */
[----:B------:R-:W0:Y:S04]  /*2f030*/  LDSM.16.M88.4 R8, [R7+UR4+0xf000] ;  /* 0x00f000040708783b */ /* 0x000e280008000200 */
[----:B------:R-:W-:Y:S04]  /*2f040*/  STL [R1+0x39fc], R6 ;  /* 0x0039fc0601007387 */ /* 0x000fe80000100800 */
[----:B------:R-:W-:Y:S04]  /*2f050*/  STL [R1+0x39f8], R5 ;  /* 0x0039f80501007387 */ /* 0x000fe80000100800 */
[----:B0-----:R-:W-:Y:S04]  /*2f060*/  STL.64 [R1+0x40], R8 ;  /* 0x0000400801007387 */ /* 0x001fe80000100a00 */
[----:B------:R-:W-:Y:S04]  /*2f070*/  STL.64 [R1+0x48], R10 ;  /* 0x0000480a01007387 */ /* 0x000fe80000100a00 */
[----:B------:R-:W3:Y:S04]  /*2f080*/  LDL.LU.64 R24, [R1+0x620] ;  /* 0x0006200001187983 */ /* 0x000ee80000300a00 */
[----:B------:R-:W4:Y:S01]  /*2f090*/  LDL.LU.64 R26, [R1+0x628] ;  /* 0x00062800011a7983 */ /* 0x000f220000300a00 */
[----:B------:R-:W-:-:S02]  /*2f0a0*/  IMAD.MOV.U32 R29, RZ, RZ, R8 ;  /* 0x000000ffff1d7224 */ /* 0x000fc400078e0008 */
[----:B------:R-:W-:Y:S02]  /*2f0b0*/  IMAD.MOV.U32 R28, RZ, RZ, R9 ;  /* 0x000000ffff1c7224 */ /* 0x000fe400078e0009 */
[----:B--2---:R-:W0:Y:S04]  /*2f0c0*/  LDSM.16.MT88.4 R8, [R0+UR4] ;  /* 0x000000040008783b */ /* 0x004e280008004200 */
[----:B----4-:R-:W-:Y:S04]  /*2f0d0*/  STL.64 [R1+0x3a08], R26 ;  /* 0x003a081a01007387 */ /* 0x010fe80000100a00 */
[----:B---3--:R1:W-:Y:S04]  /*2f0e0*/  STL.64 [R1+0x3a00], R24 ;  /* 0x003a001801007387 */ /* 0x0083e80000100a00 */
[----:B-1----:R-:W2:Y:S04]  /*2f0f0*/  LDL.LU.64 R24, [R1+0x6c0] ;  /* 0x0006c00001187983 */ /* 0x002ea80000300a00 */
[----:B------:R-:W2:Y:S04]  /*2f100*/  LDL.LU.64 R26, [R1+0x6c8] ;  /* 0x0006c800011a7983 */ /* 0x000ea80000300a00 */
[----:B------:R-:W-:Y:S04]  /*2f110*/  STL.64 [R1+0x3998], R14 ;  /* 0x0039980e01007387 */ /* 0x000fe80000100a00 */
[----:B------:R1:W-:Y:S04]  /*2f120*/  STL.64 [R1+0x3990], R12 ;  /* 0x0039900c01007387 */ /* 0x0003e80000100a00 */
[----:B-1----:R-:W3:Y:S04]  /*2f130*/  LDL.LU.64 R12, [R1+0x5b0] ;  /* 0x0005b000010c7983 */ /* 0x002ee80000300a00 */
[----:B------:R-:W3:Y:S04]  /*2f140*/  LDL.LU.64 R14, [R1+0x5b8] ;  /* 0x0005b800010e7983 */ /* 0x000ee80000300a00 */
[----:B------:R-:W-:Y:S04]  /*2f150*/  STL [R1+0x3888], R2 ;  /* 0x0038880201007387 */ /* 0x000fe80000100800 */
[----:B------:R-:W-:Y:S04]  /*2f160*/  STL.64 [R1+0x68], R22 ;  /* 0x0000681601007387 */ /* 0x000fe80000100a00 */
[----:B------:R1:W-:Y:S04]  /*2f170*/  STL.64 [R1+0x39d0], R20 ;  /* 0x0039d01401007387 */ /* 0x0003e80000100a00 */
[----:B-1----:R-:W4:Y:S04]  /*2f180*/  LDL.LU.64 R20, [R1+0x2d0] ;  /* 0x0002d00001147983 */ /* 0x002f280000300a00 */
[----:B------:R-:W3:Y:S01]  /*2f190*/  LDL.LU.64 R22, [R1+0x2d8] ;  /* 0x0002d80001167983 */ /* 0x000ee20000300a00 */
[----:B------:R-:W-:-:S07]  /*2f1a0*/  IMAD.MOV.U32 R5, RZ, RZ, R3 ;  /* 0x000000ffff057224 */ /* 0x000fce00078e0003 */
[C---:B--2---:R-:W-:Y:S01]  /*2f1b0*/  HMMA.16816.F32 R4, R16.reuse, R4, R24 ;  /* 0x000000041004723c */ /* 0x044fe20000001818 */
[----:B---3--:R-:W-:Y:S04]  /*2f1c0*/  STL.64 [R1+0x39e0], R22 ;  /* 0x0039e01601007387 */ /* 0x008fe80000100a00 */
[----:B----4-:R1:W-:Y:S04]  /*2f1d0*/  STL.64 [R1+0x39d8], R20 ;  /* 0x0039d81401007387 */ /* 0x0103e80000100a00 */
[----:B-1----:R-:W2:Y:S04]  /*2f1e0*/  LDL.64 R20, [R1+0x20] ;  /* 0x0000200001147983 */ /* 0x002ea80000100a00 */
[----:B0-----:R-:W-:Y:S04]  /*2f1f0*/  STL.64 [R1+0x3918], R10 ;  /* 0x0039180a01007387 */ /* 0x001fe80000100a00 */
[----:B------:R0:W-:Y:S04]  /*2f200*/  STL.64 [R1+0x3910], R8 ;  /* 0x0039100801007387 */ /* 0x0001e80000100a00 */
[----:B0-----:R-:W3:Y:S04]  /*2f210*/  LDL.64 R8, [R1] ;  /* 0x0000000001087983 */ /* 0x001ee80000100a00 */
[----:B------:R-:W2:Y:S04]  /*2f220*/  LDL.LU.64 R26, [R1+0x3a08] ;  /* 0x003a0800011a7983 */ /* 0x000ea80000300a00 */
[----:B------:R-:W2:Y:S04]  /*2f230*/  LDL.LU.64 R24, [R1+0x3a00] ;  /* 0x003a000001187983 */ /* 0x000ea80000300a00 */
[----:B------:R-:W-:Y:S04]  /*2f240*/  STL.64 [R1+0x2c0], R4 ;  /* 0x0002c00401007387 */ /* 0x000fe80000100a00 */
[----:B------:R0:W-:Y:S04]  /*2f250*/  STL.64 [R1+0x2c8], R6 ;  /* 0x0002c80601007387 */ /* 0x0001e80000100a00 */
[----:B0-----:R-:W4:Y:S04]  /*2f260*/  LDL.LU R6, [R1+0x39fc] ;  /* 0x0039fc0001067983 */ /* 0x001f280000300800 */
[----:B------:R-:W4:Y:S01]  /*2f270*/  LDL.LU R5, [R1+0x39f8] ;  /* 0x0039f80001057983 */ /* 0x000f220000300800 */
[----:B--2---:R-:W-:-:S15]  /*2f280*/  HMMA.16816.F32 R24, R16, R20, R24 ;  /* 0x000000141018723c */ /* 0x004fde0000001818 */
[----:B------:R-:W-:-:S08]  /*2f290*/  NOP ;  /* 0x0000000000007918 */ /* 0x000fd00000000000 */
[----:B------:R0:W-:Y:S04]  /*2f2a0*/  STL.64 [R1+0x2b0], R24 ;  /* 0x0002b01801007387 */ /* 0x0001e80000100a00 */
[----:B------:R1:W-:Y:S04]  /*2f2b0*/  STL.64 [R1+0x2b8], R26 ;  /* 0x0002b81a01007387 */ /* 0x0003e80000100a00 */
[----:B0-----:R-:W2:Y:S01]  /*2f2c0*/  LDL.LU.64 R24, [R1+0x39f0] ;  /* 0x0039f00001187983 */ /* 0x001ea20000300a00 */
[----:B------:R-:W-:Y:S02]  /*2f2d0*/  IMAD.MOV.U32 R4, RZ, RZ, R20 ;  /* 0x000000ffff047224 */ /* 0x000fe400078e0014 */
[----:B------:R-:W-:-:S02]  /*2f2e0*/  IMAD.MOV.U32 R3, RZ, RZ, R21 ;  /* 0x000000ffff037224 */ /* 0x000fc400078e0015 */
[----:B--2---:R-:W-:Y:S06]  /*2f2f0*/  HMMA.16816.F32 R20, R16, R24, R12 ;  /* 0x000000181014723c */ /* 0x004fec000000180c */
[----:B------:R-:W-:Y:S02]  /*2f300*/  IMAD.MOV.U32 R7, RZ, RZ, R25 ;  /* 0x000000ffff077224 */ /* 0x000fe400078e0019 */
[----:B------:R-:W-:Y:S02]  /*2f310*/  IMAD.MOV.U32 R14, RZ, RZ, R24 ;  /* 0x000000ffff0e7224 */ /* 0x000fe400078e0018 */
[----:B------:R-:W2:-:S13]  /*2f320*/  LDL.LU.64 R24, [R1+0x39e8] ;  /* 0x0039e80001187983 */ /* 0x000e9a0000300a00 */
[----:B------:R0:W-:Y:S01]  /*2f330*/  STL.64 [R1+0x310], R20 ;  /* 0x0003101401007387 */ /* 0x0001e20000100a00 */
[----:B-1----:R-:W-:Y:S01]  /*2f340*/  IMAD.MOV.U32 R26, RZ, RZ, R22 ;  /* 0x000000ffff1a7224 */ /* 0x002fe200078e0016 */
[----:B------:R-:W-:Y:S02]  /*2f350*/  MOV R27, R23 ;  /* 0x00000017001b7202 */ /* 0x000fe40000000f00 */
[----:B------:R-:W4:Y:S04]  /*2f360*/  LDL.LU.64 R22, [R1+0x39e0] ;  /* 0x0039e00001167983 */ /* 0x000f280000300a00 */
[----:B0-----:R-:W4:Y:S01]  /*2f370*/  LDL.LU.64 R20, [R1+0x39d8] ;  /* 0x0039d80001147983 */ /* 0x001f220000300a00 */
[----:B------:R-:W-:Y:S02]  /*2f380*/  IMAD.MOV.U32 R12, RZ, RZ, R29 ;  /* 0x000000ffff0c7224 */ /* 0x000fe400078e001d */
[----:B------:R-:W-:-:S02]  /*2f390*/  IMAD.MOV.U32 R13, RZ, RZ, R28 ;  /* 0x000000ffff0d7224 */ /* 0x000fc400078e001c */
[----:B---3--:R-:W-:Y:S01]  /*2f3a0*/  IMAD.MOV.U32 R2, RZ, RZ, R9 ;  /* 0x000000ffff027224 */ /* 0x008fe200078e0009 */
[----:B----4-:R-:W-:-:S15]  /*2f3b0*/  HMMA.16816.F32 R20, R16, R8, R20 ;  /* 0x000000081014723c */ /* 0x010fde0000001814 */
[----:B------:R-:W-:-:S08]  /*2f3c0*/  NOP ;  /* 0x0000000000007918 */ /* 0x000fd00000000000 */
[----:B------:R0:W-:Y:S04]  /*2f3d0*/  STL.64 [R1+0x300], R20 ;  /* 0x0003001401007387 */ /* 0x0001e80000100a00 */
[----:B------:R1:W-:Y:S04]  /*2f3e0*/  STL.64 [R1+0x308], R22 ;  /* 0x0003081601007387 */ /* 0x0003e80000100a00 */
[----:B0-----:R-:W3:Y:S01]  /*2f3f0*/  LDL.LU.64 R20, [R1+0x39d0] ;  /* 0x0039d00001147983 */ /* 0x001ee20000300a00 */
[----:B-1----:R-:W-:-:S03]  /*2f400*/  IMAD.MOV.U32 R22, RZ, RZ, R8 ;  /* 0x000000ffff167224 */ /* 0x002fc600078e0008 */
[----:B------:R-:W-:Y:S04]  /*2f410*/  STL.64 [R1+0x39b0], R12 ;  /* 0x0039b00c01007387 */ /* 0x000fe80000100a00 */
[----:B------:R-:W4:Y:S04]  /*2f420*/  LDL.LU.64 R8, [R1+0x4a0] ;  /* 0x0004a00001087983 */ /* 0x000f280000300a00 */
[----:B------:R-:W2:Y:S04]  /*2f430*/  LDL.LU.64 R10, [R1+0x4a8] ;  /* 0x0004a800010a7983 */ /* 0x000ea80000300a00 */
[----:B--2---:R-:W-:Y:S04]  /*2f440*/  STL.64 [R1+0x3948], R10 ;  /* 0x0039480a01007387 */ /* 0x004fe80000100a00 */
[----:B----4-:R0:W-:Y:S04]  /*2f450*/  STL.64 [R1+0x3940], R8 ;  /* 0x0039400801007387 */ /* 0x0101e80000100a00 */
[----:B0-----:R-:W2:Y:S04]  /*2f460*/  LDL.LU.64 R8, [R1+0x510] ;  /* 0x0005100001087983 */ /* 0x001ea80000300a00 */
[----:B------:R-:W4:Y:S01]  /*2f470*/  LDL.LU.64 R10, [R1+0x518] ;  /* 0x00051800010a7983 */ /* 0x000f220000300a00 */
[----:B------:R-:W-:-:S02]  /*2f480*/  IMAD.MOV.U32 R12, RZ, RZ, R6 ;  /* 0x000000ffff0c7224 */ /* 0x000fc400078e0006 */
[----:B------:R-:W-:Y:S01]  /*2f490*/  IMAD.MOV.U32 R13, RZ, RZ, R5 ;  /* 0x000000ffff0d7224 */ /* 0x000fe200078e0005 */
[----:B----4-:R-:W-:Y:S04]  /*2f4a0*/  STL.64 [R1+0x3958], R10 ;  /* 0x0039580a01007387 */ /* 0x010fe80000100a00 */
[----:B--2---:R0:W-:Y:S04]  /*2f4b0*/  STL.64 [R1+0x3950], R8 ;  /* 0x0039500801007387 */ /* 0x0041e80000100a00 */
[----:B------:R1:W-:Y:S01]  /*2f4c0*/  STL.64 [R1+0x39c8], R12 ;  /* 0x0039c80c01007387 */ /* 0x0003e20000100a00 */
[----:B0-----:R-:W-:-:S03]  /*2f4d0*/  IMAD.MOV.U32 R8, RZ, RZ, R14 ;  /* 0x000000ffff087224 */ /* 0x001fc600078e000e */
[----:B-1----:R-:W2:Y:S04]  /*2f4e0*/  LDL.LU.64 R12, [R1+0x2a0] ;  /* 0x0002a000010c7983 */ /* 0x002ea80000300a00 */
[----:B------:R-:W2:Y:S01]  /*2f4f0*/  LDL.LU.64 R14, [R1+0x2a8] ;  /* 0x0002a800010e7983 */ /* 0x000ea20000300a00 */
[----:B------:R-:W-:-:S05]  /*2f500*/  IMAD.MOV.U32 R9, RZ, RZ, R7 ;  /* 0x000000ffff097224 */ /* 0x000fca00078e0007 */
[----:B------:R0:W-:Y:S02]  /*2f510*/  STL.64 [R1+0x3970], R8 ;  /* 0x0039700801007387 */ /* 0x0001e40000100a00 */
[----:B0-----:R-:W-:Y:S02]  /*2f520*/  IMAD.MOV.U32 R8, RZ, RZ, R4 ;  /* 0x000000ffff087224 */ /* 0x001fe400078e0004 */
[----:B------:R-:W0:Y:S01]  /*2f530*/  LDSM.16.MT88.4 R4, [R0+UR4+0x80] ;  /* 0x000080040004783b */ /* 0x000e220008004200 */
[----:B------:R-:W-:-:S05]  /*2f540*/  IMAD.MOV.U32 R9, RZ, RZ, R3 ;  /* 0x000000ffff097224 */ /* 0x000fca00078e0003 */
[----:B------:R-:W-:Y:S04]  /*2f550*/  STL.64 [R1+0x3988], R8 ;  /* 0x0039880801007387 */ /* 0x000fe80000100a00 */
[----:B0-----:R-:W-:Y:S04]  /*2f560*/  STL [R1+0x3890], R7 ;  /* 0x0038900701007387 */ /* 0x001fe80000100800 */
[----:B------:R-:W-:Y:S04]  /*2f570*/  STL [R1+0x38e0], R6 ;  /* 0x0038e00601007387 */ /* 0x000fe80000100800 */
[----:B------:R0:W-:Y:S04]  /*2f580*/  STL.64 [R1+0x38d8], R4 ;  /* 0x0038d80401007387 */ /* 0x0001e80000100a00 */
[----:B0-----:R-:W4:Y:S04]  /*2f590*/  LDL.64 R4, [R1+0x30] ;  /* 0x0000300001047983 */ /* 0x001f280000100a00 */
[----:B------:R-:W-:Y:S01]  /*2f5a0*/  STL [R1+0x388c], R0 ;  /* 0x00388c0001007387 */ /* 0x000fe20000100800 */
[----:B--2---:R-:W-:Y:S03]  /*2f5b0*/  HMMA.16816.F32 R8, R16, R24, R12 ;  /* 0x000000181008723c */ /* 0x004fe6000000180c */
[----:B------:R-:W3:Y:S04]  /*2f5c0*/  LDL.LU.64 R12, [R1+0x290] ;  /* 0x00029000010c7983 */ /* 0x000ee80000300a00 */
[----:B------:R-:W3:-:S15]  /*2f5d0*/  LDL.LU.64 R14, [R1+0x298] ;  /* 0x00029800010e7983 */ /* 0x000ede0000300a00 */
[----:B------:R-:W-:-:S01]  /*2f5e0*/  NOP ;  /* 0x0000000000007918 */ /* 0x000fc20000000000 */
[----:B------:R0:W-:Y:S04]  /*2f5f0*/  STL.64 [R1+0x2f0], R8 ;  /* 0x0002f00801007387 */ /* 0x0001e80000100a00 */
[----:B------:R1:W-:Y:S04]  /*2f600*/  STL.64 [R1+0x2f8], R10 ;  /* 0x0002f80a01007387 */ /* 0x0003e80000100a00 */
[----:B0-----:R-:W2:Y:S04]  /*2f610*/  LDL.LU.64 R8, [R1+0x690] ;  /* 0x0006900001087983 */ /* 0x001ea80000300a00 */
[----:B-1----:R-:W4:Y:S04]  /*2f620*/  LDL.LU.64 R10, [R1+0x698] ;  /* 0x00069800010a7983 */ /* 0x002f280000300a00 */
[----:B----4-:R-:W-:Y:S04]  /*2f630*/  STL.64 [R1+0x39a8], R10 ;  /* 0x0039a80a01007387 */ /* 0x010fe80000100a00 */
[----:B--2---:R0:W-:Y:S04]  /*2f640*/  STL.64 [R1+0x39a0], R8 ;  /* 0x0039a00801007387 */ /* 0x0041e80000100a00 */
[----:B0-----:R-:W2:Y:S04]  /*2f650*/  LDL.LU.64 R8, [R1+0x270] ;  /* 0x0002700001087983 */ /* 0x001ea80000300a00 */
[----:B------:R-:W4:Y:S01]  /*2f660*/  LDL.LU.64 R10, [R1+0x278] ;  /* 0x00027800010a7983 */ /* 0x000f220000300a00 */
[----:B---3--:R-:W-:Y:S03]  /*2f670*/  HMMA.16816.F32 R12, R16, R20, R12 ;  /* 0x00000014100c723c */ /* 0x008fe6000000180c */
[----:B----4-:R-:W-:Y:S04]  /*2f680*/  STL.64 [R1+0x39c0], R10 ;  /* 0x0039c00a01007387 */ /* 0x010fe80000100a00 */
[----:B--2---:R0:W-:Y:S04]  /*2f690*/  STL.64 [R1+0x39b8], R8 ;  /* 0x0039b80801007387 */ /* 0x0041e80000100a00 */
[----:B0-----:R-:W2:Y:S04]  /*2f6a0*/  LDL.LU.64 R8, [R1+0x280] ;  /* 0x0002800001087983 */ /* 0x001ea80000300a00 */
[----:B------:R-:W2:Y:S04]  /*2f6b0*/  LDL.LU.64 R10, [R1+0x288] ;  /* 0x00028800010a7983 */ /* 0x000ea80000300a00 */
[----:B------:R-:W-:Y:S04]  /*2f6c0*/  STL.64 [R1+0x3968], R26 ;  /* 0x0039681a01007387 */ /* 0x000fe80000100a00 */
[----:B------:R0:W-:Y:S04]  /*2f6d0*/  STL.64 [R1+0x3960], R24 ;  /* 0x0039601801007387 */ /* 0x0001e80000100a00 */
[----:B0-----:R-:W3:Y:S04]  /*2f6e0*/  LDL.LU.64 R24, [R1+0x580] ;  /* 0x0005800001187983 */ /* 0x001ee80000300a00 */
[----:B------:R-:W4:Y:S01]  /*2f6f0*/  LDL.LU.64 R26, [R1+0x588] ;  /* 0x00058800011a7983 */ /* 0x000f220000300a00 */
[----:B------:R-:W-:-:S03]  /*2f700*/  IMAD.MOV.U32 R29, RZ, RZ, R13 ;  /* 0x000000ffff1d7224 */ /* 0x000fc600078e000d */
[----:B----4-:R-:W-:Y:S04]  /*2f710*/  STL.64 [R1+0x3980], R26 ;  /* 0x0039801a01007387 */ /* 0x010fe80000100a00 */
[----:B---3--:R0:W-:Y:S04]  /*2f720*/  STL.64 [R1+0x3978], R24 ;  /* 0x0039781801007387 */ /* 0x0081e80000100a00 */
[----:B0-----:R-:W3:Y:S04]  /*2f730*/  LDL.LU.64 R24, [R1+0x5f0] ;  /* 0x0005f00001187983 */ /* 0x001ee80000300a00 */
[----:B------:R-:W3:Y:S04]  /*2f740*/  LDL.LU.64 R26, [R1+0x5f8] ;  /* 0x0005f800011a7983 */ /* 0x000ee80000300a00 */
[----:B------:R0:W-:Y:S04]  /*2f750*/  STL [R1+0x2e0], R12 ;  /* 0x0002e00c01007387 */ /* 0x0001e80000100800 */
[----:B0-----:R-:W2:Y:S01]  /*2f760*/  LDL.LU.64 R12, [R1+0x39c8] ;  /* 0x0039c800010c7983 */ /* 0x001ea20000300a00 */
[----:B------:R-:W-:-:S02]  /*2f770*/  IMAD.MOV.U32 R28, RZ, RZ, R14 ;  /* 0x000000ffff1c7224 */ /* 0x000fc400078e000e */
[----:B------:R-:W-:Y:S01]  /*2f780*/  IMAD.MOV.U32 R3, RZ, RZ, R15 ;  /* 0x000000ffff037224 */ /* 0x000fe200078e000f */
[----:B------:R-:W4:Y:S01]  /*2f790*/  LDL R6, [R1+0x17ec] ;  /* 0x0017ec0001067983 */ /* 0x000f220000100800 */
[----:B--2---:R-:W-:Y:S03]  /*2f7a0*/  HMMA.16816.F32 R12, R16, R12, R8 ;  /* 0x0000000c100c723c */ /* 0x004fe60000001808 */
[----:B------:R-:W2:Y:S04]  /*2f7b0*/  LDL.LU.64 R10, [R1+0x39c0] ;  /* 0x0039c000010a7983 */ /* 0x000ea80000300a00 */
[----:B------:R-:W2:-:S15]  /*2f7c0*/  LDL.LU.64 R8, [R1+0x39b8] ;  /* 0x0039b80001087983 */ /* 0x000e9e0000300a00 */
[----:B------:R-:W-:-:S01]  /*2f7d0*/  NOP ;  /* 0x0000000000007918 */ /* 0x000fc20000000000 */
[----:B------:R0:W-:Y:S04]  /*2f7e0*/  STL.64 [R1+0x2d0], R12 ;  /* 0x0002d00c01007387 */ /* 0x0001e80000100a00 */
[----:B------:R1:W-:Y:S04]  /*2f7f0*/  STL.64 [R1+0x2d8], R14 ;  /* 0x0002d80e01007387 */ /* 0x0003e80000100a00 */
[----:B0-----:R-:W2:Y:S02]  /*2f800*/  LDL.LU.64 R12, [R1+0x39b0] ;  /* 0x0039b000010c7983 */ /* 0x001ea40000300a00 */
[----:B--2---:R-:W-:Y:S02]  /*2f810*/  HMMA.16816.F32 R16, R16, R12, R8 ;  /* 0x0000000c1010723c */ /* 0x004fe40000001808 */
[----:B------:R-:W2:Y:S04]  /*2f820*/  LDL.LU.64 R10, [R1+0x39a8] ;  /* 0x0039a800010a7983 */ /* 0x000ea80000300a00 */
[----:B------:R-:W2:Y:S04]  /*2f830*/  LDL.LU.64 R8, [R1+0x39a0] ;  /* 0x0039a00001087983 */ /* 0x000ea80000300a00 */
[----:B-1----:R-:W2:Y:S04]  /*2f840*/  LDL.LU.64 R14, [R1+0x3998] ;  /* 0x00399800010e7983 */ /* 0x002ea80000300a00 */
[----:B------:R-:W2:Y:S09]  /*2f850*/  LDL.LU.64 R12, [R1+0x3990] ;  /* 0x00399000010c7983 */ /* 0x000eb20000300a00 */
[----:B------:R-:W-:Y:S04]  /*2f860*/  STL.64 [R1+0x2a0], R16 ;  /* 0x0002a01001007387 */ /* 0x000fe80000100a00 */
[----:B------:R-:W-:Y:S01]  /*2f870*/  STL.64 [R1+0x2a8], R18 ;  /* 0x0002a81201007387 */ /* 0x000fe20000100a00 */
[----:B--2---:R-:W-:-:S15]  /*2f880*/  HMMA.16816.F32 R8, R12, R4, R8 ;  /* 0x000000040c08723c */ /* 0x004fde0000001808 */
[----:B------:R-:W-:-:S08]  /*2f890*/  NOP ;  /* 0x0000000000007918 */ /* 0x000fd00000000000 */
[----:B------:R0:W-:Y:S04]  /*2f8a0*/  STL.64 [R1+0x220], R8 ;  /* 0x0002200801007387 */ /* 0x0001e80000100a00 */
[----:B------:R3:W-:Y:S04]  /*2f8b0*/  STL.64 [R1+0x228], R10 ;  /* 0x0002280a01007387 */ /* 0x0007e80000100a00 */
[----:B0-----:R-:W3:Y:S02]  /*2f8c0*/  LDL.LU.64 R8, [R1+0x3988] ;  /* 0x0039880001087983 */ /* 0x001ee40000300a00 */
[----:B---3--:R-:W-:Y:S02]  /*2f8d0*/  HMMA.16816.F32 R8, R12, R8, R24 ;  /* 0x000000080c08723c */ /* 0x008fe40000001818 */
[----:B------:R-:W2:Y:S04]  /*2f8e0*/  LDL.LU.64 R26, [R1+0x3980] ;  /* 0x00398000011a7983 */ /* 0x000ea80000300a00 */
[----:B------:R-:W2:-:S15]  /*2f8f0*/  LDL.LU.64 R24, [R1+0x3978] ;  /* 0x0039780001187983 */ /* 0x000e9e0000300a00 */
[----:B------:R-:W-:-:S02]  /*2f900*/  NOP ;  /* 0x0000000000007918 */ /* 0x000fc40000000000 */
[----:B------:R0:W-:Y:S04]  /*2f910*/  STL.64 [R1+0x210], R8 ;  /* 0x0002100801007387 */ /* 0x0001e80000100a00 */
[----:B------:R2:W-:Y:S04]  /*2f920*/  STL.64 [R1+0x218], R10 ;  /* 0x0002180a01007387 */ /* 0x0005e80000100a00 */
[----:B0-----:R-:W2:Y:S02]  /*2f930*/  LDL.LU.64 R8, [R1+0x3970] ;  /* 0x0039700001087983 */ /* 0x001ea40000300a00 */
[----:B--2---:R-:W-:Y:S02]  /*2f940*/  HMMA.16816.F32 R8, R12, R8, R24 ;  /* 0x000000080c08723c */ /* 0x004fe40000001818 */
[----:B------:R-:W2:Y:S04]  /*2f950*/  LDL.LU.64 R26, [R1+0x3968] ;  /* 0x00396800011a7983 */ /* 0x000ea80000300a00 */
[----:B------:R-:W3:-:S15]  /*2f960*/  LDL.LU.64 R24, [R1+0x3960] ;  /* 0x0039600001187983 */ /* 0x000ede0000300a00 */
[----:B------:R-:W-:-:S02]  /*2f970*/  NOP ;  /* 0x0000000000007918 */ /* 0x000fc40000000000 */
[----:B------:R-:W-:Y:S04]  /*2f980*/  STL.64 [R1+0x200], R8 ;  /* 0x0002000801007387 */ /* 0x000fe80000100a00 */
[----:B------:R0:W-:Y:S04]  /*2f990*/  STL.64 [R1+0x208], R10 ;  /* 0x0002080a01007387 */ /* 0x0001e80000100a00 */
[----:B0-----:R-:W4:Y:S04]  /*2f9a0*/  LDL.LU.64 R10, [R1+0x3958] ;  /* 0x00395800010a7983 */ /* 0x001f280000300a00 */
[----:B------:R-:W4:Y:S01]  /*2f9b0*/  LDL.LU.64 R8, [R1+0x3950] ;  /* 0x0039500001087983 */ /* 0x000f220000300a00 */
[----:B------:R-:W-:-:S02]  /*2f9c0*/  IMAD.MOV.U32 R16, RZ, RZ, R22 ;  /* 0x000000ffff107224 */ /* 0x000fc400078e0016 */
[----:B------:R-:W-:-:S07]  /*2f9d0*/  IMAD.MOV.U32 R17, RZ, RZ, R2 ;  /* 0x000000ffff117224 */ /* 0x000fce00078e0002 */
[----:B----4-:R-:W-:Y:S01]  /*2f9e0*/  HMMA.16816.F32 R16, R12, R16, R8 ;  /* 0x000000100c10723c */ /* 0x010fe20000001808 */
[----:B------:R-:W3:Y:S04]  /*2f9f0*/  LDL.LU.64 R10, [R1+0x3948] ;  /* 0x00394800010a7983 */ /* 0x000ee80000300a00 */
[----:B------:R-:W3:-:S15]  /*2fa00*/  LDL.LU.64 R8, [R1+0x3940] ;  /* 0x0039400001087983 */ /* 0x000ede0000300a00 */
[----:B------:R-:W-:-:S03]  /*2fa10*/  NOP ;  /* 0x0000000000007918 */ /* 0x000fc60000000000 */
[----:B------:R-:W-:Y:S04]  /*2fa20*/  STL.64 [R1+0x1f0], R16 ;  /* 0x0001f01001007387 */ /* 0x000fe80000100a00 */
[----:B------:R3:W-:Y:S02]  /*2fa30*/  STL.64 [R1+0x1f8], R18 ;  /* 0x0001f81201007387 */ /* 0x0007e40000100a00 */
[----:B---3--:R-:W-:Y:S02]  /*2fa40*/  HMMA.16816.F32 R16, R12, R24, R8 ;  /* 0x000000180c10723c */ /* 0x008fe40000001808 */
[----:B------:R-:W3:Y:S04]  /*2fa50*/  LDL.LU.64 R8, [R1+0x230] ;  /* 0x0002300001087983 */ /* 0x000ee80000300a00 */
[----:B------:R-:W4:-:S15]  /*2fa60*/  LDL.LU.64 R10, [R1+0x238] ;  /* 0x00023800010a7983 */ /* 0x000f1e0000300a00 */
[----:B------:R-:W-:-:S02]  /*2fa70*/  NOP ;  /* 0x0000000000007918 */ /* 0x000fc40000000000 */
[----:B------:R-:W-:Y:S04]  /*2fa80*/  STL.64 [R1+0x1e0], R16 ;  /* 0x0001e01001007387 */ /* 0x000fe80000100a00 */
[----:B------:R-:W-:Y:S04]  /*2fa90*/  STL.64 [R1+0x1e8], R18 ;  /* 0x0001e81201007387 */ /* 0x000fe80000100a00 */
[----:B------:R-:W0:Y:S04]  /*2faa0*/  LDSM.16.MT88.4 R16, [R6+UR4] ;  /* 0x000000040610783b */ /* 0x000e280008004200 */
[----:B----4-:R-:W-:Y:S04]  /*2fab0*/  STL.64 [R1+0x3928], R10 ;  /* 0x0039280a01007387 */ /* 0x010fe80000100a00 */
[----:B---3--:R1:W-:Y:S04]  /*2fac0*/  STL.64 [R1+0x3920], R8 ;  /* 0x0039200801007387 */ /* 0x0083e80000100a00 */
[----:B-1----:R-:W3:Y:S04]  /*2fad0*/  LDL.LU.64 R8, [R1+0x240] ;  /* 0x0002400001087983 */ /* 0x002ee80000300a00 */
[----:B------:R-:W4:Y:S04]  /*2fae0*/  LDL.LU.64 R10, [R1+0x248] ;  /* 0x00024800010a7983 */ /* 0x000f280000300a00 */
[----:B----4-:R-:W-:Y:S04]  /*2faf0*/  STL.64 [R1+0x3938], R10 ;  /* 0x0039380a01007387 */ /* 0x010fe80000100a00 */
[----:B---3--:R1:W-:Y:S04]  /*2fb00*/  STL.64 [R1+0x3930], R8 ;  /* 0x0039300801007387 */ /* 0x0083e80000100a00 */
[----:B-1----:R-:W3:Y:S04]  /*2fb10*/  LDL.LU.64 R8, [R1+0x250] ;  /* 0x0002500001087983 */ /* 0x002ee80000300a00 */
[----:B------:R-:W3:Y:S04]  /*2fb20*/  LDL.LU.64 R10, [R1+0x258] ;  /* 0x00025800010a7983 */ /* 0x000ee80000300a00 */
[----:B--2---:R-:W-:Y:S04]  /*2fb30*/  STL.64 [R1+0x38d0], R26 ;  /* 0x0038d01a01007387 */ /* 0x004fe80000100a00 */
[----:B------:R1:W-:Y:S04]  /*2fb40*/  STL.64 [R1+0x38c8], R24 ;  /* 0x0038c81801007387 */ /* 0x0003e80000100a00 */
[----:B-1----:R-:W2:Y:S04]  /*2fb50*/  LDL.64 R24, [R1] ;  /* 0x0000000001187983 */ /* 0x002ea80000100a00 */
[----:B--2---:R1:W-:Y:S04]  /*2fb60*/  STL.64 [R1+0x38e8], R24 ;  /* 0x0038e81801007387 */ /* 0x0043e80000100a00 */
[----:B-1----:R-:W2:Y:S01]  /*2fb70*/  LDL.64 R24, [R1+0x10] ;  /* 0x0000100001187983 */ /* 0x002ea20000100a00 */
[C---:B---3--:R-:W-:Y:S03]  /*2fb80*/  HMMA.16816.F32 R8, R12.reuse, R20, R8 ;  /* 0x000000140c08723c */ /* 0x048fe60000001808 */
[----:B--2---:R1:W-:Y:S04]  /*2fb90*/  STL.64 [R1+0x3900], R24 ;  /* 0x0039001801007387 */ /* 0x0043e80000100a00 */
[----:B-1----:R-:W2:Y:S04]  /*2fba0*/  LDL.64 R24, [R1+0x20] ;  /* 0x0000200001187983 */ /* 0x002ea80000100a00 */
[----:B0-----:R-:W-:Y:S04]  /*2fbb0*/  STL.64 [R1+0x3800], R18 ;  /* 0x0038001201007387 */ /* 0x001fe80000100a00 */
[----:B------:R0:W-:Y:S04]  /*2fbc0*/  STL.64 [R1+0x37f8], R16 ;  /* 0x0037f81001007387 */ /* 0x0001e80000100a00 */
[----:B0-----:R-:W3:Y:S04]  /*2fbd0*/  LDL.64 R16, [R1+0x50] ;  /* 0x0000500001107983 */ /* 0x001ee80000100a00 */
[----:B------:R-:W-:Y:S04]  /*2fbe0*/  STL.64 [R1+0x1d0], R8 ;  /* 0x0001d00801007387 */ /* 0x000fe80000100a00 */
[----:B------:R0:W-:Y:S04]  /*2fbf0*/  STL.64 [R1+0x1d8], R10 ;  /* 0x0001d80a01007387 */ /* 0x0001e80000100a00 */
[----:B0-----:R-:W3:Y:S04]  /*2fc00*/  LDL.LU.64 R10, [R1+0x3938] ;  /* 0x00393800010a7983 */ /* 0x001ee80000300a00 */
[----:B------:R-:W3:Y:S04]  /*2fc10*/  LDL.LU.64 R8, [R1+0x3930] ;  /* 0x0039300001087983 */ /* 0x000ee80000300a00 */
[----:B------:R-:W4:Y:S01]  /*2fc20*/  LDL R22, [R1+0x17e8] ;  /* 0x0017e80001167983 */ /* 0x000f220000100800 */
[C---:B---3--:R-:W-:Y:S03]  /*2fc30*/  HMMA.16816.F32 R8, R12.reuse, R16, R8 ;  /* 0x000000100c08723c */ /* 0x048fe60000001808 */
[----:B----4-:R-:W-:Y:S04]  /*2fc40*/  STL [R1+0x38f8], R22 ;  /* 0x0038f81601007387 */ /* 0x010fe80000100800 */
[----:B------:R0:W-:Y:S04]  /*2fc50*/  STL.64 [R1+0x38f0], R20 ;  /* 0x0038f01401007387 */ /* 0x0001e80000100a00 */
[----:B0-----:R-:W3:Y:S04]  /*2fc60*/  LDL.LU.64 R20, [R1+0x6b0] ;  /* 0x0006b00001147983 */ /* 0x001ee80000300a00 */
[----:B------:R-:W3:Y:S08]  /*2fc70*/  LDL.LU.64 R22, [R1+0x6b8] ;  /* 0x0006b80001167983 */ /* 0x000ef00000300a00 */
[----:B------:R-:W-:Y:S04]  /*2fc80*/  STL.64 [R1+0x1c0], R8 ;  /* 0x0001c00801007387 */ /* 0x000fe80000100a00 */
[----:B------:R0:W-:Y:S04]  /*2fc90*/  STL.64 [R1+0x1c8], R10 ;  /* 0x0001c80a01007387 */ /* 0x0001e80000100a00 */
[----:B0-----:R-:W4:Y:S04]  /*2fca0*/  LDL.LU.64 R10, [R1+0x3928] ;  /* 0x00392800010a7983 */ /* 0x001f280000300a00 */
[----:B------:R-:W4:Y:S04]  /*2fcb0*/  LDL.LU.64 R8, [R1+0x3920] ;  /* 0x0039200001087983 */ /* 0x000f280000300a00 */
[----:B------:R0:W-:Y:S04]  /*2fcc0*/  STL.64 [R1+0x3908], R16 ;  /* 0x0039081001007387 */ /* 0x0001e80000100a00 */
[----:B0-----:R-:W4:Y:S02]  /*2fcd0*/  LDL.64 R16, [R1+0x40] ;  /* 0x0000400001107983 */ /* 0x001f240000100a00 */
[----:B----4-:R-:W-:Y:S02]  /*2fce0*/  HMMA.16816.F32 R12, R12, R16, R8 ;  /* 0x000000100c0c723c */ /* 0x010fe40000001808 */
[----:B------:R-:W3:Y:S04]  /*2fcf0*/  LDL.LU.64 R10, [R1+0x3918] ;  /* 0x00391800010a7983 */ /* 0x000ee80000300a00 */
[----:B------:R-:W3:Y:S01]  /*2fd00*/  LDL.LU.64 R8, [R1+0x3910] ;  /* 0x0039100001087983 */ /* 0x000ee20000300a00 */
[----:B------:R-:W-:-:S15]  /*2fd10*/  IMAD.MOV.U32 R2, RZ, RZ, R16 ;  /* 0x000000ffff027224 */ /* 0x000fde00078e0010 */
[----:B------:R-:W-:-:S01]  /*2fd20*/  NOP ;  /* 0x0000000000007918 */ /* 0x000fc20000000000 */
[----:B------:R-:W-:Y:S04]  /*2fd30*/  STL.64 [R1+0x180], R12 ;  /* 0x0001800c01007387 */ /* 0x000fe80000100a00 */
[----:B------:R-:W-:Y:S04]  /*2fd40*/  STL.64 [R1+0x188], R14 ;  /* 0x0001880e01007387 */ /* 0x000fe80000100a00 */
[----:B------:R-:W0:Y:S01]  /*2fd50*/  LDSM.16.MT88.4 R12, [R6+UR4+0x80] ;  /* 0x00008004060c783b */ /* 0x000e220008004200 */
[----:B------:R-:W-:-:S03]  /*2fd60*/  IMAD.MOV.U32 R0, RZ, RZ, R17 ;  /* 0x000000ffff007224 */ /* 0x000fc600078e0011 */
[----:B0-----:R0:W-:Y:S04]  /*2fd70*/  STL.64 [R1+0x3798], R14 ;  /* 0x0037980e01007387 */ /* 0x0011e80000100a00 */
[----:B------:R1:W-:Y:S01]  /*2fd80*/  STL.64 [R1+0x3790], R12 ;  /* 0x0037900c01007387 */ /* 0x0003e20000100a00 */
[----:B0-----:R-:W-:Y:S02]  /*2fd90*/  IMAD.MOV.U32 R15, RZ, RZ, R4 ;  /* 0x000000ffff0f7224 */ /* 0x001fe400078e0004 */
[----:B------:R-:W-:Y:S01]  /*2fda0*/  IMAD.MOV.U32 R14, RZ, RZ, R5 ;  /* 0x000000ffff0e7224 */ /* 0x000fe200078e0005 */
[----:B-1----:R-:W-:Y:S01]  /*2fdb0*/  MOV R12, R2 ;  /* 0x00000002000c7202 */ /* 0x002fe20000000f00 */
[----:B------:R-:W-:Y:S01]  /*2fdc0*/  IMAD.MOV.U32 R13, RZ, RZ, R0 ;  /* 0x000000ffff0d7224 */ /* 0x000fe200078e0000 */
[----:B---3--:R-:W-:-:S15]  /*2fdd0*/  HMMA.16816.F32 R16, R8, R4, R20 ;  /* 0x000000040810723c */ /* 0x008fde0000001814 */
[----:B------:R-:W-:-:S08]  /*2fde0*/  NOP ;  /* 0x0000000000007918 */ /* 0x000fd00000000000 */
[----:B------:R0:W-:Y:S04]  /*2fdf0*/  STL.64 [R1+0x290], R16 ;  /* 0x0002901001007387 */ /* 0x0001e80000100a00 */
[----:B------:R1:W-:Y:S04]  /*2fe00*/  STL.64 [R1+0x298], R18 ;  /* 0x0002981201007387 */ /* 0x0003e80000100a00 */
[----:B0-----:R-:W2:Y:S04]  /*2fe10*/  LDL.LU.64 R16, [R1+0x610] ;  /* 0x0006100001107983 */ /* 0x001ea80000300a00 */
[----:B-1----:R-:W2:Y:S04]  /*2fe20*/  LDL.LU.64 R18, [R1+0x618] ;  /* 0x0006180001127983 */ /* 0x002ea80000300a00 */
[----:B------:R-:W3:Y:S04]  /*2fe30*/  LDL.LU.64 R20, [R1+0x5a0] ;  /* 0x0005a00001147983 */ /* 0x000ee80000300a00 */
[----:B------:R-:W3:Y:S04]  /*2fe40*/  LDL.LU.64 R22, [R1+0x5a8] ;  /* 0x0005a80001167983 */ /* 0x000ee80000300a00 */
[----:B------:R-:W4:Y:S04]  /*2fe50*/  LDL.LU.64 R4, [R1+0x530] ;  /* 0x0005300001047983 */ /* 0x000f280000300a00 */
[----:B------:R-:W4:Y:S04]  /*2fe60*/  LDL.LU.64 R6, [R1+0x538] ;  /* 0x0005380001067983 */ /* 0x000f280000300a00 */
[----:B------:R-:W-:Y:S04]  /*2fe70*/  STL.64 [R1+0x38a0], R14 ;  /* 0x0038a00e01007387 */ /* 0x000fe80000100a00 */
[----:B------:R0:W-:Y:S04]  /*2fe80*/  STL.64 [R1+0x3898], R12 ;  /* 0x0038980c01007387 */ /* 0x0001e80000100a00 */
[----:B0-----:R-:W2:Y:S04]  /*2fe90*/  LDL.LU.64 R12, [R1+0x400] ;  /* 0x00040000010c7983 */ /* 0x001ea80000300a00 */
[----:B------:R-:W3:Y:S04]  /*2fea0*/  LDL.LU.64 R14, [R1+0x408] ;  /* 0x00040800010e7983 */ /* 0x000ee80000300a00 */
[----:B---3--:R-:W-:Y:S04]  /*2feb0*/  STL.64 [R1+0x38b0], R14 ;  /* 0x0038b00e01007387 */ /* 0x008fe80000100a00 */
[----:B--2---:R0:W-:Y:S04]  /*2fec0*/  STL.64 [R1+0x38a8], R12 ;  /* 0x0038a80c01007387 */ /* 0x0041e80000100a00 */
[----:B0-----:R-:W2:Y:S04]  /*2fed0*/  LDL.LU.64 R12, [R1+0x420] ;  /* 0x00042000010c7983 */ /* 0x001ea80000300a00 */
[----:B------:R-:W3:Y:S01]  /*2fee0*/  LDL.LU.64 R14, [R1+0x428] ;  /* 0x00042800010e7983 */ /* 0x000ee20000300a00 */
[----:B------:R-:W-:Y:S03]  /*2fef0*/  HMMA.16816.F32 R16, R8, R24, R16 ;  /* 0x000000180810723c */ /* 0x000fe60000001810 */
[----:B---3--:R-:W-:Y:S04]  /*2ff00*/  STL.64 [R1+0x38c0], R14 ;  /* 0x0038c00e01007387 */ /* 0x008fe80000100a00 */
[----:B--2---:R0:W-:Y:S04]  /*2ff10*/  STL.64 [R1+0x38b8], R12 ;  /* 0x0038b80c01007387 */ /* 0x0041e80000100a00 */
[----:B0-----:R-:W2:Y:S04]  /*2ff20*/  LDL.LU.64 R12, [R1+0x4c0] ;  /* 0x0004c000010c7983 */ /* 0x001ea80000300a00 */
[----:B------:R-:W2:Y:S08]  /*2ff30*/  LDL.LU.64 R14, [R1+0x4c8] ;  /* 0x0004c800010e7983 */ /* 0x000eb00000300a00 */
[----:B------:R0:W-:Y:S04]  /*2ff40*/  STL.64 [R1+0x280], R16 ;  /* 0x0002801001007387 */ /* 0x0001e80000100a00 */
[----:B------:R1:W-:Y:S04]  /*2ff50*/  STL.64 [R1+0x288], R18 ;  /* 0x0002881201007387 */ /* 0x0003e80000100a00 */
[----:B0-----:R-:W3:Y:S01]  /*2ff60*/  LDL.LU.64 R16, [R1+0x3908] ;  /* 0x0039080001107983 */ /* 0x001ee20000300a00 */
[----:B-1----:R-:W-:-:S02]  /*2ff70*/  IMAD.MOV.U32 R19, RZ, RZ, R24 ;  /* 0x000000ffff137224 */ /* 0x002fc400078e0018 */
[----:B------:R-:W-:Y:S02]  /*2ff80*/  IMAD.MOV.U32 R18, RZ, RZ, R25 ;  /* 0x000000ffff127224 */ /* 0x000fe400078e0019 */
[----:B------:R-:W4:Y:S02]  /*2ff90*/  LDL.LU.64 R24, [R1+0x3900] ;  /* 0x0039000001187983 */ /* 0x000f240000300a00 */
[----:B----4-:R-:W-:Y:S06]  /*2ffa0*/  HMMA.16816.F32 R20, R8, R24, R20 ;  /* 0x000000180814723c */ /* 0x010fec0000001814 */
[----:B------:R-:W-:-:S02]  /*2ffb0*/  IMAD.MOV.U32 R0, RZ, RZ, R24 ;  /* 0x000000ffff007224 */ /* 0x000fc400078e0018 */
[----:B------:R-:W-:-:S15]  /*2ffc0*/  IMAD.MOV.U32 R2, RZ, RZ, R25 ;  /* 0x000000ffff027224 */ /* 0x000fde00078e0019 */
[----:B------:R-:W-:Y:S04]  /*2ffd0*/  STL.64 [R1+0x270], R20 ;  /* 0x0002701401007387 */ /* 0x000fe80000100a00 */
[----:B------:R0:W-:Y:S04]  /*2ffe0*/  STL.64 [R1+0x278], R22 ;  /* 0x0002781601007387 */ /* 0x0001e80000100a00 */
[----:B0-----:R-:W4:Y:S04]  /*2fff0*/  LDL.LU R22, [R1+0x38f8] ;  /* 0x0038f80001167983 */ /* 0x001f280000300800 */
[----:B------:R-:W3:Y:S04]  /*30000*/  LDL.LU.64 R20, [R1+0x38f0] ;  /* 0x0038f00001147983 */ /* 0x000ee80000300a00 */
[----:B------:R-:W2:Y:S02]  /*30010*/  LDL.LU.64 R24, [R1+0x38e8] ;  /* 0x0038e80001187983 */ /* 0x000ea40000300a00 */
[----:B--2---:R-:W-:Y:S06]  /*30020*/  HMMA.16816.F32 R4, R8, R24, R4 ;  /* 0x000000180804723c */ /* 0x004fec0000001804 */
[----:B------:R-:W-:-:S15]  /*30030*/  IMAD.MOV.U32 R23, RZ, RZ, R25 ;  /* 0x000000ffff177224 */ /* 0x000fde00078e0019 */
[----:B------:R-:W-:-:S02]  /*30040*/  NOP ;  /* 0x0000000000007918 */ /* 0x000fc40000000000 */
[----:B------:R-:W-:Y:S04]  /*30050*/  STL.64 [R1+0x260], R4 ;  /* 0x0002600401007387 */ /* 0x000fe80000100a00 */
[----:B------:R0:W-:Y:S04]  /*30060*/  STL.64 [R1+0x268], R6 ;  /* 0x0002680601007387 */ /* 0x0001e80000100a00 */
[----:B0-----:R-:W2:Y:S04]  /*30070*/  LDL.LU R6, [R1+0x38e0] ;  /* 0x0038e00001067983 */ /* 0x001ea80000300800 */
[----:B------:R-:W2:Y:S01]  /*30080*/  LDL.LU.64 R4, [R1+0x38d8] ;  /* 0x0038d80001047983 */ /* 0x000ea20000300a00 */
[----:B------:R-:W-:-:S03]  /*30090*/  IMAD.MOV.U32 R7, RZ, RZ, R24 ;  /* 0x000000ffff077224 */ /* 0x000fc600078e0018 */
[----:B------:R-:W4:Y:S04]  /*300a0*/  LDL.LU.64 R26, [R1+0x38d0] ;  /* 0x0038d000011a7983 */ /* 0x000f280000300a00 */
[----:B------:R-:W3:Y:S02]  /*300b0*/  LDL.LU.64 R24, [R1+0x38c8] ;  /* 0x0038c80001187983 */ /* 0x000ee40000300a00 */
[----:B---3--:R-:W-:-:S15]  /*300c0*/  HMMA.16816.F32 R12, R8, R24, R12 ;  /* 0x00000018080c723c */ /* 0x008fde000000180c */
[----:B------:R-:W-:-:S08]  /*300d0*/  NOP ;  /* 0x0000000000007918 */ /* 0x000fd00000000000 */
[----:B------:R-:W-:Y:S04]  /*300e0*/  STL.64 [R1+0x250], R12 ;  /* 0x0002500c01007387 */ /* 0x000fe80000100a00 */
[----:B------:R0:W-:Y:S04]  /*300f0*/  STL.64 [R1+0x258], R14 ;  /* 0x0002580e01007387 */ /* 0x0001e80000100a00 */
[----:B0-----:R-:W3:Y:S04]  /*30100*/  LDL.LU.64 R14, [R1+0x38c0] ;  /* 0x0038c000010e7983 */ /* 0x001ee80000300a00 */
[----:B------:R-:W3:Y:S04]  /*30110*/  LDL.LU.64 R12, [R1+0x38b8] ;  /* 0x0038b800010c7983 */ /* 0x000ee80000300a00 */
[----:B----4-:R-:W-:Y:S04]  /*30120*/  STL.64 [R1+0x3830], R26 ;  /* 0x0038301a01007387 */ /* 0x010fe80000100a00 */
[----:B------:R0:W-:Y:S04]  /*30130*/  STL.64 [R1+0x3828], R24 ;  /* 0x0038281801007387 */ /* 0x0001e80000100a00 */
[----:B0-----:R-:W4:Y:S04]  /*30140*/  LDL.LU.64 R24, [R1+0x3e0] ;  /* 0x0003e00001187983 */ /* 0x001f280000300a00 */
[----:B------:R-:W4:Y:S01]  /*30150*/  LDL.LU.64 R26, [R1+0x3e8] ;  /* 0x0003e800011a7983 */ /* 0x000f220000300a00 */
[----:B---3--:R-:W-:-:S15]  /*30160*/  HMMA.16816.F32 R12, R8, R20, R12 ;  /* 0x00000014080c723c */ /* 0x008fde000000180c */
[----:B------:R-:W-:-:S08]  /*30170*/  NOP ;  /* 0x0000000000007918 */ /* 0x000fd00000000000 */
[----:B------:R-:W-:Y:S04]  /*30180*/  STL.64 [R1+0x240], R12 ;  /* 0x0002400c01007387 */ /* 0x000fe80000100a00 */
[----:B------:R0:W-:Y:S04]  /*30190*/  STL.64 [R1+0x248], R14 ;  /* 0x0002480e01007387 */ /* 0x0001e80000100a00 */
[----:B0-----:R-:W3:Y:S04]  /*301a0*/  LDL.LU.64 R14, [R1+0x38b0] ;  /* 0x0038b000010e7983 */ /* 0x001ee80000300a00 */
[----:B------:R-:W3:Y:S02]  /*301b0*/  LDL.LU.64 R12, [R1+0x38a8] ;  /* 0x0038a800010c7983 */ /* 0x000ee40000300a00 */
[----:B---3--:R-:W-:-:S15]  /*301c0*/  HMMA.16816.F32 R12, R8, R16, R12 ;  /* 0x00000010080c723c */ /* 0x008fde000000180c */
[----:B------:R-:W-:-:S08]  /*301d0*/  NOP ;  /* 0x0000000000007918 */ /* 0x000fd00000000000 */
[----:B------:R-:W-:Y:S04]  /*301e0*/  STL.64 [R1+0x230], R12 ;  /* 0x0002300c01007387 */ /* 0x000fe80000100a00 */
[----:B------:R0:W-:Y:S04]  /*301f0*/  STL.64 [R1+0x238], R14 ;  /* 0x0002380e01007387 */ /* 0x0001e80000100a00 */
[----:B0-----:R-:W3:Y:S04]  /*30200*/  LDL.LU.64 R14, [R1+0x38a0] ;  /* 0x0038a000010e7983 */ /* 0x001ee80000300a00 */
[----:B------:R-:W4:Y:S04]  /*30210*/  LDL.LU.64 R12, [R1+0x3898] ;  /* 0x00389800010c7983 */ /* 0x000f280000300a00 */
[----:B------:R0:W-:Y:S02]  /*30220*/  STL.64 [R1+0x3810], R16 ;  /* 0x0038101001007387 */ /* 0x0001e40000100a00 */
[----:B0-----:R-:W-:-:S02]  /*30230*/  IMAD.MOV.U32 R17, RZ, RZ, R7 ;  /* 0x000000ffff117224 */ /* 0x001fc400078e0007 */
[----:B------:R-:W2:Y:S01]  /*30240*/  LDL.LU R7, [R1+0x3890] ;  /* 0x0038900001077983 */ /* 0x000ea20000300800 */
[----:B----4-:R-:W-:Y:S03]  /*30250*/  HMMA.16816.F32 R8, R8, R12, R24 ;  /* 0x0000000c0808723c */ /* 0x010fe60000001818 */
[----:B------:R-:W4:Y:S04]  /*30260*/  LDL.LU.64 R24, [R1+0x500] ;  /* 0x0005000001187983 */ /* 0x000f280000300a00 */
[----:B------:R-:W3:-:S15]  /*30270*/  LDL.LU.64 R26, [R1+0x508] ;  /* 0x00050800011a7983 */ /* 0x000ede0000300a00 */
[----:B------:R-:W-:-:S01]  /*30280*/  NOP ;  /* 0x0000000000007918 */ /* 0x000fc20000000000 */
[----:B------:R-:W-:Y:S04]  /*30290*/  STL.64 [R1+0x1b0], R8 ;  /* 0x0001b00801007387 */ /* 0x000fe80000100a00 */
[----:B------:R-:W-:Y:S04]  /*302a0*/  STL.64 [R1+0x1b8], R10 ;  /* 0x0001b80a01007387 */ /* 0x000fe80000100a00 */
[----:B------:R-:W0:Y:S04]  /*302b0*/  LDSM.16.MT88.4 R8, [R22+UR4] ;  /* 0x000000041608783b */ /* 0x000e280008004200 */
[----:B---3--:R-:W-:Y:S04]  /*302c0*/  STL.64 [R1+0x3840], R26 ;  /* 0x0038401a01007387 */ /* 0x008fe80000100a00 */
[----:B----4-:R1:W-:Y:S02]  /*302d0*/  STL.64 [R1+0x3838], R24 ;  /* 0x0038381801007387 */ /* 0x0103e40000100a00 */
[----:B-1----:R-:W-:-:S02]  /*302e0*/  IMAD.MOV.U32 R24, RZ, RZ, R0 ;  /* 0x000000ffff187224 */ /* 0x002fc400078e0000 */
[----:B------:R-:W-:Y:S01]  /*302f0*/  IMAD.MOV.U32 R25, RZ, RZ, R2 ;  /* 0x000000ffff197224 */ /* 0x000fe200078e0002 */
[----:B------:R-:W3:Y:S04]  /*30300*/  LDL.LU R0, [R1+0x388c] ;  /* 0x00388c0001007983 */ /* 0x000ee80000300800 */
[----:B------:R-:W4:Y:S04]  /*30310*/  LDL.LU R2, [R1+0x3888] ;  /* 0x0038880001027983 */ /* 0x000f280000300800 */
[----:B------:R1:W-:Y:S01]  /*30320*/  STL.64 [R1+0x3858], R24 ;  /* 0x0038581801007387 */ /* 0x0003e20000100a00 */
[----:B------:R-:W-:-:S02]  /*30330*/  IMAD.MOV.U32 R27, RZ, RZ, R17 ;  /* 0x000000ffff1b7224 */ /* 0x000fc400078e0011 */
[----:B-1----:R-:W-:Y:S02]  /*30340*/  IMAD.MOV.U32 R24, RZ, RZ, R19 ;  /* 0x000000ffff187224 */ /* 0x002fe400078e0013 */
[----:B------:R-:W-:-:S05]  /*30350*/  IMAD.MOV.U32 R25, RZ, RZ, R18 ;  /* 0x000000ffff197224 */ /* 0x000fca00078e0012 */
[----:B------:R-:W-:Y:S04]  /*30360*/  STL.64 [R1+0x3870], R24 ;  /* 0x0038701801007387 */ /* 0x000fe80000100a00 */
[----:B------:R-:W2:Y:S04]  /*30370*/  LDL.LU.64 R16, [R1+0x390] ;  /* 0x0003900001107983 */ /* 0x000ea80000300a00 */
[----:B------:R-:W3:Y:S04]  /*30380*/  LDL.LU.64 R18, [R1+0x398] ;  /* 0x0003980001127983 */ /* 0x000ee80000300a00 */
[----:B---3--:R-:W-:Y:S04]  /*30390*/  STL.64 [R1+0x3820], R18 ;  /* 0x0038201201007387 */ /* 0x008fe80000100a00 */
[----:B--2---:R1:W-:Y:S04]  /*303a0*/  STL.64 [R1+0x3818], R16 ;  /* 0x0038181001007387 */ /* 0x0043e80000100a00 */
[----:B-1----:R-:W2:Y:S04]  /*303b0*/  LDL.LU.64 R16, [R1+0x490] ;  /* 0x0004900001107983 */ /* 0x002ea80000300a00 */
        /* <DEDUP_REMOVED lines=8> */
[----:B------:R-:W3:Y:S01]  /*30440*/  LDL.LU.64 R18, [R1+0x5e8] ;  /* 0x0005e80001127983 */ /* 0x000ee20000300a00 */
[----:B------:R-:W-:-:S02]  /*30450*/  IMAD.MOV.U32 R24, RZ, RZ, R15 ;  /* 0x000000ffff187224 */ /* 0x000fc400078e000f */
[----:B------:R-:W-:Y:S01]  /*30460*/  IMAD.MOV.U32 R25, RZ, RZ, R14 ;  /* 0x000000ffff197224 */ /* 0x000fe200078e000e */
[----:B---3--:R-:W-:Y:S04]  /*30470*/  STL.64 [R1+0x3880], R18 ;  /* 0x0038801201007387 */ /* 0x008fe80000100a00 */
[----:B--2---:R1:W-:Y:S04]  /*30480*/  STL.64 [R1+0x3878], R16 ;  /* 0x0038781001007387 */ /* 0x0043e80000100a00 */
[----:B-1----:R-:W2:Y:S04]  /*30490*/  LDL.LU.64 R16, [R1+0x660] ;  /* 0x0006600001107983 */ /* 0x002ea80000300a00 */
[----:B------:R-:W2:Y:S04]  /*304a0*/  LDL.LU.64 R18, [R1+0x668] ;  /* 0x0006680001127983 */ /* 0x000ea80000300a00 */
[----:B------:R1:W-:Y:S04]  /*304b0*/  STL.64 [R1+0x3808], R12 ;  /* 0x0038080c01007387 */ /* 0x0003e80000100a00 */
[----:B-1----:R-:W3:Y:S04]  /*304c0*/  LDL.LU.64 R12, [R1+0x380] ;  /* 0x00038000010c7983 */ /* 0x002ee80000300a00 */
[----:B------:R-:W3:Y:S04]  /*304d0*/  LDL.LU.64 R14, [R1+0x388] ;  /* 0x00038800010e7983 */ /* 0x000ee80000300a00 */
[----:B0-----:R-:W-:Y:S04]  /*304e0*/  STL.64 [R1+0x3738], R10 ;  /* 0x0037380a01007387 */ /* 0x001fe80000100a00 */
[----:B------:R0:W-:Y:S02]  /*304f0*/  STL.64 [R1+0x3730], R8 ;  /* 0x0037300801007387 */ /* 0x0001e40000100a00 */
[----:B0-----:R-:W-:-:S02]  /*30500*/  MOV R8, R27 ;  /* 0x0000001b00087202 */ /* 0x001fc40000000f00 */
[----:B--2---:R-:W-:Y:S01]  /*30510*/  HMMA.16816.F32 R24, R4, R24, R16 ;  /* 0x000000180418723c */ /* 0x004fe20000001810 */
[----:B------:R-:W2:Y:S04]  /*30520*/  LDL.LU.64 R18, [R1+0x3880] ;  /* 0x0038800001127983 */ /* 0x000ea80000300a00 */
[----:B------:R-:W2:-:S15]  /*30530*/  LDL.LU.64 R16, [R1+0x3878] ;  /* 0x0038780001107983 */ /* 0x000e9e0000300a00 */
[----:B------:R-:W-:-:S03]  /*30540*/  NOP ;  /* 0x0000000000007918 */ /* 0x000fc60000000000 */
[----:B------:R0:W-:Y:S04]  /*30550*/  STL.64 [R1+0x170], R24 ;  /* 0x0001701801007387 */ /* 0x0001e80000100a00 */
[----:B------:R2:W-:Y:S04]  /*30560*/  STL.64 [R1+0x178], R26 ;  /* 0x0001781a01007387 */ /* 0x0005e80000100a00 */
[----:B0-----:R-:W2:Y:S02]  /*30570*/  LDL.LU.64 R24, [R1+0x3870] ;  /* 0x0038700001187983 */ /* 0x001ea40000300a00 */
[----:B--2---:R-:W-:Y:S02]  /*30580*/  HMMA.16816.F32 R24, R4, R24, R16 ;  /* 0x000000180418723c */ /* 0x004fe40000001810 */
        /* <DEDUP_REMOVED lines=8> */
[----:B------:R-:W2:-:S15]  /*30610*/  LDL.LU.64 R16, [R1+0x3848] ;  /* 0x0038480001107983 */ /* 0x000e9e0000300a00 */
[----:B------:R-:W-:-:S02]  /*30620*/  NOP ;  /* 0x0000000000007918 */ /* 0x000fc40000000000 */
[----:B------:R-:W-:Y:S04]  /*30630*/  STL.64 [R1+0x150], R24 ;  /* 0x0001501801007387 */ /* 0x000fe80000100a00 */
[----:B------:R0:W-:Y:S04]  /*30640*/  STL.64 [R1+0x158], R26 ;  /* 0x0001581a01007387 */ /* 0x0001e80000100a00 */
[----:B0-----:R-:W4:Y:S04]  /*30650*/  LDL.LU.64 R26, [R1+0x3840] ;  /* 0x00384000011a7983 */ /* 0x001f280000300a00 */
[----:B------:R-:W4:Y:S01]  /*30660*/  LDL.LU.64 R24, [R1+0x3838] ;  /* 0x0038380001187983 */ /* 0x000f220000300a00 */
[----:B------:R-:W-:-:S07]  /*30670*/  IMAD.MOV.U32 R9, RZ, RZ, R23 ;  /* 0x000000ffff097224 */ /* 0x000fce00078e0017 */
[----:B----4-:R-:W-:-:S15]  /*30680*/  HMMA.16816.F32 R24, R4, R8, R24 ;  /* 0x000000080418723c */ /* 0x010fde0000001818 */
[----:B------:R-:W-:-:S08]  /*30690*/  NOP ;  /* 0x0000000000007918 */ /* 0x000fd00000000000 */
[----:B------:R-:W-:Y:S04]  /*306a0*/  STL.64 [R1+0x140], R24 ;  /* 0x0001401801007387 */ /* 0x000fe80000100a00 */
[----:B------:R0:W-:Y:S04]  /*306b0*/  STL.64 [R1+0x148], R26 ;  /* 0x0001481a01007387 */ /* 0x0001e80000100a00 */
[----:B0-----:R-:W4:Y:S04]  /*306c0*/  LDL.LU.64 R26, [R1+0x3830] ;  /* 0x00383000011a7983 */ /* 0x001f280000300a00 */
[----:B------:R-:W2:Y:S04]  /*306d0*/  LDL.LU.64 R24, [R1+0x3828] ;  /* 0x0038280001187983 */ /* 0x000ea80000300a00 */
[----:B------:R0:W-:Y:S04]  /*306e0*/  STL.64 [R1+0x37d8], R8 ;  /* 0x0037d80801007387 */ /* 0x0001e80000100a00 */
[----:B0-----:R-:W3:Y:S01]  /*306f0*/  LDL.64 R8, [R1+0x10] ;  /* 0x0000100001087983 */ /* 0x001ee20000100a00 */
[----:B--2---:R-:W-:-:S15]  /*30700*/  HMMA.16816.F32 R16, R4, R24, R16 ;  /* 0x000000180410723c */ /* 0x004fde0000001810 */
[----:B------:R-:W-:-:S08]  /*30710*/  NOP ;  /* 0x0000000000007918 */ /* 0x000fd00000000000 */
[----:B------:R-:W-:Y:S04]  /*30720*/  STL.64 [R1+0x130], R16 ;  /* 0x0001301001007387 */ /* 0x000fe80000100a00 */
[----:B------:R0:W-:Y:S04]  /*30730*/  STL.64 [R1+0x138], R18 ;  /* 0x0001381201007387 */ /* 0x0001e80000100a00 */
[----:B0-----:R-:W2:Y:S04]  /*30740*/  LDL.LU.64 R18, [R1+0x3820] ;  /* 0x0038200001127983 */ /* 0x001ea80000300a00 */
[----:B------:R-:W2:Y:S04]  /*30750*/  LDL.LU.64 R16, [R1+0x3818] ;  /* 0x0038180001107983 */ /* 0x000ea80000300a00 */
[----:B----4-:R-:W-:Y:S04]  /*30760*/  STL.64 [R1+0x37d0], R26 ;  /* 0x0037d01a01007387 */ /* 0x010fe80000100a00 */
[----:B------:R0:W-:Y:S04]  /*30770*/  STL.64 [R1+0x37c8], R24 ;  /* 0x0037c81801007387 */ /* 0x0001e80000100a00 */
[----:B0-----:R-:W4:Y:S04]  /*30780*/  LDL.LU.64 R24, [R1+0x370] ;  /* 0x0003700001187983 */ /* 0x001f280000300a00 */
[----:B------:R-:W4:Y:S01]  /*30790*/  LDL.LU.64 R26, [R1+0x378] ;  /* 0x00037800011a7983 */ /* 0x000f220000300a00 */
[----:B--2---:R-:W-:-:S15]  /*307a0*/  HMMA.16816.F32 R16, R4, R20, R16 ;  /* 0x000000140410723c */ /* 0x004fde0000001810 */
[----:B------:R-:W-:-:S08]  /*307b0*/  NOP ;  /* 0x0000000000007918 */ /* 0x000fd00000000000 */
[----:B------:R0:W-:Y:S04]  /*307c0*/  STL.64 [R1+0x120], R16 ;  /* 0x0001201001007387 */ /* 0x0001e80000100a00 */
[----:B------:R-:W-:Y:S04]  /*307d0*/  STL.64 [R1+0x128], R18 ;  /* 0x0001281201007387 */ /* 0x000fe80000100a00 */
[----:B0-----:R-:W3:Y:S04]  /*307e0*/  LDL.LU.64 R16, [R1+0x3810] ;  /* 0x0038100001107983 */ /* 0x001ee80000300a00 */
[----:B------:R0:W-:Y:S04]  /*307f0*/  STL.64 [R1+0x37e0], R20 ;  /* 0x0037e01401007387 */ /* 0x0001e80000100a00 */
[----:B0-----:R-:W2:Y:S01]  /*30800*/  LDL.64 R20, [R1+0x30] ;  /* 0x0000300001147983 */ /* 0x001ea20000100a00 */
[----:B---3--:R-:W-:-:S15]  /*30810*/  HMMA.16816.F32 R12, R4, R16, R12 ;  /* 0x00000010040c723c */ /* 0x008fde000000180c */
[----:B------:R-:W-:-:S08]  /*30820*/  NOP ;  /* 0x0000000000007918 */ /* 0x000fd00000000000 */
[----:B------:R0:W-:Y:S04]  /*30830*/  STL.64 [R1+0x110], R12 ;  /* 0x0001100c01007387 */ /* 0x0001e80000100a00 */
[----:B------:R-:W-:Y:S04]  /*30840*/  STL.64 [R1+0x118], R14 ;  /* 0x0001180e01007387 */ /* 0x000fe80000100a00 */
[----:B0-----:R-:W4:Y:S01]  /*30850*/  LDL.LU.64 R12, [R1+0x3808] ;  /* 0x00380800010c7983 */ /* 0x001f220000300a00 */
[----:B------:R-:W-:Y:S02]  /*30860*/  IMAD.MOV.U32 R11, RZ, RZ, R16 ;  /* 0x000000ffff0b7224 */ /* 0x000fe400078e0010 */
[----:B------:R-:W-:Y:S01]  /*30870*/  IMAD.MOV.U32 R10, RZ, RZ, R17 ;  /* 0x000000ffff0a7224 */ /* 0x000fe200078e0011 */
[----:B------:R-:W2:Y:S04]  /*30880*/  LDL.LU.64 R18, [R1+0x3800] ;  /* 0x0038000001127983 */ /* 0x000ea80000300a00 */
[----:B------:R-:W2:Y:S04]  /*30890*/  LDL.LU.64 R16, [R1+0x37f8] ;  /* 0x0037f80001107983 */ /* 0x000ea80000300a00 */
[----:B------:R-:W-:Y:S04]  /*308a0*/  STL.64 [R1+0x37f0], R10 ;  /* 0x0037f00a01007387 */ /* 0x000fe80000100a00 */
[----:B------:R0:W-:Y:S04]  /*308b0*/  STL.64 [R1+0x37e8], R8 ;  /* 0x0037e80801007387 */ /* 0x0001e80000100a00 */
[----:B0-----:R-:W2:Y:S04]  /*308c0*/  LDL.LU.64 R8, [R1+0x6a0] ;  /* 0x0006a00001087983 */ /* 0x001ea80000300a00 */
[----:B------:R-:W2:Y:S01]  /*308d0*/  LDL.LU.64 R10, [R1+0x6a8] ;  /* 0x0006a800010a7983 */ /* 0x000ea20000300a00 */
[----:B----4-:R-:W-:Y:S06]  /*308e0*/  HMMA.16816.F32 R4, R4, R12, R24 ;  /* 0x0000000c0404723c */ /* 0x010fec0000001818 */
[----:B------:R0:W-:Y:S04]  /*308f0*/  STL.64 [R1+0x37a8], R12 ;  /* 0x0037a80c01007387 */ /* 0x0001e80000100a00 */
[----:B0-----:R-:W3:-:S13]  /*30900*/  LDL.LU.64 R12, [R1+0x600] ;  /* 0x00060000010c7983 */ /* 0x001eda0000300a00 */
[----:B------:R-:W-:Y:S04]  /*30910*/  STL.64 [R1+0x70], R4 ;  /* 0x0000700401007387 */ /* 0x000fe80000100a00 */
[----:B------:R-:W-:Y:S04]  /*30920*/  STL.64 [R1+0x78], R6 ;  /* 0x0000780601007387 */ /* 0x000fe80000100a00 */
[----:B------:R-:W0:Y:S04]  /*30930*/  LDSM.16.MT88.4 R4, [R22+UR4+0x80] ;  /* 0x000080041604783b */ /* 0x000e280008004200 */
[----:B------:R-:W3:Y:S04]  /*30940*/  LDL.LU.64 R14, [R1+0x608] ;  /* 0x00060800010e7983 */ /* 0x000ee80000300a00 */
[----:B------:R-:W4:Y:S04]  /*30950*/  LDL.LU.64 R24, [R1+0x520] ;  /* 0x0005200001187983 */ /* 0x000f280000300a00 */
[----:B------:R-:W4:Y:S01]  /*30960*/  LDL.LU.64 R26, [R1+0x528] ;  /* 0x00052800011a7983 */ /* 0x000f220000300a00 */
[----:B--2---:R-:W-:Y:S03]  /*30970*/  HMMA.16816.F32 R8, R16, R20, R8 ;  /* 0x000000141008723c */ /* 0x004fe60000001808 */
[----:B0-----:R-:W-:Y:S04]  /*30980*/  STL.64 [R1+0x36d8], R6 ;  /* 0x0036d80601007387 */ /* 0x001fe80000100a00 */
[----:B------:R0:W-:Y:S04]  /*30990*/  STL.64 [R1+0x36d0], R4 ;  /* 0x0036d00401007387 */ /* 0x0001e80000100a00 */
[----:B0-----:R-:W3:-:S12]  /*309a0*/  LDL.LU.64 R4, [R1+0x20] ;  /* 0x0000200001047983 */ /* 0x001ed80000300a00 */
[----:B------:R-:W-:Y:S04]  /*309b0*/  STL.64 [R1+0xd0], R8 ;  /* 0x0000d00801007387 */ /* 0x000fe80000100a00 */
[----:B------:R0:W-:Y:S04]  /*309c0*/  STL.64 [R1+0xd8], R10 ;  /* 0x0000d80a01007387 */ /* 0x0001e80000100a00 */
[----:B0-----:R-:W2:Y:S04]  /*309d0*/  LDL.LU.64 R10, [R1+0x37f0] ;  /* 0x0037f000010a7983 */ /* 0x001ea80000300a00 */
[----:B------:R-:W4:Y:S01]  /*309e0*/  LDL.LU.64 R8, [R1+0x37e8] ;  /* 0x0037e80001087983 */ /* 0x000f220000300a00 */
[----:B------:R-:W-:-:S02]  /*309f0*/  IMAD.MOV.U32 R7, RZ, RZ, R20 ;  /* 0x000000ffff077224 */ /* 0x000fc400078e0014 */
[----:B------:R-:W-:Y:S02]  /*30a00*/  IMAD.MOV.U32 R6, RZ, RZ, R21 ;  /* 0x000000ffff067224 */ /* 0x000fe400078e0015 */
[----:B------:R-:W4:Y:S01]  /*30a10*/  LDL.LU.64 R20, [R1+0x37e0] ;  /* 0x0037e00001147983 */ /* 0x000f220000300a00 */
[----:B---3--:R-:W-:-:S15]  /*30a20*/  HMMA.16816.F32 R12, R16, R4, R12 ;  /* 0x00000004100c723c */ /* 0x008fde000000180c */
[----:B------:R-:W-:-:S08]  /*30a30*/  NOP ;  /* 0x0000000000007918 */ /* 0x000fd00000000000 */
[----:B------:R2:W-:Y:S04]  /*30a40*/  STL.64 [R1+0xc0], R12 ;  /* 0x0000c00c01007387 */ /* 0x0005e80000100a00 */
[----:B------:R-:W-:Y:S01]  /*30a50*/  STL.64 [R1+0xc8], R14 ;  /* 0x0000c80e01007387 */ /* 0x000fe20000100a00 */
[----:B--2---:R-:W-:Y:S02]  /*30a60*/  IMAD.MOV.U32 R12, RZ, RZ, R11 ;  /* 0x000000ffff0c7224 */ /* 0x004fe400078e000b */
[----:B------:R-:W-:-:S05]  /*30a70*/  IMAD.MOV.U32 R13, RZ, RZ, R10 ;  /* 0x000000ffff0d7224 */ /* 0x000fca00078e000a */
[----:B------:R0:W-:Y:S04]  /*30a80*/  STL.64 [R1+0x37c0], R12 ;  /* 0x0037c00c01007387 */ /* 0x0001e80000100a00 */
[----:B0-----:R-:W2:Y:S04]  /*30a90*/  LDL.LU.64 R12, [R1+0x4b0] ;  /* 0x0004b000010c7983 */ /* 0x001ea80000300a00 */
[----:B------:R-:W2:Y:S04]  /*30aa0*/  LDL.LU.64 R14, [R1+0x4b8] ;  /* 0x0004b800010e7983 */ /* 0x000ea80000300a00 */
[----:B------:R0:W-:Y:S02]  /*30ab0*/  STL.64 [R1+0x3778], R4 ;  /* 0x0037780401007387 */ /* 0x0001e40000100a00 */
[----:B0-----:R-:W-:-:S02]  /*30ac0*/  IMAD.MOV.U32 R4, RZ, RZ, R7 ;  /* 0x000000ffff047224 */ /* 0x001fc400078e0007 */
[----:B------:R-:W-:-:S05]  /*30ad0*/  IMAD.MOV.U32 R5, RZ, RZ, R6 ;  /* 0x000000ffff057224 */ /* 0x000fca00078e0006 */
[----:B------:R0:W-:Y:S04]  /*30ae0*/  STL.64 [R1+0x37a0], R4 ;  /* 0x0037a00401007387 */ /* 0x0001e80000100a00 */
[----:B0-----:R-:W4:Y:S04]  /*30af0*/  LDL.LU.64 R4, [R1+0x590] ;  /* 0x0005900001047983 */ /* 0x001f280000300a00 */
[----:B------:R-:W4:Y:S02]  /*30b00*/  LDL.LU.64 R6, [R1+0x598] ;  /* 0x0005980001067983 */ /* 0x000f240000300a00 */
[----:B----4-:R-:W-:-:S15]  /*30b10*/  HMMA.16816.F32 R4, R16, R8, R4 ;  /* 0x000000081004723c */ /* 0x010fde0000001804 */
[----:B------:R-:W-:-:S08]  /*30b20*/  NOP ;  /* 0x0000000000007918 */ /* 0x000fd00000000000 */
[----:B------:R0:W-:Y:S04]  /*30b30*/  STL.64 [R1+0xb0], R4 ;  /* 0x0000b00401007387 */ /* 0x0001e80000100a00 */
[----:B------:R-:W-:Y:S01]  /*30b40*/  STL.64 [R1+0xb8], R6 ;  /* 0x0000b80601007387 */ /* 0x000fe20000100a00 */
[----:B0-----:R-:W-:Y:S02]  /*30b50*/  IMAD.MOV.U32 R5, RZ, RZ, R8 ;  /* 0x000000ffff057224 */ /* 0x001fe400078e0008 */
[----:B------:R-:W-:Y:S02]  /*30b60*/  IMAD.MOV.U32 R4, RZ, RZ, R9 ;  /* 0x000000ffff047224 */ /* 0x000fe400078e0009 */
[----:B------:R-:W3:Y:S02]  /*30b70*/  LDL.LU.64 R8, [R1+0x37d8] ;  /* 0x0037d80001087983 */ /* 0x000ee40000300a00 */
[----:B---3--:R-:W-:-:S15]  /*30b80*/  HMMA.16816.F32 R24, R16, R8, R24 ;  /* 0x000000081018723c */ /* 0x008fde0000001818 */
[----:B------:R-:W-:-:S08]  /*30b90*/  NOP ;  /* 0x0000000000007918 */ /* 0x000fd00000000000 */
[----:B------:R-:W-:Y:S04]  /*30ba0*/  STL.64 [R1+0xa0], R24 ;  /* 0x0000a01801007387 */ /* 0x000fe80000100a00 */
[----:B------:R0:W-:Y:S04]  /*30bb0*/  STL.64 [R1+0xa8], R26 ;  /* 0x0000a81a01007387 */ /* 0x0001e80000100a00 */
[----:B0-----:R-:W3:Y:S04]  /*30bc0*/  LDL.LU.64 R26, [R1+0x37d0] ;  /* 0x0037d000011a7983 */ /* 0x001ee80000300a00 */
[----:B------:R-:W2:Y:S04]  /*30bd0*/  LDL.LU.64 R24, [R1+0x37c8] ;  /* 0x0037c80001187983 */ /* 0x000ea80000300a00 */
[----:B------:R0:W-:Y:S02]  /*30be0*/  STL.64 [R1+0x3758], R8 ;  /* 0x0037580801007387 */ /* 0x0001e40000100a00 */
[----:B0-----:R-:W-:-:S02]  /*30bf0*/  IMAD.MOV.U32 R8, RZ, RZ, R5 ;  /* 0x000000ffff087224 */ /* 0x001fc400078e0005 */
[----:B------:R-:W-:-:S05]  /*30c00*/  IMAD.MOV.U32 R9, RZ, RZ, R4 ;  /* 0x000000ffff097224 */ /* 0x000fca00078e0004 */
[----:B------:R-:W-:Y:S01]  /*30c10*/  STL.64 [R1+0x3770], R8 ;  /* 0x0037700801007387 */ /* 0x000fe20000100a00 */
[----:B--2---:R-:W-:Y:S03]  /*30c20*/  HMMA.16816.F32 R4, R16, R24, R12 ;  /* 0x000000181004723c */ /* 0x004fe6000000180c */
[----:B------:R-:W2:Y:S04]  /*30c30*/  LDL.LU.64 R12, [R1+0x3a0] ;  /* 0x0003a000010c7983 */ /* 0x000ea80000300a00 */
[----:B------:R-:W2:-:S15]  /*30c40*/  LDL.LU.64 R14, [R1+0x3a8] ;  /* 0x0003a800010e7983 */ /* 0x000e9e0000300a00 */
[----:B------:R-:W-:-:S01]  /*30c50*/  NOP ;  /* 0x0000000000007918 */ /* 0x000fc20000000000 */
[----:B------:R0:W-:Y:S04]  /*30c60*/  STL.64 [R1+0x90], R4 ;  /* 0x0000900401007387 */ /* 0x0001e80000100a00 */
[----:B------:R1:W-:Y:S04]  /*30c70*/  STL.64 [R1+0x98], R6 ;  /* 0x0000980601007387 */ /* 0x0003e80000100a00 */
[----:B0-----:R-:W4:Y:S04]  /*30c80*/  LDL.LU.64 R4, [R1+0x320] ;  /* 0x0003200001047983 */ /* 0x001f280000300a00 */
[----:B-1----:R-:W3:Y:S04]  /*30c90*/  LDL.LU.64 R6, [R1+0x328] ;  /* 0x0003280001067983 */ /* 0x002ee80000300a00 */
[----:B---3--:R-:W-:Y:S04]  /*30ca0*/  STL.64 [R1+0x37b8], R6 ;  /* 0x0037b80601007387 */ /* 0x008fe80000100a00 */
[----:B----4-:R0:W-:Y:S04]  /*30cb0*/  STL.64 [R1+0x37b0], R4 ;  /* 0x0037b00401007387 */ /* 0x0101e80000100a00 */
[----:B0-----:R-:W3:Y:S04]  /*30cc0*/  LDL.LU.64 R4, [R1+0x330] ;  /* 0x0003300001047983 */ /* 0x001ee80000300a00 */
[----:B------:R-:W3:Y:S04]  /*30cd0*/  LDL.LU.64 R6, [R1+0x338] ;  /* 0x0003380001067983 */ /* 0x000ee80000300a00 */
[----:B------:R-:W4:Y:S04]  /*30ce0*/  LDL.LU.64 R8, [R1+0x5d0] ;  /* 0x0005d00001087983 */ /* 0x000f280000300a00 */
[----:B------:R-:W3:Y:S01]  /*30cf0*/  LDL.LU.64 R10, [R1+0x5d8] ;  /* 0x0005d800010a7983 */ /* 0x000ee20000300a00 */
[C---:B--2---:R-:W-:Y:S03]  /*30d00*/  HMMA.16816.F32 R12, R16.reuse, R20, R12 ;  /* 0x00000014100c723c */ /* 0x044fe6000000180c */
[----:B---3--:R-:W-:Y:S04]  /*30d10*/  STL.64 [R1+0x3788], R10 ;  /* 0x0037880a01007387 */ /* 0x008fe80000100a00 */
[----:B----4-:R0:W-:Y:S04]  /*30d20*/  STL.64 [R1+0x3780], R8 ;  /* 0x0037800801007387 */ /* 0x0101e80000100a00 */
[----:B0-----:R-:W2:Y:S04]  /*30d30*/  LDL.LU.64 R8, [R1+0x650] ;  /* 0x0006500001087983 */ /* 0x001ea80000300a00 */
[----:B------:R-:W2:Y:S04]  /*30d40*/  LDL.LU.64 R10, [R1+0x658] ;  /* 0x00065800010a7983 */ /* 0x000ea80000300a00 */
[----:B------:R-:W-:Y:S04]  /*30d50*/  STL.64 [R1+0x3750], R26 ;  /* 0x0037501a01007387 */ /* 0x000fe80000100a00 */
[----:B------:R0:W-:Y:S04]  /*30d60*/  STL.64 [R1+0x3748], R24 ;  /* 0x0037481801007387 */ /* 0x0001e80000100a00 */
[----:B0-----:R-:W3:Y:S04]  /*30d70*/  LDL.LU.64 R24, [R1+0x4f0] ;  /* 0x0004f00001187983 */ /* 0x001ee80000300a00 */
[----:B------:R-:W4:Y:S04]  /*30d80*/  LDL.LU.64 R26, [R1+0x4f8] ;  /* 0x0004f800011a7983 */ /* 0x000f280000300a00 */
[----:B----4-:R-:W-:Y:S04]  /*30d90*/  STL.64 [R1+0x3768], R26 ;  /* 0x0037681a01007387 */ /* 0x010fe80000100a00 */
[----:B---3--:R0:W-:Y:S04]  /*30da0*/  STL.64 [R1+0x3760], R24 ;  /* 0x0037601801007387 */ /* 0x0081e80000100a00 */
[----:B0-----:R-:W3:Y:S04]  /*30db0*/  LDL.LU.64 R24, [R1+0x550] ;  /* 0x0005500001187983 */ /* 0x001ee80000300a00 */
[----:B------:R-:W3:Y:S04]  /*30dc0*/  LDL.LU.64 R26, [R1+0x558] ;  /* 0x00055800011a7983 */ /* 0x000ee80000300a00 */
[----:B------:R0:W-:Y:S04]  /*30dd0*/  STL.64 [R1+0x1a0], R12 ;  /* 0x0001a00c01007387 */ /* 0x0001e80000100a00 */
[----:B------:R-:W-:Y:S04]  /*30de0*/  STL.64 [R1+0x1a8], R14 ;  /* 0x0001a80e01007387 */ /* 0x000fe80000100a00 */
[----:B0-----:R-:W4:Y:S04]  /*30df0*/  LDL.LU.64 R12, [R1+0x37c0] ;  /* 0x0037c000010c7983 */ /* 0x001f280000300a00 */
[----:B------:R0:W-:Y:S04]  /*30e00*/  STL.64 [R1+0x3740], R20 ;  /* 0x0037401401007387 */ /* 0x0001e80000100a00 */
[----:B0-----:R-:W3:Y:S04]  /*30e10*/  LDL.LU.64 R20, [R1+0x410] ;  /* 0x0004100001147983 */ /* 0x001ee80000300a00 */
[----:B------:R-:W3:Y:S01]  /*30e20*/  LDL.LU.64 R22, [R1+0x418] ;  /* 0x0004180001167983 */ /* 0x000ee20000300a00 */
[----:B----4-:R-:W-:Y:S03]  /*30e30*/  HMMA.16816.F32 R12, R16, R12, R4 ;  /* 0x0000000c100c723c */ /* 0x010fe60000001804 */
[----:B------:R-:W4:Y:S04]  /*30e40*/  LDL.LU.64 R6, [R1+0x37b8] ;  /* 0x0037b80001067983 */ /* 0x000f280000300a00 */
[----:B------:R-:W4:-:S15]  /*30e50*/  LDL.LU.64 R4, [R1+0x37b0] ;  /* 0x0037b00001047983 */ /* 0x000f1e0000300a00 */
[----:B------:R-:W-:-:S01]  /*30e60*/  NOP ;  /* 0x0000000000007918 */ /* 0x000fc20000000000 */
[----:B------:R0:W-:Y:S04]  /*30e70*/  STL.64 [R1+0x190], R12 ;  /* 0x0001900c01007387 */ /* 0x0001e80000100a00 */
[----:B------:R1:W-:Y:S04]  /*30e80*/  STL.64 [R1+0x198], R14 ;  /* 0x0001980e01007387 */ /* 0x0003e80000100a00 */
[----:B0-----:R-:W4:Y:S02]  /*30e90*/  LDL.LU.64 R12, [R1+0x37a8] ;  /* 0x0037a800010c7983 */ /* 0x001f240000300a00 */
[----:B----4-:R-:W-:Y:S02]  /*30ea0*/  HMMA.16816.F32 R16, R16, R12, R4 ;  /* 0x0000000c1010723c */ /* 0x010fe40000001804 */
[----:B------:R-:W2:Y:S04]  /*30eb0*/  LDL.LU.64 R4, [R1+0x37a0] ;  /* 0x0037a00001047983 */ /* 0x000ea80000300a00 */
[----:B-1----:R-:W2:Y:S04]  /*30ec0*/  LDL.LU.64 R14, [R1+0x3798] ;  /* 0x00379800010e7983 */ /* 0x002ea80000300a00 */
[----:B------:R-:W2:-:S13]  /*30ed0*/  LDL.LU.64 R12, [R1+0x3790] ;  /* 0x00379000010c7983 */ /* 0x000e9a0000300a00 */
[----:B------:R0:W-:Y:S04]  /*30ee0*/  STL.64 [R1+0x80], R16 ;  /* 0x0000801001007387 */ /* 0x0001e80000100a00 */
[----:B------:R1:W-:Y:S04]  /*30ef0*/  STL.64 [R1+0x88], R18 ;  /* 0x0000881201007387 */ /* 0x0003e80000100a00 */
[----:B0-----:R-:W4:Y:S04]  /*30f00*/  LDL.LU.64 R16, [R1+0x340] ;  /* 0x0003400001107983 */ /* 0x001f280000300a00 */
[----:B-1----:R-:W4:Y:S01]  /*30f10*/  LDL.LU.64 R18, [R1+0x348] ;  /* 0x0003480001127983 */ /* 0x002f220000300a00 */
[----:B--2---:R-:W-:Y:S03]  /*30f20*/  HMMA.16816.F32 R4, R12, R4, R8 ;  /* 0x000000040c04723c */ /* 0x004fe60000001808 */
[----:B------:R-:W2:Y:S04]  /*30f30*/  LDL.LU.64 R10, [R1+0x3788] ;  /* 0x00378800010a7983 */ /* 0x000ea80000300a00 */
[----:B------:R-:W2:-:S15]  /*30f40*/  LDL.LU.64 R8, [R1+0x3780] ;  /* 0x0037800001087983 */ /* 0x000e9e0000300a00 */
[----:B------:R-:W-:-:S01]  /*30f50*/  NOP ;  /* 0x0000000000007918 */ /* 0x000fc20000000000 */
[----:B------:R0:W-:Y:S04]  /*30f60*/  STL.64 [R1+0x100], R4 ;  /* 0x0001000401007387 */ /* 0x0001e80000100a00 */
[----:B------:R-:W-:Y:S04]  /*30f70*/  STL.64 [R1+0x108], R6 ;  /* 0x0001080601007387 */ /* 0x000fe80000100a00 */
[----:B0-----:R-:W2:Y:S02]  /*30f80*/  LDL.LU.64 R4, [R1+0x3778] ;  /* 0x0037780001047983 */ /* 0x001ea40000300a00 */
[----:B--2---:R-:W-:-:S15]  /*30f90*/  HMMA.16816.F32 R8, R12, R4, R8 ;  /* 0x000000040c08723c */ /* 0x004fde0000001808 */
[----:B------:R-:W-:-:S08]  /*30fa0*/  NOP ;  /* 0x0000000000007918 */ /* 0x000fd00000000000 */
[----:B------:R0:W-:Y:S04]  /*30fb0*/  STL.64 [R1+0xf0], R8 ;  /* 0x0000f00801007387 */ /* 0x0001e80000100a00 */
[----:B------:R-:W-:Y:S04]  /*30fc0*/  STL.64 [R1+0xf8], R10 ;  /* 0x0000f80a01007387 */ /* 0x000fe80000100a00 */
[----:B0-----:R-:W3:Y:S04]  /*30fd0*/  LDL.LU.64 R8, [R1+0x3770] ;  /* 0x0037700001087983 */ /* 0x001ee80000300a00 */
[----:B------:R0:W-:Y:S04]  /*30fe0*/  STL.64 [R1+0x3728], R4 ;  /* 0x0037280401007387 */ /* 0x0001e80000100a00 */
[----:B0-----:R-:W2:Y:S01]  /*30ff0*/  LDL.LU.64 R4, [R1+0x30] ;  /* 0x0000300001047983 */ /* 0x001ea20000300a00 */
[----:B---3--:R-:W-:Y:S03]  /*31000*/  HMMA.16816.F32 R8, R12, R8, R24 ;  /* 0x000000080c08723c */ /* 0x008fe60000001818 */
[----:B------:R-:W3:Y:S04]  /*31010*/  LDL.LU.64 R26, [R1+0x3768] ;  /* 0x00376800011a7983 */ /* 0x000ee80000300a00 */
[----:B------:R-:W3:-:S15]  /*31020*/  LDL.LU.64 R24, [R1+0x3760] ;  /* 0x0037600001187983 */ /* 0x000ede0000300a00 */
[----:B------:R-:W-:-:S01]  /*31030*/  NOP ;  /* 0x0000000000007918 */ /* 0x000fc20000000000 */
[----:B------:R0:W-:Y:S04]  /*31040*/  STL.64 [R1+0xe0], R8 ;  /* 0x0000e00801007387 */ /* 0x0001e80000100a00 */
[----:B------:R3:W-:Y:S04]  /*31050*/  STL.64 [R1+0xe8], R10 ;  /* 0x0000e80a01007387 */ /* 0x0007e80000100a00 */
[----:B0-----:R-:W3:Y:S02]  /*31060*/  LDL.LU.64 R8, [R1+0x3758] ;  /* 0x0037580001087983 */ /* 0x001ee40000300a00 */
[----:B---3--:R-:W-:Y:S02]  /*31070*/  HMMA.16816.F32 R8, R12, R8, R24 ;  /* 0x000000080c08723c */ /* 0x008fe40000001818 */
[----:B------:R-:W3:Y:S04]  /*31080*/  LDL.LU.64 R26, [R1+0x3750] ;  /* 0x00375000011a7983 */ /* 0x000ee80000300a00 */
[----:B------:R-:W4:-:S15]  /*31090*/  LDL.LU.64 R24, [R1+0x3748] ;  /* 0x0037480001187983 */ /* 0x000f1e0000300a00 */
[----:B------:R-:W-:-:S02]  /*310a0*/  NOP ;  /* 0x0000000000007918 */ /* 0x000fc40000000000 */
[----:B------:R0:W-:Y:S04]  /*310b0*/  STL.64 [R1+0x320], R8 ;  /* 0x0003200801007387 */ /* 0x0001e80000100a00 */
[----:B------:R1:W-:Y:S04]  /*310c0*/  STL.64 [R1+0x328], R10 ;  /* 0x0003280a01007387 */ /* 0x0003e80000100a00 */
[----:B0-----:R-:W2:Y:S04]  /*310d0*/  LDL.LU.64 R8, [R1+0x350] ;  /* 0x0003500001087983 */ /* 0x001ea80000300a00 */
[----:B-1----:R-:W2:Y:S01]  /*310e0*/  LDL.LU.64 R10, [R1+0x358] ;  /* 0x00035800010a7983 */ /* 0x002ea20000300a00 */
[----:B----4-:R-:W-:-:S15]  /*310f0*/  HMMA.16816.F32 R20, R12, R24, R20 ;  /* 0x000000180c14723c */ /* 0x010fde0000001814 */
[----:B------:R-:W-:-:S08]  /*31100*/  NOP ;  /* 0x0000000000007918 */ /* 0x000fd00000000000 */
[----:B------:R0:W-:Y:S04]  /*31110*/  STL.64 [R1+0x330], R20 ;  /* 0x0003301401007387 */ /* 0x0001e80000100a00 */
[----:B------:R-:W-:Y:S04]  /*31120*/  STL.64 [R1+0x338], R22 ;  /* 0x0003381601007387 */ /* 0x000fe80000100a00 */
[----:B0-----:R-:W4:Y:S04]  /*31130*/  LDL.LU.64 R20, [R1+0x3740] ;  /* 0x0037400001147983 */ /* 0x001f280000300a00 */
[----:B---3--:R-:W-:Y:S04]  /*31140*/  STL.64 [R1+0x3700], R26 ;  /* 0x0037001a01007387 */ /* 0x008fe80000100a00 */
[----:B------:R0:W-:Y:S04]  /*31150*/  STL.64 [R1+0x36f8], R24 ;  /* 0x0036f81801007387 */ /* 0x0001e80000100a00 */
[----:B0-----:R-:W3:Y:S04]  /*31160*/  LDL.LU.64 R24, [R1] ;  /* 0x0000000001187983 */ /* 0x001ee80000300a00 */
[----:B---3--:R0:W-:Y:S04]  /*31170*/  STL.64 [R1+0x3710], R24 ;  /* 0x0037101801007387 */ /* 0x0081e80000100a00 */
[----:B0-----:R-:W3:Y:S01]  /*31180*/  LDL.LU.64 R24, [R1+0x10] ;  /* 0x0000100001187983 */ /* 0x001ee20000300a00 */
[----:B----4-:R-:W-:Y:S03]  /*31190*/  HMMA.16816.F32 R16, R12, R20, R16 ;  /* 0x000000140c10723c */ /* 0x010fe60000001810 */
[----:B---3--:R0:W-:Y:S04]  /*311a0*/  STL.64 [R1+0x3720], R24 ;  /* 0x0037201801007387 */ /* 0x0081e80000100a00 */
[----:B0-----:R-:W3:Y:S04]  /*311b0*/  LDL.LU.64 R24, [R1+0x5c0] ;  /* 0x0005c00001187983 */ /* 0x001ee80000300a00 */
[----:B------:R-:W3:-:S12]  /*311c0*/  LDL.LU.64 R26, [R1+0x5c8] ;  /* 0x0005c800011a7983 */ /* 0x000ed80000300a00 */
[----:B------:R-:W-:Y:S04]  /*311d0*/  STL.64 [R1+0x340], R16 ;  /* 0x0003401001007387 */ /* 0x000fe80000100a00 */
[----:B------:R-:W-:Y:S04]  /*311e0*/  STL.64 [R1+0x348], R18 ;  /* 0x0003481201007387 */ /* 0x000fe80000100a00 */
[----:B------:R-:W0:Y:S04]  /*311f0*/  LDSM.16.MT88.4 R16, [R2+UR4+0x1000] ;  /* 0x001000040210783b */ /* 0x000e280008004200 */
[----:B------:R1:W-:Y:S04]  /*31200*/  STL.64 [R1+0x3708], R20 ;  /* 0x0037081401007387 */ /* 0x0003e80000100a00 */
[----:B-1----:R-:W4:Y:S04]  /*31210*/  LDL.LU.64 R20, [R1+0x40] ;  /* 0x0000400001147983 */ /* 0x002f280000300a00 */
[----:B0-----:R-:W-:Y:S04]  /*31220*/  STL.64 [R1+0x3658], R18 ;  /* 0x0036581201007387 */ /* 0x001fe80000100a00 */
[----:B------:R0:W-:Y:S04]  /*31230*/  STL.64 [R1+0x3650], R16 ;  /* 0x0036501001007387 */ /* 0x0001e80000100a00 */
[----:B0-----:R-:W2:Y:S02]  /*31240*/  LDL.LU.64 R16, [R1+0x50] ;  /* 0x0000500001107983 */ /* 0x001ea40000300a00 */
[----:B--2---:R-:W-:-:S15]  /*31250*/  HMMA.16816.F32 R8, R12, R16, R8 ;  /* 0x000000100c08723c */ /* 0x004fde0000001808 */
[----:B------:R-:W-:-:S08]  /*31260*/  NOP ;  /* 0x0000000000007918 */ /* 0x000fd00000000000 */
[----:B------:R-:W-:Y:S04]  /*31270*/  STL.64 [R1+0x350], R8 ;  /* 0x0003500801007387 */ /* 0x000fe80000100a00 */
[----:B------:R0:W-:Y:S04]  /*31280*/  STL.64 [R1+0x358], R10 ;  /* 0x0003580a01007387 */ /* 0x0001e80000100a00 */
[----:B0-----:R-:W2:Y:S04]  /*31290*/  LDL.LU.64 R10, [R1+0x3738] ;  /* 0x00373800010a7983 */ /* 0x001ea80000300a00 */
[----:B------:R-:W2:Y:S04]  /*312a0*/  LDL.LU.64 R8, [R1+0x3730] ;  /* 0x0037300001087983 */ /* 0x000ea80000300a00 */
[----:B------:R0:W-:Y:S04]  /*312b0*/  STL.64 [R1+0x3718], R16 ;  /* 0x0037181001007387 */ /* 0x0001e80000100a00 */
[----:B0-----:R-:W3:Y:S04]  /*312c0*/  LDL.LU.64 R16, [R1+0x360] ;  /* 0x0003600001107983 */ /* 0x001ee80000300a00 */
[----:B------:R-:W3:Y:S01]  /*312d0*/  LDL.LU.64 R18, [R1+0x368] ;  /* 0x0003680001127983 */ /* 0x000ee20000300a00 */
[----:B----4-:R-:W-:-:S02]  /*312e0*/  IMAD.MOV.U32 R7, RZ, RZ, R20 ;  /* 0x000000ffff077224 */ /* 0x010fc400078e0014 */
[----:B------:R-:W-:Y:S01]  /*312f0*/  IMAD.MOV.U32 R6, RZ, RZ, R21 ;  /* 0x000000ffff067224 */ /* 0x000fe200078e0015 */
[----:B---3--:R-:W-:-:S15]  /*31300*/  HMMA.16816.F32 R12, R12, R20, R16 ;  /* 0x000000140c0c723c */ /* 0x008fde0000001810 */
[----:B------:R-:W-:-:S08]  /*31310*/  NOP ;  /* 0x0000000000007918 */ /* 0x000fd00000000000 */
[----:B------:R0:W-:Y:S04]  /*31320*/  STL.64 [R1+0x360], R12 ;  /* 0x0003600c01007387 */ /* 0x0001e80000100a00 */
[----:B------:R-:W-:Y:S04]  /*31330*/  STL.64 [R1+0x368], R14 ;  /* 0x0003680e01007387 */ /* 0x000fe80000100a00 */
[----:B------:R-:W3:Y:S04]  /*31340*/  LDL.LU.64 R16, [R1+0x540] ;  /* 0x0005400001107983 */ /* 0x000ee80000300a00 */
[----:B------:R-:W3:Y:S04]  /*31350*/  LDL.LU.64 R18, [R1+0x548] ;  /* 0x0005480001127983 */ /* 0x000ee80000300a00 */
[----:B------:R-:W4:Y:S04]  /*31360*/  LDL.LU.64 R20, [R1+0x4d0] ;  /* 0x0004d00001147983 */ /* 0x000f280000300a00 */
[----:B------:R-:W4:Y:S01]  /*31370*/  LDL.LU.64 R22, [R1+0x4d8] ;  /* 0x0004d80001167983 */ /* 0x000f220000300a00 */
[----:B0-----:R-:W-:-:S02]  /*31380*/  IMAD.MOV.U32 R12, RZ, RZ, R7 ;  /* 0x000000ffff0c7224 */ /* 0x001fc400078e0007 */
[----:B------:R-:W-:-:S05]  /*31390*/  IMAD.MOV.U32 R13, RZ, RZ, R6 ;  /* 0x000000ffff0d7224 */ /* 0x000fca00078e0006 */
[----:B------:R0:W-:Y:S04]  /*313a0*/  STL.64 [R1+0x36e0], R12 ;  /* 0x0036e00c01007387 */ /* 0x0001e80000100a00 */
[----:B0-----:R-:W2:Y:S04]  /*313b0*/  LDL.LU.64 R12, [R1+0x640] ;  /* 0x00064000010c7983 */ /* 0x001ea80000300a00 */
[----:B------:R-:W2:Y:S02]  /*313c0*/  LDL.LU.64 R14, [R1+0x648] ;  /* 0x00064800010e7983 */ /* 0x000ea40000300a00 */
[----:B--2---:R-:W-:-:S15]  /*313d0*/  HMMA.16816.F32 R12, R8, R4, R12 ;  /* 0x00000004080c723c */ /* 0x004fde000000180c */
[----:B------:R-:W-:-:S08]  /*313e0*/  NOP ;  /* 0x0000000000007918 */ /* 0x000fd00000000000 */
[----:B------:R0:W-:Y:S04]  /*313f0*/  STL.64 [R1+0x370], R12 ;  /* 0x0003700c01007387 */ /* 0x0001e80000100a00 */
[----:B------:R-:W-:Y:S01]  /*31400*/  STL.64 [R1+0x378], R14 ;  /* 0x0003780e01007387 */ /* 0x000fe20000100a00 */
[----:B0-----:R-:W-:Y:S01]  /*31410*/  MOV R13, R4 ;  /* 0x00000004000d7202 */ /* 0x001fe20000000f00 */
[----:B------:R-:W-:Y:S02]  /*31420*/  IMAD.MOV.U32 R12, RZ, RZ, R5 ;  /* 0x000000ffff0c7224 */ /* 0x000fe400078e0005 */
[----:B------:R-:W2:Y:S02]  /*31430*/  LDL.LU.64 R4, [R1+0x3728] ;  /* 0x0037280001047983 */ /* 0x000ea40000300a00 */
[----:B--2---:R-:W-:-:S15]  /*31440*/  HMMA.16816.F32 R24, R8, R4, R24 ;  /* 0x000000040818723c */ /* 0x004fde0000001818 */
[----:B------:R-:W-:-:S08]  /*31450*/  NOP ;  /* 0x0000000000007918 */ /* 0x000fd00000000000 */
[----:B------:R0:W-:Y:S04]  /*31460*/  STL.64 [R1+0x380], R24 ;  /* 0x0003801801007387 */ /* 0x0001e80000100a00 */
[----:B------:R-:W-:Y:S04]  /*31470*/  STL.64 [R1+0x388], R26 ;  /* 0x0003881a01007387 */ /* 0x000fe80000100a00 */
[----:B0-----:R-:W3:Y:S01]  /*31480*/  LDL.LU.64 R24, [R1+0x3720] ;  /* 0x0037200001187983 */ /* 0x001ee20000300a00 */
[----:B------:R-:W-:Y:S02]  /*31490*/  IMAD.MOV.U32 R15, RZ, RZ, R4 ;  /* 0x000000ffff0f7224 */ /* 0x000fe400078e0004 */
[----:B------:R-:W-:-:S05]  /*314a0*/  IMAD.MOV.U32 R14, RZ, RZ, R5 ;  /* 0x000000ffff0e7224 */ /* 0x000fca00078e0005 */
[----:B------:R-:W-:Y:S04]  /*314b0*/  STL.64 [R1+0x36f0], R14 ;  /* 0x0036f00e01007387 */ /* 0x000fe80000100a00 */
[----:B------:R0:W-:Y:S04]  /*314c0*/  STL.64 [R1+0x36e8], R12 ;  /* 0x0036e80c01007387 */ /* 0x0001e80000100a00 */
[----:B0-----:R-:W2:Y:S04]  /*314d0*/  LDL.LU.64 R12, [R1+0x3b0] ;  /* 0x0003b000010c7983 */ /* 0x001ea80000300a00 */
[----:B------:R-:W2:Y:S04]  /*314e0*/  LDL.LU.64 R14, [R1+0x3b8] ;  /* 0x0003b800010e7983 */ /* 0x000ea80000300a00 */
[----:B------:R-:W2:Y:S04]  /*314f0*/  LDL.LU.64 R4, [R1+0x3c0] ;  /* 0x0003c00001047983 */ /* 0x000ea80000300a00 */
[----:B------:R-:W2:Y:S01]  /*31500*/  LDL.LU.64 R6, [R1+0x3c8] ;  /* 0x0003c80001067983 */ /* 0x000ea20000300a00 */
[----:B---3--:R-:W-:-:S15]  /*31510*/  HMMA.16816.F32 R16, R8, R24, R16 ;  /* 0x000000180810723c */ /* 0x008fde0000001810 */
[----:B------:R-:W-:-:S08]  /*31520*/  NOP ;  /* 0x0000000000007918 */ /* 0x000fd00000000000 */
[----:B------:R0:W-:Y:S04]  /*31530*/  STL.64 [R1+0x390], R16 ;  /* 0x0003901001007387 */ /* 0x0001e80000100a00 */
[----:B------:R1:W-:Y:S04]  /*31540*/  STL.64 [R1+0x398], R18 ;  /* 0x0003981201007387 */ /* 0x0003e80000100a00 */
[----:B0-----:R-:W3:Y:S01]  /*31550*/  LDL.LU.64 R16, [R1+0x3718] ;  /* 0x0037180001107983 */ /* 0x001ee20000300a00 */
[----:B-1----:R-:W-:Y:S02]  /*31560*/  IMAD.MOV.U32 R19, RZ, RZ, R24 ;  /* 0x000000ffff137224 */ /* 0x002fe400078e0018 */
[----:B------:R-:W-:-:S02]  /*31570*/  IMAD.MOV.U32 R18, RZ, RZ, R25 ;  /* 0x000000ffff127224 */ /* 0x000fc400078e0019 */
[----:B------:R-:W4:Y:S02]  /*31580*/  LDL.LU.64 R24, [R1+0x3710] ;  /* 0x0037100001187983 */ /* 0x000f240000300a00 */
[----:B----4-:R-:W-:-:S15]  /*31590*/  HMMA.16816.F32 R20, R8, R24, R20 ;  /* 0x000000180814723c */ /* 0x010fde0000001814 */
[----:B------:R-:W-:-:S08]  /*315a0*/  NOP ;  /* 0x0000000000007918 */ /* 0x000fd00000000000 */
[----:B------:R0:W-:Y:S04]  /*315b0*/  STL.64 [R1+0x3a0], R20 ;  /* 0x0003a01401007387 */ /* 0x0001e80000100a00 */
[----:B------:R1:W-:Y:S04]  /*315c0*/  STL.64 [R1+0x3a8], R22 ;  /* 0x0003a81601007387 */ /* 0x0003e80000100a00 */
[----:B0-----:R-:W4:Y:S01]  /*315d0*/  LDL.LU.64 R20, [R1+0x3708] ;  /* 0x0037080001147983 */ /* 0x001f220000300a00 */
[----:B-1----:R-:W-:Y:S02]  /*315e0*/  IMAD.MOV.U32 R23, RZ, RZ, R24 ;  /* 0x000000ffff177224 */ /* 0x002fe400078e0018 */
[----:B------:R-:W-:Y:S01]  /*315f0*/  IMAD.MOV.U32 R22, RZ, RZ, R25 ;  /* 0x000000ffff167224 */ /* 0x000fe200078e0019 */
[----:B------:R-:W3:Y:S04]  /*31600*/  LDL.LU.64 R26, [R1+0x3700] ;  /* 0x00370000011a7983 */ /* 0x000ee80000300a00 */
[----:B------:R-:W2:Y:S02]  /*31610*/  LDL.LU.64 R24, [R1+0x36f8] ;  /* 0x0036f80001187983 */ /* 0x000ea40000300a00 */
[----:B--2---:R-:W-:-:S15]  /*31620*/  HMMA.16816.F32 R12, R8, R24, R12 ;  /* 0x00000018080c723c */ /* 0x004fde000000180c */
[----:B------:R-:W-:-:S08]  /*31630*/  NOP ;  /* 0x0000000000007918 */ /* 0x000fd00000000000 */
[----:B------:R-:W-:Y:S04]  /*31640*/  STL.64 [R1+0x3b0], R12 ;  /* 0x0003b00c01007387 */ /* 0x000fe80000100a00 */
[----:B------:R0:W-:Y:S04]  /*31650*/  STL.64 [R1+0x3b8], R14 ;  /* 0x0003b80e01007387 */ /* 0x0001e80000100a00 */
[----:B0-----:R-:W2:Y:S04]  /*31660*/  LDL.LU.64 R14, [R1+0x36f0] ;  /* 0x0036f000010e7983 */ /* 0x001ea80000300a00 */
[----:B------:R-:W4:Y:S04]  /*31670*/  LDL.LU.64 R12, [R1+0x36e8] ;  /* 0x0036e800010c7983 */ /* 0x000f280000300a00 */
[----:B---3--:R-:W-:Y:S04]  /*31680*/  STL.64 [R1+0x3670], R26 ;  /* 0x0036701a01007387 */ /* 0x008fe80000100a00 */
[----:B------:R0:W-:Y:S02]  /*31690*/  STL.64 [R1+0x3668], R24 ;  /* 0x0036681801007387 */ /* 0x0001e40000100a00 */
[----:B0-----:R-:W-:-:S02]  /*316a0*/  IMAD.MOV.U32 R24, RZ, RZ, R23 ;  /* 0x000000ffff187224 */ /* 0x001fc400078e0017 */
[----:B------:R-:W-:-:S05]  /*316b0*/  IMAD.MOV.U32 R25, RZ, RZ, R22 ;  /* 0x000000ffff197224 */ /* 0x000fca00078e0016 */
[----:B------:R0:W-:Y:S02]  /*316c0*/  STL.64 [R1+0x3688], R24 ;  /* 0x0036881801007387 */ /* 0x0001e40000100a00 */
[----:B0-----:R-:W-:Y:S02]  /*316d0*/  IMAD.MOV.U32 R24, RZ, RZ, R19 ;  /* 0x000000ffff187224 */ /* 0x001fe400078e0013 */
[----:B------:R-:W-:-:S05]  /*316e0*/  IMAD.MOV.U32 R25, RZ, RZ, R18 ;  /* 0x000000ffff197224 */ /* 0x000fca00078e0012 */
[----:B------:R2:W-:Y:S02]  /*316f0*/  STL.64 [R1+0x36a0], R24 ;  /* 0x0036a01801007387 */ /* 0x0005e40000100a00 */
[----:B--2---:R-:W-:Y:S02]  /*31700*/  IMAD.MOV.U32 R24, RZ, RZ, R15 ;  /* 0x000000ffff187224 */ /* 0x004fe400078e000f */
[----:B------:R-:W-:-:S05]  /*31710*/  IMAD.MOV.U32 R25, RZ, RZ, R14 ;  /* 0x000000ffff197224 */ /* 0x000fca00078e000e */
[----:B------:R4:W-:Y:S02]  /*31720*/  STL.64 [R1+0x36b8], R24 ;  /* 0x0036b81801007387 */ /* 0x0009e40000100a00 */
[----:B----4-:R-:W-:Y:S02]  /*31730*/  IMAD.MOV.U32 R24, RZ, RZ, R13 ;  /* 0x000000ffff187224 */ /* 0x010fe400078e000d */
[----:B------:R-:W-:Y:S02]  /*31740*/  IMAD.MOV.U32 R25, RZ, RZ, R12 ;  /* 0x000000ffff197224 */ /* 0x000fe400078e000c */
[----:B------:R-:W-:Y:S07]  /*31750*/  HMMA.16816.F32 R12, R8, R20, R4 ;  /* 0x00000014080c723c */ /* 0x000fee0000001804 */
[----:B------:R-:W-:-:S02]  /*31760*/  IMAD.MOV.U32 R5, RZ, RZ, R20 ;  /* 0x000000ffff057224 */ /* 0x000fc400078e0014 */
[----:B------:R-:W-:Y:S02]  /*31770*/  IMAD.MOV.U32 R4, RZ, RZ, R21 ;  /* 0x000000ffff047224 */ /* 0x000fe400078e0015 */
[----:B------:R-:W0:-:S12]  /*31780*/  LDSM.16.MT88.4 R20, [R2+UR4+0x1080] ;  /* 0x001080040214783b */ /* 0x000e180008004200 */
[----:B------:R1:W-:Y:S04]  /*31790*/  STL.64 [R1+0x3c0], R12 ;  /* 0x0003c00c01007387 */ /* 0x0003e80000100a00 */
[----:B------:R2:W-:Y:S04]  /*317a0*/  STL.64 [R1+0x3c8], R14 ;  /* 0x0003c80e01007387 */ /* 0x0005e80000100a00 */
[----:B-1----:R-:W3:Y:S04]  /*317b0*/  LDL.LU.64 R12, [R1+0x3f0] ;  /* 0x0003f000010c7983 */ /* 0x002ee80000300a00 */
[----:B--2---:R-:W3:Y:S04]  /*317c0*/  LDL.LU.64 R14, [R1+0x3f8] ;  /* 0x0003f800010e7983 */ /* 0x004ee80000300a00 */
[----:B0-----:R-:W-:Y:S04]  /*317d0*/  STL.64 [R1+0x35f0], R22 ;  /* 0x0035f01601007387 */ /* 0x001fe80000100a00 */
[----:B------:R0:W-:Y:S02]  /*317e0*/  STL.64 [R1+0x35e8], R20 ;  /* 0x0035e81401007387 */ /* 0x0001e40000100a00 */
[----:B0-----:R-:W-:Y:S01]  /*317f0*/  MOV R20, R5 ;  /* 0x0000000500147202 */ /* 0x001fe20000000f00 */
[----:B------:R-:W-:-:S02]  /*31800*/  IMAD.MOV.U32 R21, RZ, RZ, R4 ;  /* 0x000000ffff157224 */ /* 0x000fc400078e0004 */
[----:B------:R-:W2:Y:S04]  /*31810*/  LDL.LU.64 R4, [R1+0x3d0] ;  /* 0x0003d00001047983 */ /* 0x000ea80000300a00 */
[----:B------:R-:W2:Y:S04]  /*31820*/  LDL.LU.64 R6, [R1+0x3d8] ;  /* 0x0003d80001067983 */ /* 0x000ea80000300a00 */
[----:B------:R0:W-:Y:S04]  /*31830*/  STL.64 [R1+0x3660], R20 ;  /* 0x0036601401007387 */ /* 0x0001e80000100a00 */
[----:B0-----:R-:W4:Y:S04]  /*31840*/  LDL.LU.64 R20, [R1+0x430] ;  /* 0x0004300001147983 */ /* 0x001f280000300a00 */
[----:B------:R-:W3:Y:S04]  /*31850*/  LDL.LU.64 R22, [R1+0x438] ;  /* 0x0004380001167983 */ /* 0x000ee80000300a00 */
[----:B---3--:R-:W-:Y:S04]  /*31860*/  STL.64 [R1+0x3680], R22 ;  /* 0x0036801601007387 */ /* 0x008fe80000100a00 */
[----:B----4-:R0:W-:Y:S04]  /*31870*/  STL.64 [R1+0x3678], R20 ;  /* 0x0036781401007387 */ /* 0x0101e80000100a00 */
[----:B0-----:R-:W3:Y:S04]  /*31880*/  LDL.LU.64 R20, [R1+0x480] ;  /* 0x0004800001147983 */ /* 0x001ee80000300a00 */
[----:B------:R-:W4:Y:S04]  /*31890*/  LDL.LU.64 R22, [R1+0x488] ;  /* 0x0004880001167983 */ /* 0x000f280000300a00 */
[----:B----4-:R-:W-:Y:S04]  /*318a0*/  STL.64 [R1+0x3698], R22 ;  /* 0x0036981601007387 */ /* 0x010fe80000100a00 */
[----:B---3--:R0:W-:Y:S04]  /*318b0*/  STL.64 [R1+0x3690], R20 ;  /* 0x0036901401007387 */ /* 0x0081e80000100a00 */
[----:B0-----:R-:W3:Y:S04]  /*318c0*/  LDL.LU.64 R20, [R1+0x4e0] ;  /* 0x0004e00001147983 */ /* 0x001ee80000300a00 */
[----:B------:R-:W4:Y:S01]  /*318d0*/  LDL.LU.64 R22, [R1+0x4e8] ;  /* 0x0004e80001167983 */ /* 0x000f220000300a00 */
[----:B------:R-:W-:Y:S03]  /*318e0*/  HMMA.16816.F32 R12, R8, R16, R12 ;  /* 0x00000010080c723c */ /* 0x000fe6000000180c */
[----:B----4-:R-:W-:Y:S04]  /*318f0*/  STL.64 [R1+0x36b0], R22 ;  /* 0x0036b01601007387 */ /* 0x010fe80000100a00 */
[----:B---3--:R0:W-:Y:S04]  /*31900*/  STL.64 [R1+0x36a8], R20 ;  /* 0x0036a81401007387 */ /* 0x0081e80000100a00 */
[----:B0-----:R-:W3:Y:S04]  /*31910*/  LDL.LU.64 R20, [R1+0x560] ;  /* 0x0005600001147983 */ /* 0x001ee80000300a00 */
[----:B------:R-:W4:Y:S04]  /*31920*/  LDL.LU.64 R22, [R1+0x568] ;  /* 0x0005680001167983 */ /* 0x000f280000300a00 */
[----:B----4-:R-:W-:Y:S04]  /*31930*/  STL.64 [R1+0x36c8], R22 ;  /* 0x0036c81601007387 */ /* 0x010fe80000100a00 */
[----:B---3--:R0:W-:Y:S04]  /*31940*/  STL.64 [R1+0x36c0], R20 ;  /* 0x0036c01401007387 */ /* 0x0081e80000100a00 */
[----:B0-----:R-:W3:Y:S04]  /*31950*/  LDL.LU.64 R20, [R1+0x630] ;  /* 0x0006300001147983 */ /* 0x001ee80000300a00 */
[----:B------:R-:W3:Y:S04]  /*31960*/  LDL.LU.64 R22, [R1+0x638] ;  /* 0x0006380001167983 */ /* 0x000ee80000300a00 */
[----:B------:R0:W-:Y:S04]  /*31970*/  STL.64 [R1+0x3e0], R12 ;  /* 0x0003e00c01007387 */ /* 0x0001e80000100a00 */
[----:B------:R1:W-:Y:S04]  /*31980*/  STL.64 [R1+0x3e8], R14 ;  /* 0x0003e80e01007387 */ /* 0x0003e80000100a00 */
[----:B0-----:R-:W2:Y:S01]  /*31990*/  LDL.LU.64 R12, [R1+0x36e0] ;  /* 0x0036e000010c7983 */ /* 0x001ea20000300a00 */
[----:B-1----:R-:W-:-:S02]  /*319a0*/  IMAD.MOV.U32 R15, RZ, RZ, R16 ;  /* 0x000000ffff0f7224 */ /* 0x002fc400078e0010 */
[----:B------:R-:W-:Y:S02]  /*319b0*/  IMAD.MOV.U32 R14, RZ, RZ, R17 ;  /* 0x000000ffff0e7224 */ /* 0x000fe400078e0011 */
[----:B------:R-:W4:Y:S04]  /*319c0*/  LDL.LU.64 R16, [R1+0x460] ;  /* 0x0004600001107983 */ /* 0x000f280000300a00 */
[----:B------:R-:W4:Y:S01]  /*319d0*/  LDL.LU.64 R18, [R1+0x468] ;  /* 0x0004680001127983 */ /* 0x000f220000300a00 */
[----:B--2---:R-:W-:Y:S03]  /*319e0*/  HMMA.16816.F32 R8, R8, R12, R4 ;  /* 0x0000000c0808723c */ /* 0x004fe60000001804 */
[----:B------:R-:W3:Y:S04]  /*319f0*/  LDL.LU.64 R6, [R1+0x36d8] ;  /* 0x0036d80001067983 */ /* 0x000ee80000300a00 */
[----:B------:R-:W3:-:S15]  /*31a00*/  LDL.LU.64 R4, [R1+0x36d0] ;  /* 0x0036d00001047983 */ /* 0x000ede0000300a00 */
[----:B------:R-:W-:-:S01]  /*31a10*/  NOP ;  /* 0x0000000000007918 */ /* 0x000fc20000000000 */
[----:B------:R0:W-:Y:S04]  /*31a20*/  STL.64 [R1+0x3d0], R8 ;  /* 0x0003d00801007387 */ /* 0x0001e80000100a00 */
[----:B------:R1:W-:Y:S04]  /*31a30*/  STL.64 [R1+0x3d8], R10 ;  /* 0x0003d80a01007387 */ /* 0x0003e80000100a00 */
[----:B0-----:R-:W2:Y:S04]  /*31a40*/  LDL.LU.64 R8, [R1+0x440] ;  /* 0x0004400001087983 */ /* 0x001ea80000300a00 */
[----:B-1----:R-:W2:Y:S01]  /*31a50*/  LDL.LU.64 R10, [R1+0x448] ;  /* 0x00044800010a7983 */ /* 0x002ea20000300a00 */
        /* <DEDUP_REMOVED lines=9> */
[----:B------:R-:W3:-:S15]  /*31af0*/  LDL.LU.64 R20, [R1+0x36a8] ;  /* 0x0036a80001147983 */ /* 0x000ede0000300a00 */
[----:B------:R-:W-:-:S02]  /*31b00*/  NOP ;  /* 0x0000000000007918 */ /* 0x000fc40000000000 */
        /* <DEDUP_REMOVED lines=14> */
[----:B------:R-:W-:Y:S04]  /*31bf0*/  STL.64 [R1+0x420], R24 ;  /* 0x0004201801007387 */ /* 0x000fe80000100a00 */
[----:B------:R0:W-:Y:S04]  /*31c00*/  STL.64 [R1+0x428], R26 ;  /* 0x0004281a01007387 */ /* 0x0001e80000100a00 */
[----:B0-----:R-:W4:Y:S04]  /*31c10*/  LDL.LU.64 R26, [R1+0x3670] ;  /* 0x00367000011a7983 */ /* 0x001f280000300a00 */
[----:B------:R-:W3:Y:S02]  /*31c20*/  LDL.LU.64 R24, [R1+0x3668] ;  /* 0x0036680001187983 */ /* 0x000ee40000300a00 */
[----:B---3--:R-:W-:-:S15]  /*31c30*/  HMMA.16816.F32 R20, R4, R24, R20 ;  /* 0x000000180414723c */ /* 0x008fde0000001814 */
[----:B------:R-:W-:-:S08]  /*31c40*/  NOP ;  /* 0x0000000000007918 */ /* 0x000fd00000000000 */
[----:B------:R0:W-:Y:S04]  /*31c50*/  STL.64 [R1+0x430], R20 ;  /* 0x0004301401007387 */ /* 0x0001e80000100a00 */
[----:B------:R1:W-:Y:S04]  /*31c60*/  STL.64 [R1+0x438], R22 ;  /* 0x0004381601007387 */ /* 0x0003e80000100a00 */
[----:B0-----:R-:W2:Y:S02]  /*31c70*/  LDL.LU.64 R20, [R1+0x3660] ;  /* 0x0036600001147983 */ /* 0x001ea40000300a00 */
[----:B--2---:R-:W-:Y:S02]  /*31c80*/  HMMA.16816.F32 R8, R4, R20, R8 ;  /* 0x000000140408723c */ /* 0x004fe40000001808 */
[----:B------:R-:W2:Y:S04]  /*31c90*/  LDL.LU.64 R20, [R1+0x450] ;  /* 0x0004500001147983 */ /* 0x000ea80000300a00 */
[----:B-1----:R-:W2:-:S15]  /*31ca0*/  LDL.LU.64 R22, [R1+0x458] ;  /* 0x0004580001167983 */ /* 0x002e9e0000300a00 */
[----:B------:R-:W-:-:S02]  /*31cb0*/  NOP ;  /* 0x0000000000007918 */ /* 0x000fc40000000000 */
[----:B------:R-:W-:Y:S04]  /*31cc0*/  STL.64 [R1+0x440], R8 ;  /* 0x0004400801007387 */ /* 0x000fe80000100a00 */
[----:B------:R-:W-:Y:S04]  /*31cd0*/  STL.64 [R1+0x448], R10 ;  /* 0x0004480a01007387 */ /* 0x000fe80000100a00 */
[----:B------:R-:W0:Y:S04]  /*31ce0*/  LDSM.16.MT88.4 R8, [R0+UR4+0x1000] ;  /* 0x001000040008783b */ /* 0x000e280008004200 */
[----:B0-----:R0:W-:Y:S04]  /*31cf0*/  STL.64 [R1+0x3580], R10 ;  /* 0x0035800a01007387 */ /* 0x0011e80000100a00 */
[----:B------:R1:W-:Y:S04]  /*31d00*/  STL.64 [R1+0x3578], R8 ;  /* 0x0035780801007387 */ /* 0x0003e80000100a00 */
[----:B0-----:R-:W3:Y:S04]  /*31d10*/  LDL R10, [R1+0x58] ;  /* 0x00005800010a7983 */ /* 0x001ee80000100800 */
[----:B------:R-:W3:Y:S01]  /*31d20*/  LDL R11, [R1+0x5c] ;  /* 0x00005c00010b7983 */ /* 0x000ee20000100800 */
[----:B-1----:R-:W-:-:S02]  /*31d30*/  IMAD.MOV.U32 R8, RZ, RZ, R15 ;  /* 0x000000ffff087224 */ /* 0x002fc400078e000f */
[----:B------:R-:W-:-:S07]  /*31d40*/  IMAD.MOV.U32 R9, RZ, RZ, R14 ;  /* 0x000000ffff097224 */ /* 0x000fce00078e000e */
[----:B----4-:R-:W-:-:S15]  /*31d50*/  HMMA.16816.F32 R16, R4, R8, R16 ;  /* 0x000000080410723c */ /* 0x010fde0000001810 */
[----:B------:R-:W-:-:S08]  /*31d60*/  NOP ;  /* 0x0000000000007918 */ /* 0x000fd00000000000 */
[----:B------:R-:W-:Y:S04]  /*31d70*/  STL.64 [R1+0x4c0], R16 ;  /* 0x0004c01001007387 */ /* 0x000fe80000100a00 */
[----:B------:R0:W-:Y:S04]  /*31d80*/  STL.64 [R1+0x4c8], R18 ;  /* 0x0004c81201007387 */ /* 0x0001e80000100a00 */
[----:B0-----:R-:W4:Y:S04]  /*31d90*/  LDL.LU.64 R18, [R1+0x3658] ;  /* 0x0036580001127983 */ /* 0x001f280000300a00 */
[----:B------:R-:W4:Y:S04]  /*31da0*/  LDL.LU.64 R16, [R1+0x3650] ;  /* 0x0036500001107983 */ /* 0x000f280000300a00 */
[----:B---3--:R0:W-:Y:S04]  /*31db0*/  STL.64 [R1+0x3628], R10 ;  /* 0x0036280a01007387 */ /* 0x0081e80000100a00 */
[----:B------:R-:W3:Y:S04]  /*31dc0*/  LDL.LU R8, [R1+0x2b0] ;  /* 0x0002b00001087983 */ /* 0x000ee80000300800 */
[----:B------:R-:W3:Y:S04]  /*31dd0*/  LDL.LU R9, [R1+0x2b4] ;  /* 0x0002b40001097983 */ /* 0x000ee80000300800 */
[----:B0-----:R-:W4:Y:S04]  /*31de0*/  LDL.LU R10, [R1+0x2b8] ;  /* 0x0002b800010a7983 */ /* 0x001f280000300800 */
[----:B------:R-:W4:Y:S01]  /*31df0*/  LDL.LU R11, [R1+0x2bc] ;  /* 0x0002bc00010b7983 */ /* 0x000f220000300800 */
[----:B--2---:R-:W-:Y:S03]  /*31e00*/  HMMA.16816.F32 R4, R4, R12, R20 ;  /* 0x0000000c0404723c */ /* 0x004fe60000001814 */
[----:B------:R-:W0:Y:S04]  /*31e10*/  LDSM.16.MT88.4 R12, [R0+UR4+0x1080] ;  /* 0x00108004000c783b */ /* 0x000e280008004200 */
[----:B----4-:R1:W-:Y:S04]  /*31e20*/  STL.64 [R1+0x3638], R10 ;  /* 0x0036380a01007387 */ /* 0x0103e80000100a00 */
[----:B---3--:R-:W-:Y:S04]  /*31e30*/  STL.64 [R1+0x3630], R8 ;  /* 0x0036300801007387 */ /* 0x008fe80000100a00 */
[----:B-1----:R-:W2:Y:S04]  /*31e40*/  LDL R10, [R1+0x38] ;  /* 0x00003800010a7983 */ /* 0x002ea80000100800 */
[----:B------:R-:W2:Y:S04]  /*31e50*/  LDL R11, [R1+0x3c] ;  /* 0x00003c00010b7983 */ /* 0x000ea80000100800 */
[----:B------:R1:W-:Y:S04]  /*31e60*/  STL.64 [R1+0x4b8], R6 ;  /* 0x0004b80601007387 */ /* 0x0003e80000100a00 */
[----:B-1----:R-:W3:Y:S01]  /*31e70*/  LDL.64 R6, [R1+0x28] ;  /* 0x0000280001067983 */ /* 0x002ee20000100a00 */
[----:B------:R-:W-:-:S02]  /*31e80*/  IMAD.MOV.U32 R24, RZ, RZ, R4 ;  /* 0x000000ffff187224 */ /* 0x000fc400078e0004 */
[----:B------:R-:W-:Y:S02]  /*31e90*/  IMAD.MOV.U32 R25, RZ, RZ, R5 ;  /* 0x000000ffff197224 */ /* 0x000fe400078e0005 */
[----:B------:R-:W-:Y:S02]  /*31ea0*/  IMAD.MOV.U32 R22, RZ, RZ, R26 ;  /* 0x000000ffff167224 */ /* 0x000fe400078e001a */
[----:B------:R-:W-:Y:S01]  /*31eb0*/  IMAD.MOV.U32 R23, RZ, RZ, R27 ;  /* 0x000000ffff177224 */ /* 0x000fe200078e001b */
[----:B---3--:R1:W-:Y:S04]  /*31ec0*/  STL.64 [R1+0x3640], R6 ;  /* 0x0036400601007387 */ /* 0x0083e80000100a00 */
[----:B------:R-:W2:Y:S04]  /*31ed0*/  LDL.LU R4, [R1+0x2c0] ;  /* 0x0002c00001047983 */ /* 0x000ea80000300800 */
[----:B------:R-:W2:Y:S04]  /*31ee0*/  LDL.LU R5, [R1+0x2c4] ;  /* 0x0002c40001057983 */ /* 0x000ea80000300800 */
[----:B-1----:R-:W2:Y:S04]  /*31ef0*/  LDL.LU R6, [R1+0x2c8] ;  /* 0x0002c80001067983 */ /* 0x002ea80000300800 */
[----:B------:R-:W2:Y:S04]  /*31f00*/  LDL.LU R7, [R1+0x2cc] ;  /* 0x0002cc0001077983 */ /* 0x000ea80000300800 */
[----:B------:R-:W3:Y:S04]  /*31f10*/  LDL.LU R20, [R1+0x310] ;  /* 0x0003100001147983 */ /* 0x000ee80000300800 */
[----:B------:R-:W3:Y:S04]  /*31f20*/  LDL.LU R21, [R1+0x314] ;  /* 0x0003140001157983 */ /* 0x000ee80000300800 */
[----:B------:R-:W4:Y:S04]  /*31f30*/  LDL.LU R26, [R1+0x364c] ;  /* 0x00364c00011a7983 */ /* 0x000f280000300800 */
[----:B------:R-:W4:Y:S04]  /*31f40*/  LDL.LU R27, [R1+0x3648] ;  /* 0x00364800011b7983 */ /* 0x000f280000300800 */
[----:B------:R-:W-:Y:S04]  /*31f50*/  STL [R1+0x333c], R25 ;  /* 0x00333c1901007387 */ /* 0x000fe80000100800 */
[----:B------:R-:W-:Y:S04]  /*31f60*/  STL [R1+0x3338], R24 ;  /* 0x0033381801007387 */ /* 0x000fe80000100800 */
[----:B0-----:R0:W-:Y:S04]  /*31f70*/  STL.64 [R1+0x34f8], R14 ;  /* 0x0034f80e01007387 */ /* 0x0011e80000100a00 */
[----:B------:R-:W-:Y:S04]  /*31f80*/  STL.64 [R1+0x34f0], R12 ;  /* 0x0034f00c01007387 */ /* 0x000fe80000100a00 */
[----:B0-----:R-:W2:Y:S04]  /*31f90*/  LDL.64 R14, [R1+0x68] ;  /* 0x00006800010e7983 */ /* 0x001ea80000100a00 */
[----:B--2---:R0:W-:Y:S04]  /*31fa0*/  STL.64 [R1+0x3608], R14 ;  /* 0x0036080e01007387 */ /* 0x0041e80000100a00 */
[----:B0-----:R-:W2:Y:S04]  /*31fb0*/  LDL R14, [R1+0x8] ;  /* 0x00000800010e7983 */ /* 0x001ea80000100800 */
[----:B------:R-:W2:Y:S01]  /*31fc0*/  LDL R15, [R1+0xc] ;  /* 0x00000c00010f7983 */ /* 0x000ea20000100800 */
[C---:B------:R-:W-:Y:S03]  /*31fd0*/  HMMA.16816.F32 R8, R16.reuse, R10, R4 ;  /* 0x0000000a1008723c */ /* 0x040fe60000001804 */
[----:B--2---:R0:W-:Y:S04]  /*31fe0*/  STL.64 [R1+0x3620], R14 ;  /* 0x0036200e01007387 */ /* 0x0041e80000100a00 */
[----:B0-----:R-:W3:Y:S04]  /*31ff0*/  LDL.64 R14, [R1+0x18] ;  /* 0x00001800010e7983 */ /* 0x001ee80000100a00 */
[----:B------:R0:W-:Y:S04]  /*32000*/  STL [R1+0x3318], R0 ;  /* 0x0033180001007387 */ /* 0x0001e80000100800 */
[----:B0-----:R-:W2:Y:S04]  /*32010*/  LDL R0, [R1+0x17ec] ;  /* 0x0017ec0001007983 */ /* 0x001ea80000100800 */
[----:B------:R-:W4:Y:S04]  /*32020*/  LDL.LU.64 R6, [R1+0x3640] ;  /* 0x0036400001067983 */ /* 0x000f280000300a00 */
[----:B------:R-:W-:Y:S04]  /*32030*/  STL.64 [R1+0x4a0], R8 ;  /* 0x0004a00801007387 */ /* 0x000fe80000100a00 */
[----:B------:R0:W-:Y:S04]  /*32040*/  STL.64 [R1+0x4a8], R10 ;  /* 0x0004a80a01007387 */ /* 0x0001e80000100a00 */
[----:B0-----:R-:W4:Y:S04]  /*32050*/  LDL.LU.64 R10, [R1+0x3638] ;  /* 0x00363800010a7983 */ /* 0x001f280000300a00 */
[----:B------:R-:W4:Y:S02]  /*32060*/  LDL.LU.64 R8, [R1+0x3630] ;  /* 0x0036300001087983 */ /* 0x000f240000300a00 */
[----:B----4-:R-:W-:Y:S06]  /*32070*/  HMMA.16816.F32 R8, R16, R6, R8 ;  /* 0x000000061008723c */ /* 0x010fec0000001808 */
[----:B------:R-:W-:-:S15]  /*32080*/  IMAD.MOV.U32 R24, RZ, RZ, R6 ;  /* 0x000000ffff187224 */ /* 0x000fde00078e0006 */
[----:B------:R-:W-:-:S02]  /*32090*/  NOP ;  /* 0x0000000000007918 */ /* 0x000fc40000000000 */
[----:B------:R0:W-:Y:S02]  /*320a0*/  STL.64 [R1+0x490], R8 ;  /* 0x0004900801007387 */ /* 0x0001e40000100a00 */
[----:B0-----:R-:W-:Y:S02]  /*320b0*/  IMAD.MOV.U32 R8, RZ, RZ, R7 ;  /* 0x000000ffff087224 */ /* 0x001fe400078e0007 */
[----:B--2---:R-:W0:Y:S04]  /*320c0*/  LDSM.16.MT88.4 R4, [R0+UR4+0x1000] ;  /* 0x001000040004783b */ /* 0x004e280008004200 */
[----:B------:R1:W-:Y:S04]  /*320d0*/  STL.64 [R1+0x498], R10 ;  /* 0x0004980a01007387 */ /* 0x0003e80000100a00 */
[----:B-1----:R-:W2:Y:S04]  /*320e0*/  LDL.LU.64 R10, [R1+0x3628] ;  /* 0x00362800010a7983 */ /* 0x002ea80000300a00 */
[----:B------:R-:W-:Y:S04]  /*320f0*/  STL.64 [R1+0x3618], R26 ;  /* 0x0036181a01007387 */ /* 0x000fe80000100a00 */
[----:B------:R1:W-:Y:S04]  /*32100*/  STL [R1+0x3610], R24 ;  /* 0x0036101801007387 */ /* 0x0003e80000100800 */
[----:B-1----:R-:W4:Y:S04]  /*32110*/  LDL.LU R24, [R1+0x300] ;  /* 0x0003000001187983 */ /* 0x002f280000300800 */
[----:B------:R-:W4:Y:S04]  /*32120*/  LDL.LU R25, [R1+0x304] ;  /* 0x0003040001197983 */ /* 0x000f280000300800 */
[----:B------:R-:W4:Y:S04]  /*32130*/  LDL.LU R26, [R1+0x308] ;  /* 0x00030800011a7983 */ /* 0x000f280000300800 */
[----:B------:R-:W4:Y:S04]  /*32140*/  LDL.LU R27, [R1+0x30c] ;  /* 0x00030c00011b7983 */ /* 0x000f280000300800 */
[----:B0-----:R0:W-:Y:S04]  /*32150*/  STL.64 [R1+0x3478], R6 ;  /* 0x0034780601007387 */ /* 0x0011e80000100a00 */
[----:B------:R1:W-:Y:S04]  /*32160*/  STL.64 [R1+0x3470], R4 ;  /* 0x0034700401007387 */ /* 0x0003e80000100a00 */
[----:B0-----:R-:W2:Y:S04]  /*32170*/  LDL R6, [R1+0x48] ;  /* 0x0000480001067983 */ /* 0x001ea80000100800 */
[----:B------:R-:W2:Y:S01]  /*32180*/  LDL R7, [R1+0x4c] ;  /* 0x00004c0001077983 */ /* 0x000ea20000100800 */
[----:B---3--:R-:W-:Y:S03]  /*32190*/  HMMA.16816.F32 R20, R16, R14, R20 ;  /* 0x0000000e1014723c */ /* 0x008fe60000001814 */
[----:B--2---:R0:W-:Y:S04]  /*321a0*/  STL.64 [R1+0x35f8], R6 ;  /* 0x0035f80601007387 */ /* 0x0041e80000100a00 */
[----:B-1----:R-:W2:Y:S04]  /*321b0*/  LDL.LU R4, [R1+0x2f0] ;  /* 0x0002f00001047983 */ /* 0x002ea80000300800 */
[----:B------:R-:W2:Y:S04]  /*321c0*/  LDL.LU R5, [R1+0x2f4] ;  /* 0x0002f40001057983 */ /* 0x000ea80000300800 */
[----:B0-----:R-:W2:Y:S04]  /*321d0*/  LDL.LU R6, [R1+0x2f8] ;  /* 0x0002f80001067983 */ /* 0x001ea80000300800 */
[----:B------:R-:W2:Y:S04]  /*321e0*/  LDL.LU R7, [R1+0x2fc] ;  /* 0x0002fc0001077983 */ /* 0x000ea80000300800 */
[----:B------:R0:W-:Y:S04]  /*321f0*/  STL.64 [R1+0x480], R20 ;  /* 0x0004801401007387 */ /* 0x0001e80000100a00 */
[----:B------:R-:W-:Y:S01]  /*32200*/  STL.64 [R1+0x488], R22 ;  /* 0x0004881601007387 */ /* 0x000fe20000100a00 */
[----:B0-----:R-:W-:-:S02]  /*32210*/  IMAD.MOV.U32 R21, RZ, RZ, R14 ;  /* 0x000000ffff157224 */ /* 0x001fc400078e000e */
[----:B------:R-:W-:Y:S02]  /*32220*/  IMAD.MOV.U32 R20, RZ, RZ, R15 ;  /* 0x000000ffff147224 */ /* 0x000fe400078e000f */
[----:B------:R-:W4:Y:S04]  /*32230*/  LDL.LU.64 R14, [R1+0x3620] ;  /* 0x00362000010e7983 */ /* 0x000f280000300a00 */
[----:B------:R0:W-:Y:S04]  /*32240*/  STL.64 [R1+0x3600], R20 ;  /* 0x0036001401007387 */ /* 0x0001e80000100a00 */
[----:B0-----:R-:W3:Y:S01]  /*32250*/  LDL.LU R20, [R1+0x2e0] ;  /* 0x0002e00001147983 */ /* 0x001ee20000300800 */
[----:B----4-:R-:W-:Y:S03]  /*32260*/  HMMA.16816.F32 R12, R16, R14, R24 ;  /* 0x0000000e100c723c */ /* 0x010fe60000001818 */
[----:B------:R-:W2:Y:S04]  /*32270*/  LDL.LU.64 R26, [R1+0x3618] ;  /* 0x00361800011a7983 */ /* 0x000ea80000300a00 */
[----:B------:R-:W4:-:S15]  /*32280*/  LDL.LU R24, [R1+0x3610] ;  /* 0x0036100001187983 */ /* 0x000f1e0000300800 */
[----:B------:R-:W-:-:S01]  /*32290*/  NOP ;  /* 0x0000000000007918 */ /* 0x000fc20000000000 */
[----:B------:R-:W-:Y:S04]  /*322a0*/  STL.64 [R1+0x460], R12 ;  /* 0x0004600c01007387 */ /* 0x000fe80000100a00 */
[----:B------:R0:W-:Y:S04]  /*322b0*/  STL.64 [R1+0x468], R14 ;  /* 0x0004680e01007387 */ /* 0x0001e80000100a00 */
[----:B0-----:R-:W3:Y:S01]  /*322c0*/  LDL.LU.64 R14, [R1+0x3608] ;  /* 0x00360800010e7983 */ /* 0x001ee20000300a00 */
[----:B------:R-:W-:Y:S02]  /*322d0*/  IMAD.MOV.U32 R21, RZ, RZ, R29 ;  /* 0x000000ffff157224 */ /* 0x000fe400078e001d */
[----:B------:R-:W-:-:S02]  /*322e0*/  IMAD.MOV.U32 R22, RZ, RZ, R28 ;  /* 0x000000ffff167224 */ /* 0x000fc400078e001c */
[----:B------:R-:W-:Y:S02]  /*322f0*/  IMAD.MOV.U32 R23, RZ, RZ, R3 ;  /* 0x000000ffff177224 */ /* 0x000fe400078e0003 */
[----:B------:R-:W-:Y:S01]  /*32300*/  IMAD.MOV.U32 R9, RZ, RZ, R2 ;  /* 0x000000ffff097224 */ /* 0x000fe200078e0002 */
[C---:B--2---:R-:W-:Y:S06]  /*32310*/  HMMA.16816.F32 R4, R16.reuse, R26, R4 ;  /* 0x0000001a1004723c */ /* 0x044fec0000001804 */
[----:B---3--:R-:W-:-:S15]  /*32320*/  HMMA.16816.F32 R20, R16, R14, R20 ;  /* 0x0000000e1014723c */ /* 0x008fde0000001814 */
[----:B------:R-:W-:-:S03]  /*32330*/  NOP ;  /* 0x0000000000007918 */ /* 0x000fc60000000000 */
[----:B------:R-:W-:Y:S01]  /*32340*/  MOV R29, R4 ;  /* 0x00000004001d7202 */ /* 0x000fe20000000f00 */
[----:B------:R-:W-:Y:S02]  /*32350*/  IMAD.MOV.U32 R2, RZ, RZ, R7 ;  /* 0x000000ffff027224 */ /* 0x000fe400078e0007 */
[----:B------:R-:W-:Y:S02]  /*32360*/  IMAD.MOV.U32 R28, RZ, RZ, R5 ;  /* 0x000000ffff1c7224 */ /* 0x000fe400078e0005 */
[----:B------:R-:W-:Y:S01]  /*32370*/  IMAD.MOV.U32 R3, RZ, RZ, R6 ;  /* 0x000000ffff037224 */ /* 0x000fe200078e0006 */
[----:B------:R-:W2:Y:S04]  /*32380*/  LDL.LU R4, [R1+0x2d0] ;  /* 0x0002d00001047983 */ /* 0x000ea80000300800 */
[----:B------:R-:W2:Y:S04]  /*32390*/  LDL.LU R5, [R1+0x2d4] ;  /* 0x0002d40001057983 */ /* 0x000ea80000300800 */
[----:B------:R-:W2:Y:S04]  /*323a0*/  LDL.LU R6, [R1+0x2d8] ;  /* 0x0002d80001067983 */ /* 0x000ea80000300800 */
[----:B------:R-:W2:Y:S04]  /*323b0*/  LDL.LU R7, [R1+0x2dc] ;  /* 0x0002dc0001077983 */ /* 0x000ea80000300800 */
[----:B------:R-:W-:Y:S04]  /*323c0*/  STL [R1+0x3248], R2 ;  /* 0x0032480201007387 */ /* 0x000fe80000100800 */
[----:B------:R-:W-:Y:S04]  /*323d0*/  STL [R1+0x3244], R3 ;  /* 0x0032440301007387 */ /* 0x000fe80000100800 */
[----:B------:R-:W-:Y:S04]  /*323e0*/  STL [R1+0x3240], R28 ;  /* 0x0032401c01007387 */ /* 0x000fe80000100800 */
[----:B------:R-:W-:Y:S04]  /*323f0*/  STL [R1+0x323c], R29 ;  /* 0x00323c1d01007387 */ /* 0x000fe80000100800 */
[----:B------:R0:W-:Y:S04]  /*32400*/  STL.64 [R1+0x650], R20 ;  /* 0x0006501401007387 */ /* 0x0001e80000100a00 */
[----:B------:R-:W-:Y:S04]  /*32410*/  STL.64 [R1+0x658], R22 ;  /* 0x0006581601007387 */ /* 0x000fe80000100a00 */
[----:B0-----:R-:W3:Y:S04]  /*32420*/  LDL.LU.64 R20, [R1+0x3600] ;  /* 0x0036000001147983 */ /* 0x001ee80000300a00 */
[----:B------:R0:W-:Y:S04]  /*32430*/  STL.64 [R1+0x3590], R14 ;  /* 0x0035900e01007387 */ /* 0x0001e80000100a00 */
[----:B------:R-:W4:Y:S04]  /*32440*/  LDL.LU R12, [R1+0x1e0] ;  /* 0x0001e000010c7983 */ /* 0x000f280000300800 */
[----:B------:R-:W4:Y:S04]  /*32450*/  LDL.LU R13, [R1+0x1e4] ;  /* 0x0001e400010d7983 */ /* 0x000f280000300800 */
[----:B0-----:R-:W2:Y:S04]  /*32460*/  LDL.LU R14, [R1+0x1e8] ;  /* 0x0001e800010e7983 */ /* 0x001ea80000300800 */
[----:B------:R-:W2:Y:S04]  /*32470*/  LDL.LU R15, [R1+0x1ec] ;  /* 0x0001ec00010f7983 */ /* 0x000ea80000300800 */
[----:B--2---:R0:W-:Y:S04]  /*32480*/  STL.64 [R1+0x35a0], R14 ;  /* 0x0035a00e01007387 */ /* 0x0041e80000100a00 */
[----:B----4-:R-:W-:Y:S04]  /*32490*/  STL.64 [R1+0x3598], R12 ;  /* 0x0035980c01007387 */ /* 0x010fe80000100a00 */
[----:B0-----:R-:W2:Y:S01]  /*324a0*/  LDL.64 R14, [R1+0x8] ;  /* 0x00000800010e7983 */ /* 0x001ea20000100a00 */
[----:B------:R-:W-:Y:S01]  /*324b0*/  HMMA.16816.F32 R4, R16, R10, R4 ;  /* 0x0000000a1004723c */ /* 0x000fe20000001804 */
[----:B------:R-:W-:-:S15]  /*324c0*/  IMAD.MOV.U32 R25, RZ, RZ, R9 ;  /* 0x000000ffff197224 */ /* 0x000fde00078e0009 */
[----:B------:R-:W-:-:S08]  /*324d0*/  NOP ;  /* 0x0000000000007918 */ /* 0x000fd00000000000 */
[----:B------:R-:W-:Y:S02]  /*324e0*/  IMAD.MOV.U32 R28, RZ, RZ, R6 ;  /* 0x000000ffff1c7224 */ /* 0x000fe400078e0006 */
[----:B------:R-:W-:Y:S01]  /*324f0*/  IMAD.MOV.U32 R29, RZ, RZ, R7 ;  /* 0x000000ffff1d7224 */ /* 0x000fe200078e0007 */
[----:B--2---:R3:W-:Y:S02]  /*32500*/  STL.64 [R1+0x35a8], R14 ;  /* 0x0035a80e01007387 */ /* 0x0047e40000100a00 */
[----:B---3--:R-:W-:Y:S02]  /*32510*/  IMAD.MOV.U32 R14, RZ, RZ, R21 ;  /* 0x000000ffff0e7224 */ /* 0x008fe400078e0015 */
[----:B------:R-:W-:Y:S02]  /*32520*/  IMAD.MOV.U32 R15, RZ, RZ, R20 ;  /* 0x000000ffff0f7224 */ /* 0x000fe400078e0014 */
[----:B------:R-:W2:Y:S04]  /*32530*/  LDL.LU R20, [R1+0x2a0] ;  /* 0x0002a00001147983 */ /* 0x000ea80000300800 */
[----:B------:R-:W2:Y:S04]  /*32540*/  LDL.LU R21, [R1+0x2a4] ;  /* 0x0002a40001157983 */ /* 0x000ea80000300800 */
[----:B------:R-:W2:Y:S04]  /*32550*/  LDL.LU R22, [R1+0x2a8] ;  /* 0x0002a80001167983 */ /* 0x000ea80000300800 */
[----:B------:R-:W2:Y:S04]  /*32560*/  LDL.LU R23, [R1+0x2ac] ;  /* 0x0002ac0001177983 */ /* 0x000ea80000300800 */
[----:B------:R0:W-:Y:S02]  /*32570*/  STL.64 [R1+0x35b8], R14 ;  /* 0x0035b80e01007387 */ /* 0x0001e40000100a00 */
[----:B0-----:R-:W-:-:S02]  /*32580*/  IMAD.MOV.U32 R14, RZ, RZ, R24 ;  /* 0x000000ffff0e7224 */ /* 0x001fc400078e0018 */
[----:B------:R-:W-:-:S05]  /*32590*/  IMAD.MOV.U32 R15, RZ, RZ, R8 ;  /* 0x000000ffff0f7224 */ /* 0x000fca00078e0008 */
[----:B------:R-:W-:Y:S04]  /*325a0*/  STL.64 [R1+0x35d0], R14 ;  /* 0x0035d00e01007387 */ /* 0x000fe80000100a00 */
[----:B------:R-:W-:Y:S04]  /*325b0*/  STL.64 [R1+0x35e0], R26 ;  /* 0x0035e01a01007387 */ /* 0x000fe80000100a00 */
[----:B------:R0:W-:Y:S04]  /*325c0*/  STL [R1+0x35d8], R25 ;  /* 0x0035d81901007387 */ /* 0x0001e80000100800 */
[----:B------:R-:W3:Y:S04]  /*325d0*/  LDL.LU R24, [R1+0x220] ;  /* 0x0002200001187983 */ /* 0x000ee80000300800 */
[----:B0-----:R-:W3:Y:S04]  /*325e0*/  LDL.LU R25, [R1+0x224] ;  /* 0x0002240001197983 */ /* 0x001ee80000300800 */
[----:B------:R-:W3:Y:S04]  /*325f0*/  LDL.LU R26, [R1+0x228] ;  /* 0x00022800011a7983 */ /* 0x000ee80000300800 */
[----:B------:R-:W3:Y:S04]  /*32600*/  LDL.LU R27, [R1+0x22c] ;  /* 0x00022c00011b7983 */ /* 0x000ee80000300800 */
[----:B------:R-:W4:Y:S04]  /*32610*/  LDL.64 R14, [R1+0x38] ;  /* 0x00003800010e7983 */ /* 0x000f280000100a00 */
[----:B------:R-:W2:Y:S04]  /*32620*/  LDL.LU.64 R6, [R1+0x35f8] ;  /* 0x0035f80001067983 */ /* 0x000ea80000300a00 */
[----:B------:R0:W-:Y:S04]  /*32630*/  STL.64 [R1+0x35b0], R10 ;  /* 0x0035b00a01007387 */ /* 0x0001e80000100a00 */
[----:B------:R-:W3:Y:S04]  /*32640*/  LDL.LU R8, [R1+0x200] ;  /* 0x0002000001087983 */ /* 0x000ee80000300800 */
[----:B------:R-:W3:Y:S04]  /*32650*/  LDL.LU R9, [R1+0x204] ;  /* 0x0002040001097983 */ /* 0x000ee80000300800 */
[----:B0-----:R-:W4:Y:S04]  /*32660*/  LDL.LU R10, [R1+0x208] ;  /* 0x00020800010a7983 */ /* 0x001f280000300800 */
[----:B------:R-:W4:Y:S01]  /*32670*/  LDL.LU R11, [R1+0x20c] ;  /* 0x00020c00010b7983 */ /* 0x000f220000300800 */
[----:B------:R-:W-:-:S02]  /*32680*/  IMAD.MOV.U32 R3, RZ, RZ, R5 ;  /* 0x000000ffff037224 */ /* 0x000fc400078e0005 */
[----:B------:R-:W-:Y:S01]  /*32690*/  IMAD.MOV.U32 R2, RZ, RZ, R4 ;  /* 0x000000ffff027224 */ /* 0x000fe200078e0004 */
[----:B--2---:R-:W-:Y:S01]  /*326a0*/  HMMA.16816.F32 R16, R16, R6, R20 ;  /* 0x000000061010723c */ /* 0x004fe20000001814 */
[----:B----4-:R-:W-:Y:S04]  /*326b0*/  STL.64 [R1+0x35c8], R10 ;  /* 0x0035c80a01007387 */ /* 0x010fe80000100a00 */
[----:B---3--:R0:W-:Y:S04]  /*326c0*/  STL.64 [R1+0x35c0], R8 ;  /* 0x0035c00801007387 */ /* 0x0081e80000100a00 */
[----:B0-----:R-:W2:Y:S04]  /*326d0*/  LDL.LU R8, [R1+0x210] ;  /* 0x0002100001087983 */ /* 0x001ea80000300800 */
[----:B------:R-:W2:Y:S04]  /*326e0*/  LDL.LU R9, [R1+0x214] ;  /* 0x0002140001097983 */ /* 0x000ea80000300800 */
[----:B------:R-:W2:Y:S04]  /*326f0*/  LDL.LU R10, [R1+0x218] ;  /* 0x00021800010a7983 */ /* 0x000ea80000300800 */
[----:B------:R-:W2:Y:S04]  /*32700*/  LDL.LU R11, [R1+0x21c] ;  /* 0x00021c00010b7983 */ /* 0x000ea80000300800 */
[----:B------:R-:W-:Y:S04]  /*32710*/  STL [R1+0x3294], R29 ;  /* 0x0032941d01007387 */ /* 0x000fe80000100800 */
[----:B------:R-:W-:Y:S04]  /*32720*/  STL [R1+0x3290], R28 ;  /* 0x0032901c01007387 */ /* 0x000fe80000100800 */
[----:B------:R-:W-:Y:S04]  /*32730*/  STL [R1+0x3250], R3 ;  /* 0x0032500301007387 */ /* 0x000fe80000100800 */
[----:B------:R-:W-:Y:S04]  /*32740*/  STL [R1+0x324c], R2 ;  /* 0x00324c0201007387 */ /* 0x000fe80000100800 */
[----:B------:R-:W3:Y:S04]  /*32750*/  LDL.LU.64 R22, [R1+0x35f0] ;  /* 0x0035f00001167983 */ /* 0x000ee80000300a00 */
[----:B------:R-:W3:Y:S04]  /*32760*/  LDL.LU.64 R20, [R1+0x35e8] ;  /* 0x0035e80001147983 */ /* 0x000ee80000300a00 */
[----:B------:R0:W-:Y:S04]  /*32770*/  STL.64 [R1+0x310], R16 ;  /* 0x0003101001007387 */ /* 0x0001e80000100a00 */
[----:B------:R1:W-:Y:S04]  /*32780*/  STL.64 [R1+0x318], R18 ;  /* 0x0003181201007387 */ /* 0x0003e80000100a00 */
[----:B0-----:R-:W4:Y:S04]  /*32790*/  LDL.LU R16, [R1+0x1d0] ;  /* 0x0001d00001107983 */ /* 0x001f280000300800 */
[----:B------:R-:W4:Y:S04]  /*327a0*/  LDL.LU R17, [R1+0x1d4] ;  /* 0x0001d40001117983 */ /* 0x000f280000300800 */
[----:B-1----:R-:W4:Y:S04]  /*327b0*/  LDL.LU R18, [R1+0x1d8] ;  /* 0x0001d80001127983 */ /* 0x002f280000300800 */
[----:B------:R-:W4:Y:S04]  /*327c0*/  LDL.LU R19, [R1+0x1dc] ;  /* 0x0001dc0001137983 */ /* 0x000f280000300800 */
[----:B------:R0:W-:Y:S04]  /*327d0*/  STL.64 [R1+0x3588], R6 ;  /* 0x0035880601007387 */ /* 0x0001e80000100a00 */
[----:B------:R-:W4:Y:S04]  /*327e0*/  LDL.LU R4, [R1+0x1f0] ;  /* 0x0001f00001047983 */ /* 0x000f280000300800 */
[----:B------:R-:W4:Y:S01]  /*327f0*/  LDL.LU R5, [R1+0x1f4] ;  /* 0x0001f40001057983 */ /* 0x000f220000300800 */
[----:B------:R-:W-:-:S02]  /*32800*/  IMAD.MOV.U32 R3, RZ, RZ, R14 ;  /* 0x000000ffff037224 */ /* 0x000fc400078e000e */
[----:B------:R-:W-:Y:S01]  /*32810*/  IMAD.MOV.U32 R2, RZ, RZ, R15 ;  /* 0x000000ffff027224 */ /* 0x000fe200078e000f */
[----:B0-----:R-:W4:Y:S04]  /*32820*/  LDL.LU R6, [R1+0x1f8] ;  /* 0x0001f80001067983 */ /* 0x001f280000300800 */
[----:B------:R-:W4:Y:S01]  /*32830*/  LDL.LU R7, [R1+0x1fc] ;  /* 0x0001fc0001077983 */ /* 0x000f220000300800 */
[----:B---3--:R-:W-:-:S15]  /*32840*/  HMMA.16816.F32 R24, R20, R14, R24 ;  /* 0x0000000e1418723c */ /* 0x008fde0000001818 */
[----:B------:R-:W-:-:S08]  /*32850*/  NOP ;  /* 0x0000000000007918 */ /* 0x000fd00000000000 */
[----:B------:R-:W-:Y:S04]  /*32860*/  STL.64 [R1+0x300], R24 ;  /* 0x0003001801007387 */ /* 0x000fe80000100a00 */
[----:B------:R0:W-:Y:S04]  /*32870*/  STL.64 [R1+0x308], R26 ;  /* 0x0003081a01007387 */ /* 0x0001e80000100a00 */
[----:B0-----:R-:W3:Y:S04]  /*32880*/  LDL.LU.64 R26, [R1+0x35e0] ;  /* 0x0035e000011a7983 */ /* 0x001ee80000300a00 */
[----:B------:R-:W4:Y:S04]  /*32890*/  LDL.LU R25, [R1+0x35d8] ;  /* 0x0035d80001197983 */ /* 0x000f280000300800 */
[----:B------:R-:W2:Y:S02]  /*328a0*/  LDL.LU.64 R14, [R1+0x35d0] ;  /* 0x0035d000010e7983 */ /* 0x000ea40000300a00 */
[----:B--2---:R-:W-:Y:S02]  /*328b0*/  HMMA.16816.F32 R12, R20, R14, R8 ;  /* 0x0000000e140c723c */ /* 0x004fe40000001808 */
[----:B------:R-:W2:Y:S04]  /*328c0*/  LDL.LU.64 R10, [R1+0x35c8] ;  /* 0x0035c800010a7983 */ /* 0x000ea80000300a00 */
[----:B------:R-:W2:-:S15]  /*328d0*/  LDL.LU.64 R8, [R1+0x35c0] ;  /* 0x0035c00001087983 */ /* 0x000e9e0000300a00 */
[----:B------:R-:W-:-:S02]  /*328e0*/  NOP ;  /* 0x0000000000007918 */ /* 0x000fc40000000000 */
[----:B------:R-:W-:Y:S04]  /*328f0*/  STL.64 [R1+0x2f0], R12 ;  /* 0x0002f00c01007387 */ /* 0x000fe80000100a00 */
[----:B------:R0:W-:Y:S04]  /*32900*/  STL.64 [R1+0x2f8], R14 ;  /* 0x0002f80e01007387 */ /* 0x0001e80000100a00 */
[----:B0-----:R-:W2:Y:S02]  /*32910*/  LDL.LU.64 R14, [R1+0x35b8] ;  /* 0x0035b800010e7983 */ /* 0x001ea40000300a00 */
[----:B--2---:R-:W-:Y:S02]  /*32920*/  HMMA.16816.F32 R12, R20, R14, R8 ;  /* 0x0000000e140c723c */ /* 0x004fe40000001808 */
[----:B------:R-:W2:-:S15]  /*32930*/  LDL.LU.64 R10, [R1+0x35b0] ;  /* 0x0035b000010a7983 */ /* 0x000e9e0000300a00 */
[----:B------:R-:W-:-:S06]  /*32940*/  NOP ;  /* 0x0000000000007918 */ /* 0x000fcc0000000000 */
[----:B------:R-:W-:Y:S04]  /*32950*/  STL.64 [R1+0x2c0], R12 ;  /* 0x0002c00c01007387 */ /* 0x000fe80000100a00 */
[----:B------:R0:W-:Y:S04]  /*32960*/  STL.64 [R1+0x2c8], R14 ;  /* 0x0002c80e01007387 */ /* 0x0001e80000100a00 */
[----:B0-----:R-:W3:Y:S01]  /*32970*/  LDL.LU.64 R14, [R1+0x35a8] ;  /* 0x0035a800010e7983 */ /* 0x001ee20000300a00 */
[----:B----4-:R-:W-:-:S03]  /*32980*/  IMAD.MOV.U32 R24, RZ, RZ, R25 ;  /* 0x000000ffff187224 */ /* 0x010fc600078e0019 */
[----:B------:R-:W4:Y:S01]  /*32990*/  LDL R25, [R1+0x17e8] ;  /* 0x0017e80001197983 */ /* 0x000f220000100800 */
[----:B---3--:R-:W-:-:S15]  /*329a0*/  HMMA.16816.F32 R4, R20, R14, R4 ;  /* 0x0000000e1404723c */ /* 0x008fde0000001804 */
[----:B------:R-:W-:-:S08]  /*329b0*/  NOP ;  /* 0x0000000000007918 */ /* 0x000fd00000000000 */
[----:B------:R0:W-:Y:S04]  /*329c0*/  STL.64 [R1+0x2a0], R4 ;  /* 0x0002a00401007387 */ /* 0x0001e80000100a00 */
[----:B------:R-:W-:Y:S01]  /*329d0*/  STL.64 [R1+0x2a8], R6 ;  /* 0x0002a80601007387 */ /* 0x000fe20000100a00 */
[----:B0-----:R-:W-:Y:S02]  /*329e0*/  IMAD.MOV.U32 R5, RZ, RZ, R14 ;  /* 0x000000ffff057224 */ /* 0x001fe400078e000e */
[----:B------:R-:W-:Y:S02]  /*329f0*/  IMAD.MOV.U32 R4, RZ, RZ, R15 ;  /* 0x000000ffff047224 */ /* 0x000fe400078e000f */
[----:B------:R-:W3:Y:S04]  /*32a00*/  LDL.LU.64 R14, [R1+0x35a0] ;  /* 0x0035a000010e7983 */ /* 0x000ee80000300a00 */
[----:B------:R-:W3:Y:S02]  /*32a10*/  LDL.LU.64 R12, [R1+0x3598] ;  /* 0x00359800010c7983 */ /* 0x000ee40000300a00 */
[----:B---3--:R-:W-:-:S15]  /*32a20*/  HMMA.16816.F32 R12, R20, R26, R12 ;  /* 0x0000001a140c723c */ /* 0x008fde000000180c */
[----:B------:R-:W-:-:S08]  /*32a30*/  NOP ;  /* 0x0000000000007918 */ /* 0x000fd00000000000 */
[----:B------:R-:W-:Y:S04]  /*32a40*/  STL.64 [R1+0x2b0], R12 ;  /* 0x0002b00c01007387 */ /* 0x000fe80000100a00 */
[----:B------:R0:W-:Y:S04]  /*32a50*/  STL.64 [R1+0x2b8], R14 ;  /* 0x0002b80e01007387 */ /* 0x0001e80000100a00 */
[----:B0-----:R-:W3:Y:S04]  /*32a60*/  LDL.LU.64 R14, [R1+0x3590] ;  /* 0x00359000010e7983 */ /* 0x001ee80000300a00 */
[----:B------:R0:W-:Y:S02]  /*32a70*/  STL.64 [R1+0x3518], R26 ;  /* 0x0035181a01007387 */ /* 0x0001e40000100a00 */
[----:B0-----:R-:W-:Y:S01]  /*32a80*/  MOV R26, R5 ;  /* 0x00000005001a7202 */ /* 0x001fe20000000f00 */
[----:B------:R-:W-:Y:S01]  /*32a90*/  IMAD.MOV.U32 R27, RZ, RZ, R4 ;  /* 0x000000ffff1b7224 */ /* 0x000fe200078e0004 */
[----:B----4-:R-:W-:Y:S04]  /*32aa0*/  STL.64 [R1+0x3510], R24 ;  /* 0x0035101801007387 */ /* 0x010fe80000100a00 */
[----:B------:R-:W-:Y:S01]  /*32ab0*/  STL.64 [R1+0x3530], R26 ;  /* 0x0035301a01007387 */ /* 0x000fe20000100a00 */
[----:B---3--:R-:W-:Y:S03]  /*32ac0*/  HMMA.16816.F32 R4, R20, R14, R16 ;  /* 0x0000000e1404723c */ /* 0x008fe60000001810 */
[----:B------:R-:W3:-:S15]  /*32ad0*/  LDL.LU R16, [R1+0x180] ;  /* 0x0001800001107983 */ /* 0x000ede0000300800 */
[----:B------:R-:W-:-:S05]  /*32ae0*/  NOP ;  /* 0x0000000000007918 */ /* 0x000fca0000000000 */
[----:B------:R0:W-:Y:S04]  /*32af0*/  STL.64 [R1+0x550], R4 ;  /* 0x0005500401007387 */ /* 0x0001e80000100a00 */
[----:B------:R1:W-:Y:S04]  /*32b00*/  STL.64 [R1+0x558], R6 ;  /* 0x0005580601007387 */ /* 0x0003e80000100a00 */
[----:B------:R-:W3:Y:S04]  /*32b10*/  LDL.LU R17, [R1+0x184] ;  /* 0x0001840001117983 */ /* 0x000ee80000300800 */
[----:B------:R-:W3:Y:S04]  /*32b20*/  LDL.LU R18, [R1+0x188] ;  /* 0x0001880001127983 */ /* 0x000ee80000300800 */
[----:B------:R-:W3:Y:S04]  /*32b30*/  LDL.LU R19, [R1+0x18c] ;  /* 0x00018c0001137983 */ /* 0x000ee80000300800 */
[----:B0-----:R-:W2:Y:S04]  /*32b40*/  LDL.LU R4, [R1+0x1c0] ;  /* 0x0001c00001047983 */ /* 0x001ea80000300800 */
[----:B------:R-:W2:Y:S04]  /*32b50*/  LDL.LU R5, [R1+0x1c4] ;  /* 0x0001c40001057983 */ /* 0x000ea80000300800 */
[----:B-1----:R-:W2:Y:S04]  /*32b60*/  LDL.LU R6, [R1+0x1c8] ;  /* 0x0001c80001067983 */ /* 0x002ea80000300800 */
[----:B------:R-:W2:Y:S04]  /*32b70*/  LDL.LU R7, [R1+0x1cc] ;  /* 0x0001cc0001077983 */ /* 0x000ea80000300800 */
[----:B------:R-:W4:Y:S04]  /*32b80*/  LDL.64 R26, [R1+0x18] ;  /* 0x00001800011a7983 */ /* 0x000f280000100a00 */
[----:B----4-:R0:W-:Y:S04]  /*32b90*/  STL.64 [R1+0x3548], R26 ;  /* 0x0035481a01007387 */ /* 0x0101e80000100a00 */
[----:B0-----:R-:W4:Y:S04]  /*32ba0*/  LDL.64 R26, [R1+0x28] ;  /* 0x00002800011a7983 */ /* 0x001f280000100a00 */
[----:B----4-:R-:W-:Y:S04]  /*32bb0*/  STL.64 [R1+0x3560], R26 ;  /* 0x0035601a01007387 */ /* 0x010fe80000100a00 */
[----:B------:R0:W-:Y:S04]  /*32bc0*/  STL.64 [R1+0x3508], R14 ;  /* 0x0035080e01007387 */ /* 0x0001e80000100a00 */
[----:B------:R-:W4:Y:S04]  /*32bd0*/  LDL.LU R12, [R1+0x250] ;  /* 0x00025000010c7983 */ /* 0x000f280000300800 */
[----:B------:R-:W4:Y:S04]  /*32be0*/  LDL.LU R13, [R1+0x254] ;  /* 0x00025400010d7983 */ /* 0x000f280000300800 */
[----:B0-----:R-:W3:Y:S04]  /*32bf0*/  LDL.LU R14, [R1+0x258] ;  /* 0x00025800010e7983 */ /* 0x001ee80000300800 */
[----:B------:R-:W3:Y:S04]  /*32c00*/  LDL.LU R15, [R1+0x25c] ;  /* 0x00025c00010f7983 */ /* 0x000ee80000300800 */
[----:B---3--:R-:W-:Y:S04]  /*32c10*/  STL.64 [R1+0x3528], R14 ;  /* 0x0035280e01007387 */ /* 0x008fe80000100a00 */
[----:B----4-:R0:W-:Y:S04]  /*32c20*/  STL.64 [R1+0x3520], R12 ;  /* 0x0035200c01007387 */ /* 0x0101e80000100a00 */
[----:B0-----:R-:W3:Y:S04]  /*32c30*/  LDL.LU R12, [R1+0x260] ;  /* 0x00026000010c7983 */ /* 0x001ee80000300800 */
[----:B------:R-:W3:Y:S04]  /*32c40*/  LDL.LU R13, [R1+0x264] ;  /* 0x00026400010d7983 */ /* 0x000ee80000300800 */
[----:B------:R-:W4:Y:S04]  /*32c50*/  LDL.LU R14, [R1+0x268] ;  /* 0x00026800010e7983 */ /* 0x000f280000300800 */
[----:B------:R-:W4:Y:S04]  /*32c60*/  LDL.LU R15, [R1+0x26c] ;  /* 0x00026c00010f7983 */ /* 0x000f280000300800 */
[----:B----4-:R-:W-:Y:S04]  /*32c70*/  STL.64 [R1+0x3540], R14 ;  /* 0x0035400e01007387 */ /* 0x010fe80000100a00 */
[----:B---3--:R0:W-:Y:S04]  /*32c80*/  STL.64 [R1+0x3538], R12 ;  /* 0x0035380c01007387 */ /* 0x0081e80000100a00 */
        /* <DEDUP_REMOVED lines=9> */
[----:B------:R-:W4:Y:S01]  /*32d20*/  LDL.LU R15, [R1+0x28c] ;  /* 0x00028c00010f7983 */ /* 0x000f220000300800 */
[C---:B--2---:R-:W-:Y:S03]  /*32d30*/  HMMA.16816.F32 R8, R20.reuse, R10, R4 ;  /* 0x0000000a1408723c */ /* 0x044fe60000001804 */
[----:B----4-:R-:W-:Y:S04]  /*32d40*/  STL.64 [R1+0x3570], R14 ;  /* 0x0035700e01007387 */ /* 0x010fe80000100a00 */
[----:B---3--:R0:W-:Y:S04]  /*32d50*/  STL.64 [R1+0x3568], R12 ;  /* 0x0035680c01007387 */ /* 0x0081e80000100a00 */
[----:B0-----:R-:W2:Y:S04]  /*32d60*/  LDL.LU R12, [R1+0x290] ;  /* 0x00029000010c7983 */ /* 0x001ea80000300800 */
[----:B------:R-:W2:Y:S04]  /*32d70*/  LDL.LU R13, [R1+0x294] ;  /* 0x00029400010d7983 */ /* 0x000ea80000300800 */
[----:B------:R-:W2:Y:S04]  /*32d80*/  LDL.LU R14, [R1+0x298] ;  /* 0x00029800010e7983 */ /* 0x000ea80000300800 */
[----:B------:R-:W2:Y:S04]  /*32d90*/  LDL.LU R15, [R1+0x29c] ;  /* 0x00029c00010f7983 */ /* 0x000ea80000300800 */
[----:B------:R-:W3:Y:S04]  /*32da0*/  LDL.LU.64 R6, [R1+0x3588] ;  /* 0x0035880001067983 */ /* 0x000ee80000300a00 */
[----:B------:R-:W-:Y:S04]  /*32db0*/  STL.64 [R1+0x540], R8 ;  /* 0x0005400801007387 */ /* 0x000fe80000100a00 */
[----:B------:R0:W-:Y:S04]  /*32dc0*/  STL.64 [R1+0x548], R10 ;  /* 0x0005480a01007387 */ /* 0x0001e80000100a00 */
[----:B0-----:R-:W2:Y:S04]  /*32dd0*/  LDL.LU.64 R10, [R1+0x3580] ;  /* 0x00358000010a7983 */ /* 0x001ea80000300a00 */
[----:B------:R-:W2:Y:S01]  /*32de0*/  LDL.LU.64 R8, [R1+0x3578] ;  /* 0x0035780001087983 */ /* 0x000ea20000300a00 */
[----:B---3--:R-:W-:Y:S03]  /*32df0*/  HMMA.16816.F32 R16, R20, R6, R16 ;  /* 0x000000061410723c */ /* 0x008fe60000001810 */
[----:B------:R-:W3:Y:S01]  /*32e00*/  LDL.LU.64 R22, [R1+0x58] ;  /* 0x0000580001167983 */ /* 0x000ee20000300a00 */
[----:B------:R-:W-:-:S02]  /*32e10*/  IMAD.MOV.U32 R26, RZ, RZ, R3 ;  /* 0x000000ffff1a7224 */ /* 0x000fc400078e0003 */
[----:B------:R-:W-:-:S07]  /*32e20*/  IMAD.MOV.U32 R27, RZ, RZ, R2 ;  /* 0x000000ffff1b7224 */ /* 0x000fce00078e0002 */
[C---:B--2---:R-:W-:Y:S01]  /*32e30*/  HMMA.16816.F32 R24, R8.reuse, R26, R12 ;  /* 0x0000001a0818723c */ /* 0x044fe2000000180c */
[----:B---3--:R0:W-:Y:S09]  /*32e40*/  STL.64 [R1+0x3500], R22 ;  /* 0x0035001601007387 */ /* 0x0081f20000100a00 */
[----:B------:R-:W-:Y:S04]  /*32e50*/  STL.64 [R1+0x2d0], R16 ;  /* 0x0002d01001007387 */ /* 0x000fe80000100a00 */
[----:B------:R-:W-:Y:S04]  /*32e60*/  STL.64 [R1+0x2d8], R18 ;  /* 0x0002d81201007387 */ /* 0x000fe80000100a00 */
[----:B------:R-:W1:Y:S04]  /*32e70*/  LDSM.16.MT88.4 R16, [R0+UR4+0x1080] ;  /* 0x001080040010783b */ /* 0x000e680008004200 */
[----:B------:R-:W2:Y:S04]  /*32e80*/  LDL.LU R20, [R1+0x240] ;  /* 0x0002400001147983 */ /* 0x000ea80000300800 */
[----:B------:R-:W2:Y:S04]  /*32e90*/  LDL.LU R21, [R1+0x244] ;  /* 0x0002440001157983 */ /* 0x000ea80000300800 */
[----:B0-----:R-:W2:Y:S04]  /*32ea0*/  LDL.LU R22, [R1+0x248] ;  /* 0x0002480001167983 */ /* 0x001ea80000300800 */
[----:B------:R-:W2:Y:S04]  /*32eb0*/  LDL.LU R23, [R1+0x24c] ;  /* 0x00024c0001177983 */ /* 0x000ea80000300800 */
[----:B-1----:R-:W-:Y:S04]  /*32ec0*/  STL.64 [R1+0x3408], R18 ;  /* 0x0034081201007387 */ /* 0x002fe80000100a00 */
[----:B------:R0:W-:Y:S04]  /*32ed0*/  STL.64 [R1+0x3400], R16 ;  /* 0x0034001001007387 */ /* 0x0001e80000100a00 */
[----:B0-----:R-:W3:Y:S04]  /*32ee0*/  LDL.LU R16, [R1+0x1b0] ;  /* 0x0001b00001107983 */ /* 0x001ee80000300800 */
[----:B------:R-:W3:Y:S04]  /*32ef0*/  LDL.LU R17, [R1+0x1b4] ;  /* 0x0001b40001117983 */ /* 0x000ee80000300800 */
[----:B------:R-:W3:Y:S04]  /*32f00*/  LDL.LU R18, [R1+0x1b8] ;  /* 0x0001b80001127983 */ /* 0x000ee80000300800 */
[----:B------:R-:W3:Y:S04]  /*32f10*/  LDL.LU R19, [R1+0x1bc] ;  /* 0x0001bc0001137983 */ /* 0x000ee80000300800 */
[----:B------:R-:W4:Y:S04]  /*32f20*/  LDL.LU.64 R14, [R1+0x3570] ;  /* 0x00357000010e7983 */ /* 0x000f280000300a00 */
[----:B------:R-:W4:Y:S04]  /*32f30*/  LDL.LU.64 R12, [R1+0x3568] ;  /* 0x00356800010c7983 */ /* 0x000f280000300a00 */
[----:B------:R-:W-:Y:S04]  /*32f40*/  STL.64 [R1+0x630], R24 ;  /* 0x0006301801007387 */ /* 0x000fe80000100a00 */
[----:B------:R0:W-:Y:S04]  /*32f50*/  STL.64 [R1+0x638], R26 ;  /* 0x0006381a01007387 */ /* 0x0001e80000100a00 */
[----:B0-----:R-:W4:Y:S02]  /*32f60*/  LDL.LU.64 R26, [R1+0x3560] ;  /* 0x00356000011a7983 */ /* 0x001f240000300a00 */
[----:B----4-:R-:W-:Y:S06]  /*32f70*/  HMMA.16816.F32 R12, R8, R26, R12 ;  /* 0x0000001a080c723c */ /* 0x010fec000000180c */
[----:B------:R-:W-:-:S02]  /*32f80*/  IMAD.MOV.U32 R5, RZ, RZ, R26 ;  /* 0x000000ffff057224 */ /* 0x000fc400078e001a */
[----:B------:R-:W-:-:S15]  /*32f90*/  IMAD.MOV.U32 R4, RZ, RZ, R27 ;  /* 0x000000ffff047224 */ /* 0x000fde00078e001b */
[----:B------:R-:W-:Y:S04]  /*32fa0*/  STL.64 [R1+0x620], R12 ;  /* 0x0006200c01007387 */ /* 0x000fe80000100a00 */
[----:B------:R0:W-:Y:S04]  /*32fb0*/  STL.64 [R1+0x628], R14 ;  /* 0x0006280e01007387 */ /* 0x0001e80000100a00 */
[----:B0-----:R-:W4:Y:S04]  /*32fc0*/  LDL.LU.64 R14, [R1+0x3558] ;  /* 0x00355800010e7983 */ /* 0x001f280000300a00 */
[----:B------:R-:W4:Y:S04]  /*32fd0*/  LDL.LU.64 R12, [R1+0x3550] ;  /* 0x00355000010c7983 */ /* 0x000f280000300a00 */
[----:B------:R-:W4:Y:S02]  /*32fe0*/  LDL.LU.64 R26, [R1+0x3548] ;  /* 0x00354800011a7983 */ /* 0x000f240000300a00 */
        /* <DEDUP_REMOVED lines=8> */
[----:B----4-:R-:W-:Y:S02]  /*33070*/  HMMA.16816.F32 R24, R8, R26, R12 ;  /* 0x0000001a0818723c */ /* 0x010fe4000000180c */
[----:B------:R-:W4:Y:S04]  /*33080*/  LDL.LU.64 R14, [R1+0x3528] ;  /* 0x00352800010e7983 */ /* 0x000f280000300a00 */
[----:B------:R-:W4:-:S15]  /*33090*/  LDL.LU.64 R12, [R1+0x3520] ;  /* 0x00352000010c7983 */ /* 0x000f1e0000300a00 */
[----:B------:R-:W-:-:S02]  /*330a0*/  NOP ;  /* 0x0000000000007918 */ /* 0x000fc40000000000 */
[----:B------:R-:W-:Y:S04]  /*330b0*/  STL.64 [R1+0x600], R24 ;  /* 0x0006001801007387 */ /* 0x000fe80000100a00 */
[----:B------:R0:W-:Y:S04]  /*330c0*/  STL.64 [R1+0x608], R26 ;  /* 0x0006081a01007387 */ /* 0x0001e80000100a00 */
[----:B0-----:R-:W4:Y:S04]  /*330d0*/  LDL.LU.64 R26, [R1+0x3518] ;  /* 0x00351800011a7983 */ /* 0x001f280000300a00 */
[----:B------:R-:W2:Y:S01]  /*330e0*/  LDL.LU.64 R24, [R1+0x3510] ;  /* 0x0035100001187983 */ /* 0x000ea20000300a00 */
[----:B----4-:R-:W-:-:S15]  /*330f0*/  HMMA.16816.F32 R12, R8, R26, R12 ;  /* 0x0000001a080c723c */ /* 0x010fde000000180c */
[----:B------:R-:W-:-:S08]  /*33100*/  NOP ;  /* 0x0000000000007918 */ /* 0x000fd00000000000 */
[----:B------:R-:W-:Y:S04]  /*33110*/  STL.64 [R1+0x5f0], R12 ;  /* 0x0005f00c01007387 */ /* 0x000fe80000100a00 */
[----:B------:R0:W-:Y:S04]  /*33120*/  STL.64 [R1+0x5f8], R14 ;  /* 0x0005f80e01007387 */ /* 0x0001e80000100a00 */
[----:B0-----:R-:W4:Y:S04]  /*33130*/  LDL.LU.64 R14, [R1+0x3508] ;  /* 0x00350800010e7983 */ /* 0x001f280000300a00 */
[----:B------:R-:W-:Y:S01]  /*33140*/  STL.64 [R1+0x34b8], R26 ;  /* 0x0034b81a01007387 */ /* 0x000fe20000100a00 */
[----:B--2---:R-:W-:-:S03]  /*33150*/  IMAD.MOV.U32 R0, RZ, RZ, R24 ;  /* 0x000000ffff007224 */ /* 0x004fc600078e0018 */
[----:B------:R0:W-:Y:S04]  /*33160*/  STL [R1+0x34b0], R25 ;  /* 0x0034b01901007387 */ /* 0x0001e80000100800 */
[----:B------:R-:W2:Y:S04]  /*33170*/  LDL.LU R24, [R1+0x230] ;  /* 0x0002300001187983 */ /* 0x000ea80000300800 */
[----:B0-----:R-:W2:Y:S04]  /*33180*/  LDL.LU R25, [R1+0x234] ;  /* 0x0002340001197983 */ /* 0x001ea80000300800 */
[----:B------:R-:W2:Y:S04]  /*33190*/  LDL.LU R26, [R1+0x238] ;  /* 0x00023800011a7983 */ /* 0x000ea80000300800 */
[----:B------:R-:W2:Y:S01]  /*331a0*/  LDL.LU R27, [R1+0x23c] ;  /* 0x00023c00011b7983 */ /* 0x000ea20000300800 */
[----:B----4-:R-:W-:-:S15]  /*331b0*/  HMMA.16816.F32 R20, R8, R14, R20 ;  /* 0x0000000e0814723c */ /* 0x010fde0000001814 */
[----:B------:R-:W-:-:S08]  /*331c0*/  NOP ;  /* 0x0000000000007918 */ /* 0x000fd00000000000 */
[----:B------:R-:W-:Y:S04]  /*331d0*/  STL.64 [R1+0x5e0], R20 ;  /* 0x0005e01401007387 */ /* 0x000fe80000100a00 */
[----:B------:R0:W-:Y:S04]  /*331e0*/  STL.64 [R1+0x5e8], R22 ;  /* 0x0005e81601007387 */ /* 0x0001e80000100a00 */
[----:B0-----:R-:W2:Y:S01]  /*331f0*/  LDL.LU.64 R22, [R1+0x3500] ;  /* 0x0035000001167983 */ /* 0x001ea20000300a00 */
[----:B---3--:R-:W-:Y:S01]  /*33200*/  HMMA.16816.F32 R16, R8, R6, R16 ;  /* 0x000000060810723c */ /* 0x008fe20000001810 */
[----:B------:R-:W-:-:S02]  /*33210*/  IMAD.MOV.U32 R3, RZ, RZ, R14 ;  /* 0x000000ffff037224 */ /* 0x000fc400078e000e */
[----:B------:R-:W-:Y:S02]  /*33220*/  IMAD.MOV.U32 R2, RZ, RZ, R15 ;  /* 0x000000ffff027224 */ /* 0x000fe400078e000f */
[----:B------:R-:W3:Y:S04]  /*33230*/  LDL.LU.64 R14, [R1+0x34f8] ;  /* 0x0034f800010e7983 */ /* 0x000ee80000300a00 */
[----:B------:R-:W3:Y:S01]  /*33240*/  LDL.LU.64 R12, [R1+0x34f0] ;  /* 0x0034f000010c7983 */ /* 0x000ee20000300a00 */
[----:B--2---:R-:W-:Y:S06]  /*33250*/  HMMA.16816.F32 R24, R8, R22, R24 ;  /* 0x000000160818723c */ /* 0x004fec0000001818 */
[----:B------:R0:W-:-:S15]  /*33260*/  STL.64 [R1+0x3490], R22 ;  /* 0x0034901601007387 */ /* 0x0001de0000100a00 */
[----:B------:R-:W-:-:S02]  /*33270*/  NOP ;  /* 0x0000000000007918 */ /* 0x000fc40000000000 */
[----:B------:R-:W-:Y:S04]  /*33280*/  STL.64 [R1+0x5d0], R24 ;  /* 0x0005d01801007387 */ /* 0x000fe80000100a00 */
[----:B------:R-:W-:Y:S04]  /*33290*/  STL.64 [R1+0x5d8], R26 ;  /* 0x0005d81a01007387 */ /* 0x000fe80000100a00 */
[----:B------:R-:W-:Y:S04]  /*332a0*/  STL.64 [R1+0x3488], R6 ;  /* 0x0034880601007387 */ /* 0x000fe80000100a00 */
[----:B------:R-:W2:Y:S04]  /*332b0*/  LDL.LU R8, [R1+0x90] ;  /* 0x0000900001087983 */ /* 0x000ea80000300800 */
[----:B------:R1:W-:Y:S04]  /*332c0*/  STL.64 [R1+0x450], R16 ;  /* 0x0004501001007387 */ /* 0x0003e80000100a00 */
[----:B------:R4:W-:Y:S04]  /*332d0*/  STL.64 [R1+0x458], R18 ;  /* 0x0004581201007387 */ /* 0x0009e80000100a00 */
[----:B------:R-:W2:Y:S04]  /*332e0*/  LDL.LU R9, [R1+0x94] ;  /* 0x0000940001097983 */ /* 0x000ea80000300800 */
[----:B------:R-:W3:Y:S04]  /*332f0*/  LDL.LU R10, [R1+0x98] ;  /* 0x00009800010a7983 */ /* 0x000ee80000300800 */
[----:B------:R-:W3:Y:S04]  /*33300*/  LDL.LU R11, [R1+0x9c] ;  /* 0x00009c00010b7983 */ /* 0x000ee80000300800 */
[----:B------:R-:W2:Y:S04]  /*33310*/  LDL.LU R20, [R1+0x170] ;  /* 0x0001700001147983 */ /* 0x000ea80000300800 */
[----:B------:R-:W2:Y:S04]  /*33320*/  LDL.LU R21, [R1+0x174] ;  /* 0x0001740001157983 */ /* 0x000ea80000300800 */
[----:B0-----:R-:W2:Y:S04]  /*33330*/  LDL.LU R22, [R1+0x178] ;  /* 0x0001780001167983 */ /* 0x001ea80000300800 */
[----:B------:R-:W2:Y:S04]  /*33340*/  LDL.LU R23, [R1+0x17c] ;  /* 0x00017c0001177983 */ /* 0x000ea80000300800 */
[----:B-1----:R-:W3:Y:S04]  /*33350*/  LDL.LU R16, [R1+0xc0] ;  /* 0x0000c00001107983 */ /* 0x002ee80000300800 */
[----:B------:R-:W3:Y:S04]  /*33360*/  LDL.LU R17, [R1+0xc4] ;  /* 0x0000c40001117983 */ /* 0x000ee80000300800 */
[----:B----4-:R-:W4:Y:S04]  /*33370*/  LDL.LU R18, [R1+0xc8] ;  /* 0x0000c80001127983 */ /* 0x010f280000300800 */
[----:B------:R-:W4:Y:S04]  /*33380*/  LDL.LU R19, [R1+0xcc] ;  /* 0x0000cc0001137983 */ /* 0x000f280000300800 */
[----:B------:R-:W2:Y:S04]  /*33390*/  LDL.LU R24, [R1+0x140] ;  /* 0x0001400001187983 */ /* 0x000ea80000300800 */
[----:B------:R-:W2:Y:S04]  /*333a0*/  LDL.LU R25, [R1+0x144] ;  /* 0x0001440001197983 */ /* 0x000ea80000300800 */
[----:B------:R-:W3:Y:S04]  /*333b0*/  LDL.LU R26, [R1+0x148] ;  /* 0x00014800011a7983 */ /* 0x000ee80000300800 */
[----:B------:R-:W3:Y:S04]  /*333c0*/  LDL.LU R27, [R1+0x14c] ;  /* 0x00014c00011b7983 */ /* 0x000ee80000300800 */
[----:B---3--:R0:W-:Y:S04]  /*333d0*/  STL.64 [R1+0x34c8], R26 ;  /* 0x0034c81a01007387 */ /* 0x0081e80000100a00 */
[----:B--2---:R-:W-:Y:S01]  /*333e0*/  STL.64 [R1+0x34c0], R24 ;  /* 0x0034c01801007387 */ /* 0x004fe20000100a00 */
[----:B0-----:R-:W-:-:S02]  /*333f0*/  IMAD.MOV.U32 R26, RZ, RZ, R29 ;  /* 0x000000ffff1a7224 */ /* 0x001fc400078e001d */
[----:B------:R-:W-:-:S05]  /*33400*/  IMAD.MOV.U32 R27, RZ, RZ, R28 ;  /* 0x000000ffff1b7224 */ /* 0x000fca00078e001c */
[----:B------:R-:W-:Y:S04]  /*33410*/  STL.64 [R1+0x34d8], R26 ;  /* 0x0034d81a01007387 */ /* 0x000fe80000100a00 */
[----:B----4-:R0:W-:Y:S04]  /*33420*/  STL.64 [R1+0x3460], R18 ;  /* 0x0034601201007387 */ /* 0x0101e80000100a00 */
[----:B------:R-:W-:Y:S04]  /*33430*/  STL.64 [R1+0x3458], R16 ;  /* 0x0034581001007387 */ /* 0x000fe80000100a00 */
[----:B0-----:R-:W2:Y:S04]  /*33440*/  LDL.64 R18, [R1+0x38] ;  /* 0x0000380001127983 */ /* 0x001ea80000100a00 */
[----:B------:R0:W-:Y:S04]  /*33450*/  STL.64 [R1+0x3420], R10 ;  /* 0x0034200a01007387 */ /* 0x0001e80000100a00 */
[----:B------:R1:W-:Y:S04]  /*33460*/  STL.64 [R1+0x3418], R8 ;  /* 0x0034180801007387 */ /* 0x0003e80000100a00 */
[----:B0-----:R-:W3:Y:S04]  /*33470*/  LDL.64 R10, [R1+0x8] ;  /* 0x00000800010a7983 */ /* 0x001ee80000100a00 */
[----:B---3--:R0:W-:Y:S04]  /*33480*/  STL.64 [R1+0x34d0], R10 ;  /* 0x0034d00a01007387 */ /* 0x0081e80000100a00 */
[----:B-1----:R-:W3:Y:S04]  /*33490*/  LDL.LU R8, [R1+0x150] ;  /* 0x0001500001087983 */ /* 0x002ee80000300800 */
[----:B------:R-:W3:Y:S04]  /*334a0*/  LDL.LU R9, [R1+0x154] ;  /* 0x0001540001097983 */ /* 0x000ee80000300800 */
[----:B0-----:R-:W4:Y:S04]  /*334b0*/  LDL.LU R10, [R1+0x158] ;  /* 0x00015800010a7983 */ /* 0x001f280000300800 */
[----:B------:R-:W4:Y:S01]  /*334c0*/  LDL.LU R11, [R1+0x15c] ;  /* 0x00015c00010b7983 */ /* 0x000f220000300800 */
[----:B--2---:R-:W-:Y:S01]  /*334d0*/  HMMA.16816.F32 R20, R12, R18, R20 ;  /* 0x000000120c14723c */ /* 0x004fe20000001814 */
[----:B------:R-:W-:-:S02]  /*334e0*/  IMAD.MOV.U32 R27, RZ, RZ, R4 ;  /* 0x000000ffff1b7224 */ /* 0x000fc400078e0004 */
[----:B------:R-:W-:Y:S01]  /*334f0*/  IMAD.MOV.U32 R26, RZ, RZ, R5 ;  /* 0x000000ffff1a7224 */ /* 0x000fe200078e0005 */
[----:B----4-:R-:W-:Y:S04]  /*33500*/  STL.64 [R1+0x34e8], R10 ;  /* 0x0034e80a01007387 */ /* 0x010fe80000100a00 */
[----:B---3--:R0:W-:Y:S04]  /*33510*/  STL.64 [R1+0x34e0], R8 ;  /* 0x0034e00801007387 */ /* 0x0081e80000100a00 */
[----:B0-----:R-:W2:Y:S04]  /*33520*/  LDL.LU R8, [R1+0x160] ;  /* 0x0001600001087983 */ /* 0x001ea80000300800 */
[----:B------:R-:W2:Y:S04]  /*33530*/  LDL.LU R9, [R1+0x164] ;  /* 0x0001640001097983 */ /* 0x000ea80000300800 */
[----:B------:R-:W2:Y:S04]  /*33540*/  LDL.LU R10, [R1+0x168] ;  /* 0x00016800010a7983 */ /* 0x000ea80000300800 */
[----:B------:R-:W2:Y:S04]  /*33550*/  LDL.LU R11, [R1+0x16c] ;  /* 0x00016c00010b7983 */ /* 0x000ea80000300800 */
[----:B------:R-:W3:Y:S04]  /*33560*/  LDL.LU R4, [R1+0x110] ;  /* 0x0001100001047983 */ /* 0x000ee80000300800 */
[----:B------:R-:W-:Y:S04]  /*33570*/  STL.64 [R1+0x530], R20 ;  /* 0x0005301401007387 */ /* 0x000fe80000100a00 */
[----:B------:R0:W-:Y:S04]  /*33580*/  STL.64 [R1+0x538], R22 ;  /* 0x0005381601007387 */ /* 0x0001e80000100a00 */
[----:B------:R-:W3:Y:S04]  /*33590*/  LDL.LU R5, [R1+0x114] ;  /* 0x0001140001057983 */ /* 0x000ee80000300800 */
[----:B------:R-:W4:Y:S04]  /*335a0*/  LDL.LU R6, [R1+0x118] ;  /* 0x0001180001067983 */ /* 0x000f280000300800 */
[----:B------:R-:W4:Y:S01]  /*335b0*/  LDL.LU R7, [R1+0x11c] ;  /* 0x00011c0001077983 */ /* 0x000f220000300800 */
[----:B0-----:R-:W-:-:S02]  /*335c0*/  IMAD.MOV.U32 R22, RZ, RZ, R3 ;  /* 0x000000ffff167224 */ /* 0x001fc400078e0003 */
[----:B------:R-:W-:Y:S01]  /*335d0*/  IMAD.MOV.U32 R23, RZ, RZ, R2 ;  /* 0x000000ffff177224 */ /* 0x000fe200078e0002 */
[C---:B--2---:R-:W-:Y:S01]  /*335e0*/  HMMA.16816.F32 R24, R12.reuse, R26, R8 ;  /* 0x0000001a0c18723c */ /* 0x044fe20000001808 */
[----:B----4-:R-:W-:Y:S04]  /*335f0*/  STL.64 [R1+0x34a0], R6 ;  /* 0x0034a00601007387 */ /* 0x010fe80000100a00 */
[----:B---3--:R-:W-:Y:S04]  /*33600*/  STL.64 [R1+0x3498], R4 ;  /* 0x0034980401007387 */ /* 0x008fe80000100a00 */
[----:B------:R0:W-:Y:S04]  /*33610*/  STL.64 [R1+0x34a8], R22 ;  /* 0x0034a81601007387 */ /* 0x0001e80000100a00 */
[----:B------:R-:W2:Y:S04]  /*33620*/  LDL.LU R20, [R1+0x130] ;  /* 0x0001300001147983 */ /* 0x000ea80000300800 */
[----:B------:R-:W2:Y:S04]  /*33630*/  LDL.LU R21, [R1+0x134] ;  /* 0x0001340001157983 */ /* 0x000ea80000300800 */
[----:B0-----:R-:W2:Y:S04]  /*33640*/  LDL.LU R22, [R1+0x138] ;  /* 0x0001380001167983 */ /* 0x001ea80000300800 */
[----:B------:R-:W2:Y:S04]  /*33650*/  LDL.LU R23, [R1+0x13c] ;  /* 0x00013c0001177983 */ /* 0x000ea80000300800 */
[----:B------:R-:W3:Y:S04]  /*33660*/  LDL.LU R4, [R1+0x120] ;  /* 0x0001200001047983 */ /* 0x000ee80000300800 */
[----:B------:R-:W3:Y:S04]  /*33670*/  LDL.LU R5, [R1+0x124] ;  /* 0x0001240001057983 */ /* 0x000ee80000300800 */
[----:B------:R-:W3:Y:S04]  /*33680*/  LDL.LU R6, [R1+0x128] ;  /* 0x0001280001067983 */ /* 0x000ee80000300800 */
[----:B------:R-:W3:Y:S04]  /*33690*/  LDL.LU R7, [R1+0x12c] ;  /* 0x00012c0001077983 */ /* 0x000ee80000300800 */
[----:B------:R0:W-:Y:S04]  /*336a0*/  STL.64 [R1+0x3480], R18 ;  /* 0x0034801201007387 */ /* 0x0001e80000100a00 */
[----:B------:R-:W4:Y:S04]  /*336b0*/  LDL.LU R16, [R1+0x70] ;  /* 0x0000700001107983 */ /* 0x000f280000300800 */
[----:B------:R-:W4:Y:S04]  /*336c0*/  LDL.LU R17, [R1+0x74] ;  /* 0x0000740001117983 */ /* 0x000f280000300800 */
[----:B0-----:R-:W4:Y:S04]  /*336d0*/  LDL.LU R18, [R1+0x78] ;  /* 0x0000780001127983 */ /* 0x001f280000300800 */
[----:B------:R-:W4:Y:S04]  /*336e0*/  LDL.LU R19, [R1+0x7c] ;  /* 0x00007c0001137983 */ /* 0x000f280000300800 */
[----:B------:R-:W2:Y:S04]  /*336f0*/  LDL.LU.64 R10, [R1+0x34e8] ;  /* 0x0034e800010a7983 */ /* 0x000ea80000300a00 */
[----:B------:R-:W2:Y:S04]  /*33700*/  LDL.LU.64 R8, [R1+0x34e0] ;  /* 0x0034e00001087983 */ /* 0x000ea80000300a00 */
        /* <DEDUP_REMOVED lines=8> */
[----:B0-----:R-:W2:Y:S04]  /*33790*/  LDL.LU.64 R26, [R1+0x34c8] ;  /* 0x0034c800011a7983 */ /* 0x001ea80000300a00 */
[----:B------:R-:W2:Y:S02]  /*337a0*/  LDL.LU.64 R24, [R1+0x34c0] ;  /* 0x0034c00001187983 */ /* 0x000ea40000300a00 */
[----:B--2---:R-:W-:-:S15]  /*337b0*/  HMMA.16816.F32 R24, R12, R10, R24 ;  /* 0x0000000a0c18723c */ /* 0x004fde0000001818 */
[----:B------:R-:W-:-:S08]  /*337c0*/  NOP ;  /* 0x0000000000007918 */ /* 0x000fd00000000000 */
[----:B------:R-:W-:Y:S04]  /*337d0*/  STL.64 [R1+0x500], R24 ;  /* 0x0005001801007387 */ /* 0x000fe80000100a00 */
[----:B------:R0:W-:Y:S04]  /*337e0*/  STL.64 [R1+0x508], R26 ;  /* 0x0005081a01007387 */ /* 0x0001e80000100a00 */
[----:B0-----:R-:W2:Y:S04]  /*337f0*/  LDL.LU.64 R26, [R1+0x34b8] ;  /* 0x0034b800011a7983 */ /* 0x001ea80000300a00 */
[----:B------:R-:W3:Y:S04]  /*33800*/  LDL.LU R25, [R1+0x34b0] ;  /* 0x0034b00001197983 */ /* 0x000ee80000300800 */
[----:B------:R0:W-:Y:S04]  /*33810*/  STL.64 [R1+0x3438], R10 ;  /* 0x0034380a01007387 */ /* 0x0001e80000100a00 */
[----:B0-----:R-:W4:Y:S04]  /*33820*/  LDL.64 R10, [R1+0x18] ;  /* 0x00001800010a7983 */ /* 0x001f280000100a00 */
[----:B----4-:R0:W-:Y:S04]  /*33830*/  STL.64 [R1+0x3450], R10 ;  /* 0x0034500a01007387 */ /* 0x0101e80000100a00 */
[----:B0-----:R-:W4:Y:S01]  /*33840*/  LDL.64 R10, [R1+0x28] ;  /* 0x00002800010a7983 */ /* 0x001f220000100a00 */
[C---:B--2---:R-:W-:Y:S03]  /*33850*/  HMMA.16816.F32 R20, R12.reuse, R26, R20 ;  /* 0x0000001a0c14723c */ /* 0x044fe60000001814 */
[----:B----4-:R0:W-:Y:S04]  /*33860*/  STL.64 [R1+0x3468], R10 ;  /* 0x0034680a01007387 */ /* 0x0101e80000100a00 */
[----:B------:R-:W2:Y:S04]  /*33870*/  LDL.LU R8, [R1+0xd0] ;  /* 0x0000d00001087983 */ /* 0x000ea80000300800 */
[----:B------:R-:W2:Y:S04]  /*33880*/  LDL.LU R9, [R1+0xd4] ;  /* 0x0000d40001097983 */ /* 0x000ea80000300800 */
[----:B0-----:R-:W2:Y:S04]  /*33890*/  LDL.LU R10, [R1+0xd8] ;  /* 0x0000d800010a7983 */ /* 0x001ea80000300800 */
[----:B------:R-:W2:Y:S04]  /*338a0*/  LDL.LU R11, [R1+0xdc] ;  /* 0x0000dc00010b7983 */ /* 0x000ea80000300800 */
[----:B------:R-:W-:Y:S04]  /*338b0*/  STL.64 [R1+0x4f0], R20 ;  /* 0x0004f01401007387 */ /* 0x000fe80000100a00 */
[----:B------:R0:W-:Y:S04]  /*338c0*/  STL.64 [R1+0x4f8], R22 ;  /* 0x0004f81601007387 */ /* 0x0001e80000100a00 */
[----:B0-----:R-:W4:Y:S04]  /*338d0*/  LDL.LU.64 R22, [R1+0x34a8] ;  /* 0x0034a80001167983 */ /* 0x001f280000300a00 */
[----:B------:R-:W-:Y:S04]  /*338e0*/  STL.64 [R1+0x3430], R26 ;  /* 0x0034301a01007387 */ /* 0x000fe80000100a00 */
[----:B---3--:R0:W-:Y:S04]  /*338f0*/  STL [R1+0x3428], R25 ;  /* 0x0034281901007387 */ /* 0x0081e80000100800 */
[----:B------:R-:W3:Y:S04]  /*33900*/  LDL.LU R24, [R1+0xa0] ;  /* 0x0000a00001187983 */ /* 0x000ee80000300800 */
[----:B0-----:R-:W3:Y:S04]  /*33910*/  LDL.LU R25, [R1+0xa4] ;  /* 0x0000a40001197983 */ /* 0x001ee80000300800 */
[----:B------:R-:W2:Y:S04]  /*33920*/  LDL.LU R26, [R1+0xa8] ;  /* 0x0000a800011a7983 */ /* 0x000ea80000300800 */
[----:B------:R-:W2:Y:S01]  /*33930*/  LDL.LU R27, [R1+0xac] ;  /* 0x0000ac00011b7983 */ /* 0x000ea20000300800 */
[C---:B----4-:R-:W-:Y:S03]  /*33940*/  HMMA.16816.F32 R20, R12.reuse, R22, R4 ;  /* 0x000000160c14723c */ /* 0x050fe60000001804 */
[----:B--2---:R-:W-:Y:S04]  /*33950*/  STL.64 [R1+0x3448], R26 ;  /* 0x0034481a01007387 */ /* 0x004fe80000100a00 */
[----:B---3--:R0:W-:Y:S04]  /*33960*/  STL.64 [R1+0x3440], R24 ;  /* 0x0034401801007387 */ /* 0x0081e80000100a00 */
[----:B0-----:R-:W2:Y:S04]  /*33970*/  LDL.LU R24, [R1+0xb0] ;  /* 0x0000b00001187983 */ /* 0x001ea80000300800 */
[----:B------:R-:W2:Y:S04]  /*33980*/  LDL.LU R25, [R1+0xb4] ;  /* 0x0000b40001197983 */ /* 0x000ea80000300800 */
[----:B------:R-:W2:Y:S04]  /*33990*/  LDL.LU R26, [R1+0xb8] ;  /* 0x0000b800011a7983 */ /* 0x000ea80000300800 */
[----:B------:R-:W2:Y:S04]  /*339a0*/  LDL.LU R27, [R1+0xbc] ;  /* 0x0000bc00011b7983 */ /* 0x000ea80000300800 */
[----:B------:R-:W3:Y:S04]  /*339b0*/  LDL.LU.64 R6, [R1+0x34a0] ;  /* 0x0034a00001067983 */ /* 0x000ee80000300a00 */
[----:B------:R-:W3:Y:S04]  /*339c0*/  LDL.LU.64 R4, [R1+0x3498] ;  /* 0x0034980001047983 */ /* 0x000ee80000300a00 */
[----:B------:R-:W-:Y:S04]  /*339d0*/  STL.64 [R1+0x4e0], R20 ;  /* 0x0004e01401007387 */ /* 0x000fe80000100a00 */
[----:B------:R0:W-:Y:S04]  /*339e0*/  STL.64 [R1+0x4e8], R22 ;  /* 0x0004e81601007387 */ /* 0x0001e80000100a00 */
[----:B0-----:R-:W3:Y:S02]  /*339f0*/  LDL.LU.64 R22, [R1+0x3490] ;  /* 0x0034900001167983 */ /* 0x001ee40000300a00 */
[----:B---3--:R-:W-:-:S15]  /*33a00*/  HMMA.16816.F32 R4, R12, R22, R4 ;  /* 0x000000160c04723c */ /* 0x008fde0000001804 */
[----:B------:R-:W-:-:S08]  /*33a10*/  NOP ;  /* 0x0000000000007918 */ /* 0x000fd00000000000 */
[----:B------:R-:W-:Y:S04]  /*33a20*/  STL.64 [R1+0x4d0], R4 ;  /* 0x0004d00401007387 */ /* 0x000fe80000100a00 */
[----:B------:R0:W-:Y:S04]  /*33a30*/  STL.64 [R1+0x4d8], R6 ;  /* 0x0004d80601007387 */ /* 0x0001e80000100a00 */
[----:B0-----:R-:W3:Y:S02]  /*33a40*/  LDL.LU.64 R6, [R1+0x3488] ;  /* 0x0034880001067983 */ /* 0x001ee40000300a00 */
[----:B---3--:R-:W-:Y:S02]  /*33a50*/  HMMA.16816.F32 R12, R12, R6, R16 ;  /* 0x000000060c0c723c */ /* 0x008fe40000001810 */
[----:B------:R-:W3:Y:S04]  /*33a60*/  LDL.LU.64 R18, [R1+0x3480] ;  /* 0x0034800001127983 */ /* 0x000ee80000300a00 */
[----:B------:R-:W3:Y:S04]  /*33a70*/  LDL.LU.64 R6, [R1+0x3478] ;  /* 0x0034780001067983 */ /* 0x000ee80000300a00 */
[----:B------:R-:W3:-:S13]  /*33a80*/  LDL.LU.64 R4, [R1+0x3470] ;  /* 0x0034700001047983 */ /* 0x000eda0000300a00 */
[----:B------:R-:W-:Y:S04]  /*33a90*/  STL.64 [R1+0x2e0], R12 ;  /* 0x0002e00c01007387 */ /* 0x000fe80000100a00 */
[----:B------:R0:W-:Y:S04]  /*33aa0*/  STL.64 [R1+0x2e8], R14 ;  /* 0x0002e80e01007387 */ /* 0x0001e80000100a00 */
[----:B0-----:R-:W4:Y:S01]  /*33ab0*/  LDL.LU.64 R14, [R1+0x68] ;  /* 0x00006800010e7983 */ /* 0x001f220000300a00 */
[----:B---3--:R-:W-:Y:S06]  /*33ac0*/  HMMA.16816.F32 R8, R4, R18, R8 ;  /* 0x000000120408723c */ /* 0x008fec0000001808 */
[----:B------:R-:W-:Y:S01]  /*33ad0*/  IMAD.MOV.U32 R3, RZ, RZ, R18 ;  /* 0x000000ffff037224 */ /* 0x000fe200078e0012 */
[----:B------:R-:W-:-:S15]  /*33ae0*/  MOV R2, R19 ;  /* 0x0000001300027202 */ /* 0x000fde0000000f00 */
[----:B------:R-:W-:-:S01]  /*33af0*/  NOP ;  /* 0x0000000000007918 */ /* 0x000fc20000000000 */
[----:B------:R-:W-:Y:S04]  /*33b00*/  STL.64 [R1+0x5c0], R8 ;  /* 0x0005c00801007387 */ /* 0x000fe80000100a00 */
[----:B------:R0:W-:Y:S04]  /*33b10*/  STL.64 [R1+0x5c8], R10 ;  /* 0x0005c80a01007387 */ /* 0x0001e80000100a00 */
[----:B0-----:R-:W3:Y:S04]  /*33b20*/  LDL.LU.64 R10, [R1+0x3468] ;  /* 0x00346800010a7983 */ /* 0x001ee80000300a00 */
[----:B------:R-:W3:Y:S04]  /*33b30*/  LDL.LU.64 R18, [R1+0x3460] ;  /* 0x0034600001127983 */ /* 0x000ee80000300a00 */
[----:B------:R-:W3:Y:S02]  /*33b40*/  LDL.LU.64 R16, [R1+0x3458] ;  /* 0x0034580001107983 */ /* 0x000ee40000300a00 */
[----:B---3--:R-:W-:-:S15]  /*33b50*/  HMMA.16816.F32 R16, R4, R10, R16 ;  /* 0x0000000a0410723c */ /* 0x008fde0000001810 */
[----:B------:R-:W-:-:S08]  /*33b60*/  NOP ;  /* 0x0000000000007918 */ /* 0x000fd00000000000 */
[----:B------:R0:W-:Y:S04]  /*33b70*/  STL.64 [R1+0x5b0], R16 ;  /* 0x0005b01001007387 */ /* 0x0001e80000100a00 */
[----:B------:R1:W-:Y:S01]  /*33b80*/  STL.64 [R1+0x5b8], R18 ;  /* 0x0005b81201007387 */ /* 0x0003e20000100a00 */
[----:B0-----:R-:W-:Y:S02]  /*33b90*/  IMAD.MOV.U32 R17, RZ, RZ, R10 ;  /* 0x000000ffff117224 */ /* 0x001fe400078e000a */
[----:B------:R-:W-:Y:S02]  /*33ba0*/  IMAD.MOV.U32 R16, RZ, RZ, R11 ;  /* 0x000000ffff107224 */ /* 0x000fe400078e000b */
[----:B------:R-:W2:Y:S02]  /*33bb0*/  LDL.LU.64 R10, [R1+0x3450] ;  /* 0x00345000010a7983 */ /* 0x000ea40000300a00 */
[----:B--2---:R-:W-:Y:S06]  /*33bc0*/  HMMA.16816.F32 R24, R4, R10, R24 ;  /* 0x0000000a0418723c */ /* 0x004fec0000001818 */
[----:B-1----:R-:W-:-:S02]  /*33bd0*/  IMAD.MOV.U32 R19, RZ, RZ, R10 ;  /* 0x000000ffff137224 */ /* 0x002fc400078e000a */
[----:B------:R-:W-:-:S15]  /*33be0*/  IMAD.MOV.U32 R18, RZ, RZ, R11 ;  /* 0x000000ffff127224 */ /* 0x000fde00078e000b */
[----:B------:R-:W-:Y:S04]  /*33bf0*/  STL.64 [R1+0x5a0], R24 ;  /* 0x0005a01801007387 */ /* 0x000fe80000100a00 */
[----:B------:R0:W-:Y:S04]  /*33c00*/  STL.64 [R1+0x5a8], R26 ;  /* 0x0005a81a01007387 */ /* 0x0001e80000100a00 */
[----:B0-----:R-:W2:Y:S04]  /*33c10*/  LDL.LU.64 R26, [R1+0x3448] ;  /* 0x00344800011a7983 */ /* 0x001ea80000300a00 */
[----:B------:R-:W2:Y:S04]  /*33c20*/  LDL.LU.64 R24, [R1+0x3440] ;  /* 0x0034400001187983 */ /* 0x000ea80000300a00 */
[----:B------:R-:W2:Y:S02]  /*33c30*/  LDL.LU.64 R10, [R1+0x3438] ;  /* 0x00343800010a7983 */ /* 0x000ea40000300a00 */
[----:B--2---:R-:W-:Y:S06]  /*33c40*/  HMMA.16816.F32 R24, R4, R10, R24 ;  /* 0x0000000a0418723c */ /* 0x004fec0000001818 */
[----:B------:R-:W-:-:S02]  /*33c50*/  IMAD.MOV.U32 R13, RZ, RZ, R10 ;  /* 0x000000ffff0d7224 */ /* 0x000fc400078e000a */
[----:B------:R-:W-:-:S15]  /*33c60*/  IMAD.MOV.U32 R12, RZ, RZ, R11 ;  /* 0x000000ffff0c7224 */ /* 0x000fde00078e000b */
[----:B------:R-:W-:Y:S04]  /*33c70*/  STL.64 [R1+0x590], R24 ;  /* 0x0005901801007387 */ /* 0x000fe80000100a00 */
[----:B------:R0:W-:Y:S04]  /*33c80*/  STL.64 [R1+0x598], R26 ;  /* 0x0005981a01007387 */ /* 0x0001e80000100a00 */
[----:B0-----:R-:W2:Y:S04]  /*33c90*/  LDL.LU.64 R26, [R1+0x3430] ;  /* 0x00343000011a7983 */ /* 0x001ea80000300a00 */
[----:B------:R-:W3:Y:S04]  /*33ca0*/  LDL.LU R25, [R1+0x3428] ;  /* 0x0034280001197983 */ /* 0x000ee80000300800 */
[----:B------:R-:W2:Y:S04]  /*33cb0*/  LDL.LU.64 R10, [R1+0x3420] ;  /* 0x00342000010a7983 */ /* 0x000ea80000300a00 */
[----:B------:R-:W2:Y:S02]  /*33cc0*/  LDL.LU.64 R8, [R1+0x3418] ;  /* 0x0034180001087983 */ /* 0x000ea40000300a00 */
[----:B--2---:R-:W-:Y:S06]  /*33cd0*/  HMMA.16816.F32 R8, R4, R26, R8 ;  /* 0x0000001a0408723c */ /* 0x004fec0000001808 */
[----:B------:R-:W-:-:S15]  /*33ce0*/  STL.64 [R1+0x33a0], R26 ;  /* 0x0033a01a01007387 */ /* 0x000fde0000100a00 */
[----:B------:R-:W-:-:S02]  /*33cf0*/  NOP ;  /* 0x0000000000007918 */ /* 0x000fc40000000000 */
[----:B------:R-:W-:Y:S04]  /*33d00*/  STL.64 [R1+0x580], R8 ;  /* 0x0005800801007387 */ /* 0x000fe80000100a00 */
[----:B------:R-:W-:Y:S04]  /*33d10*/  STL.64 [R1+0x588], R10 ;  /* 0x0005880a01007387 */ /* 0x000fe80000100a00 */
[----:B---3--:R-:W0:Y:S04]  /*33d20*/  LDSM.16.MT88.4 R8, [R25+UR4+0x1000] ;  /* 0x001000041908783b */ /* 0x008e280008004200 */
[----:B0-----:R0:W-:Y:S04]  /*33d30*/  STL.64 [R1+0x3380], R10 ;  /* 0x0033800a01007387 */ /* 0x0011e80000100a00 */
[----:B------:R1:W-:Y:S04]  /*33d40*/  STL.64 [R1+0x3378], R8 ;  /* 0x0033780801007387 */ /* 0x0003e80000100a00 */
[----:B0-----:R-:W2:Y:S04]  /*33d50*/  LDL.LU.64 R10, [R1+0x48] ;  /* 0x00004800010a7983 */ /* 0x001ea80000300a00 */
[----:B--2---:R0:W-:Y:S04]  /*33d60*/  STL.64 [R1+0x3410], R10 ;  /* 0x0034100a01007387 */ /* 0x0041e80000100a00 */
[----:B-1----:R-:W4:Y:S04]  /*33d70*/  LDL.LU R8, [R1+0x1a0] ;  /* 0x0001a00001087983 */ /* 0x002f280000300800 */
[----:B------:R-:W4:Y:S04]  /*33d80*/  LDL.LU R9, [R1+0x1a4] ;  /* 0x0001a40001097983 */ /* 0x000f280000300800 */
[----:B0-----:R-:W4:Y:S04]  /*33d90*/  LDL.LU R10, [R1+0x1a8] ;  /* 0x0001a800010a7983 */ /* 0x001f280000300800 */
[----:B------:R-:W4:Y:S01]  /*33da0*/  LDL.LU R11, [R1+0x1ac] ;  /* 0x0001ac00010b7983 */ /* 0x000f220000300800 */
[----:B------:R-:W-:-:S02]  /*33db0*/  IMAD.MOV.U32 R26, RZ, RZ, R13 ;  /* 0x000000ffff1a7224 */ /* 0x000fc400078e000d */
[----:B------:R-:W-:Y:S01]  /*33dc0*/  IMAD.MOV.U32 R27, RZ, RZ, R12 ;  /* 0x000000ffff1b7224 */ /* 0x000fe200078e000c */
[----:B----4-:R-:W-:-:S15]  /*33dd0*/  HMMA.16816.F32 R8, R4, R14, R8 ;  /* 0x0000000e0408723c */ /* 0x010fde0000001808 */
[----:B------:R-:W-:-:S08]  /*33de0*/  NOP ;  /* 0x0000000000007918 */ /* 0x000fd00000000000 */
[----:B------:R-:W-:Y:S04]  /*33df0*/  STL.64 [R1+0x570], R8 ;  /* 0x0005700801007387 */ /* 0x000fe80000100a00 */
[----:B------:R-:W-:Y:S04]  /*33e00*/  STL.64 [R1+0x578], R10 ;  /* 0x0005780a01007387 */ /* 0x000fe80000100a00 */
[----:B------:R-:W-:Y:S04]  /*33e10*/  STL.64 [R1+0x33b8], R26 ;  /* 0x0033b81a01007387 */ /* 0x000fe80000100a00 */
[----:B------:R0:W-:Y:S04]  /*33e20*/  STL.64 [R1+0x3398], R14 ;  /* 0x0033980e01007387 */ /* 0x0001e80000100a00 */
[----:B------:R-:W2:Y:S04]  /*33e30*/  LDL.LU R12, [R1+0x330] ;  /* 0x00033000010c7983 */ /* 0x000ea80000300800 */
[----:B------:R-:W2:Y:S04]  /*33e40*/  LDL.LU R13, [R1+0x334] ;  /* 0x00033400010d7983 */ /* 0x000ea80000300800 */
[----:B0-----:R-:W3:Y:S04]  /*33e50*/  LDL.LU R14, [R1+0x338] ;  /* 0x00033800010e7983 */ /* 0x001ee80000300800 */
[----:B------:R-:W3:Y:S01]  /*33e60*/  LDL.LU R15, [R1+0x33c] ;  /* 0x00033c00010f7983 */ /* 0x000ee20000300800 */
[----:B------:R-:W-:-:S02]  /*33e70*/  IMAD.MOV.U32 R26, RZ, RZ, R19 ;  /* 0x000000ffff1a7224 */ /* 0x000fc400078e0013 */
[----:B------:R-:W-:-:S05]  /*33e80*/  IMAD.MOV.U32 R27, RZ, RZ, R18 ;  /* 0x000000ffff1b7224 */ /* 0x000fca00078e0012 */
[----:B------:R0:W-:Y:S04]  /*33e90*/  STL.64 [R1+0x33d0], R26 ;  /* 0x0033d01a01007387 */ /* 0x0001e80000100a00 */
[----:B------:R-:W4:Y:S04]  /*33ea0*/  LDL.LU R8, [R1+0x190] ;  /* 0x0001900001087983 */ /* 0x000f280000300800 */
[----:B------:R-:W4:Y:S04]  /*33eb0*/  LDL.LU R9, [R1+0x194] ;  /* 0x0001940001097983 */ /* 0x000f280000300800 */
[----:B------:R-:W4:Y:S04]  /*33ec0*/  LDL.LU R10, [R1+0x198] ;  /* 0x00019800010a7983 */ /* 0x000f280000300800 */
[----:B------:R-:W4:Y:S01]  /*33ed0*/  LDL.LU R11, [R1+0x19c] ;  /* 0x00019c00010b7983 */ /* 0x000f220000300800 */
[----:B0-----:R-:W-:-:S02]  /*33ee0*/  IMAD.MOV.U32 R26, RZ, RZ, R17 ;  /* 0x000000ffff1a7224 */ /* 0x001fc400078e0011 */
[----:B------:R-:W-:-:S05]  /*33ef0*/  IMAD.MOV.U32 R27, RZ, RZ, R16 ;  /* 0x000000ffff1b7224 */ /* 0x000fca00078e0010 */
[----:B------:R-:W-:Y:S04]  /*33f00*/  STL.64 [R1+0x33e8], R26 ;  /* 0x0033e81a01007387 */ /* 0x000fe80000100a00 */
[----:B---3--:R-:W-:Y:S04]  /*33f10*/  STL.64 [R1+0x33b0], R14 ;  /* 0x0033b00e01007387 */ /* 0x008fe80000100a00 */
[----:B--2---:R0:W-:Y:S04]  /*33f20*/  STL.64 [R1+0x33a8], R12 ;  /* 0x0033a80c01007387 */ /* 0x0041e80000100a00 */
[----:B0-----:R-:W2:Y:S04]  /*33f30*/  LDL.LU R12, [R1+0x320] ;  /* 0x00032000010c7983 */ /* 0x001ea80000300800 */
[----:B------:R-:W2:Y:S04]  /*33f40*/  LDL.LU R13, [R1+0x324] ;  /* 0x00032400010d7983 */ /* 0x000ea80000300800 */
[----:B------:R-:W3:Y:S04]  /*33f50*/  LDL.LU R14, [R1+0x328] ;  /* 0x00032800010e7983 */ /* 0x000ee80000300800 */
[----:B------:R-:W3:Y:S04]  /*33f60*/  LDL.LU R15, [R1+0x32c] ;  /* 0x00032c00010f7983 */ /* 0x000ee80000300800 */
[----:B------:R-:W4:Y:S04]  /*33f70*/  LDL.LU R16, [R1+0x80] ;  /* 0x0000800001107983 */ /* 0x000f280000300800 */
[----:B------:R-:W4:Y:S04]  /*33f80*/  LDL.LU R17, [R1+0x84] ;  /* 0x0000840001117983 */ /* 0x000f280000300800 */
[----:B------:R-:W4:Y:S04]  /*33f90*/  LDL.LU R18, [R1+0x88] ;  /* 0x0000880001127983 */ /* 0x000f280000300800 */
[----:B------:R-:W4:Y:S04]  /*33fa0*/  LDL.LU R19, [R1+0x8c] ;  /* 0x00008c0001137983 */ /* 0x000f280000300800 */
[----:B---3--:R-:W-:Y:S04]  /*33fb0*/  STL.64 [R1+0x33c8], R14 ;  /* 0x0033c80e01007387 */ /* 0x008fe80000100a00 */
[----:B--2---:R0:W-:Y:S04]  /*33fc0*/  STL.64 [R1+0x33c0], R12 ;  /* 0x0033c00c01007387 */ /* 0x0041e80000100a00 */
[----:B0-----:R-:W2:Y:S04]  /*33fd0*/  LDL.LU R12, [R1+0xe0] ;  /* 0x0000e000010c7983 */ /* 0x001ea80000300800 */
[----:B------:R-:W2:Y:S04]  /*33fe0*/  LDL.LU R13, [R1+0xe4] ;  /* 0x0000e400010d7983 */ /* 0x000ea80000300800 */
[----:B------:R-:W3:Y:S04]  /*33ff0*/  LDL.LU R14, [R1+0xe8] ;  /* 0x0000e800010e7983 */ /* 0x000ee80000300800 */
[----:B------:R-:W3:Y:S01]  /*34000*/  LDL.LU R15, [R1+0xec] ;  /* 0x0000ec00010f7983 */ /* 0x000ee20000300800 */
[----:B----4-:R-:W-:Y:S03]  /*34010*/  HMMA.16816.F32 R8, R4, R22, R8 ;  /* 0x000000160408723c */ /* 0x010fe60000001808 */
[----:B---3--:R-:W-:Y:S04]  /*34020*/  STL.64 [R1+0x33e0], R14 ;  /* 0x0033e00e01007387 */ /* 0x008fe80000100a00 */
[----:B--2---:R0:W-:Y:S04]  /*34030*/  STL.64 [R1+0x33d8], R12 ;  /* 0x0033d80c01007387 */ /* 0x0041e80000100a00 */
[----:B0-----:R-:W2:Y:S04]  /*34040*/  LDL.LU R12, [R1+0xf0] ;  /* 0x0000f000010c7983 */ /* 0x001ea80000300800 */
[----:B------:R-:W2:Y:S04]  /*34050*/  LDL.LU R13, [R1+0xf4] ;  /* 0x0000f400010d7983 */ /* 0x000ea80000300800 */
[----:B------:R-:W3:Y:S04]  /*34060*/  LDL.LU R14, [R1+0xf8] ;  /* 0x0000f800010e7983 */ /* 0x000ee80000300800 */
[----:B------:R-:W3:Y:S01]  /*34070*/  LDL.LU R15, [R1+0xfc] ;  /* 0x0000fc00010f7983 */ /* 0x000ee20000300800 */
[----:B------:R-:W-:-:S02]  /*34080*/  IMAD.MOV.U32 R26, RZ, RZ, R3 ;  /* 0x000000ffff1a7224 */ /* 0x000fc400078e0003 */
[----:B------:R-:W-:Y:S01]  /*34090*/  IMAD.MOV.U32 R3, RZ, RZ, R23 ;  /* 0x000000ffff037224 */ /* 0x000fe200078e0017 */
[----:B---3--:R-:W-:Y:S04]  /*340a0*/  STL.64 [R1+0x33f8], R14 ;  /* 0x0033f80e01007387 */ /* 0x008fe80000100a00 */
[----:B--2---:R0:W-:Y:S04]  /*340b0*/  STL.64 [R1+0x33f0], R12 ;  /* 0x0033f00c01007387 */ /* 0x0041e80000100a00 */
[----:B0-----:R-:W2:Y:S04]  /*340c0*/  LDL.LU R12, [R1+0x100] ;  /* 0x00010000010c7983 */ /* 0x001ea80000300800 */
[----:B------:R-:W2:Y:S04]  /*340d0*/  LDL.LU R13, [R1+0x104] ;  /* 0x00010400010d7983 */ /* 0x000ea80000300800 */
[----:B------:R-:W2:Y:S04]  /*340e0*/  LDL.LU R14, [R1+0x108] ;  /* 0x00010800010e7983 */ /* 0x000ea80000300800 */
[----:B------:R-:W2:Y:S04]  /*340f0*/  LDL.LU R15, [R1+0x10c] ;  /* 0x00010c00010f7983 */ /* 0x000ea80000300800 */
[----:B------:R-:W-:Y:S04]  /*34100*/  STL.64 [R1+0x560], R8 ;  /* 0x0005600801007387 */ /* 0x000fe80000100a00 */
[----:B------:R0:W-:Y:S04]  /*34110*/  STL.64 [R1+0x568], R10 ;  /* 0x0005680a01007387 */ /* 0x0001e80000100a00 */
[----:B0-----:R-:W3:Y:S04]  /*34120*/  LDL.LU.64 R10, [R1+0x3410] ;  /* 0x00341000010a7983 */ /* 0x001ee80000300a00 */
[----:B------:R-:W4:Y:S01]  /*34130*/  LDL.LU R20, [R1+0x360] ;  /* 0x0003600001147983 */ /* 0x000f220000300800 */
[----:B------:R-:W-:-:S03]  /*34140*/  IMAD.MOV.U32 R8, RZ, RZ, R22 ;  /* 0x000000ffff087224 */ /* 0x000fc600078e0016 */
[----:B------:R-:W4:Y:S04]  /*34150*/  LDL.LU R21, [R1+0x364] ;  /* 0x0003640001157983 */ /* 0x000f280000300800 */
[----:B------:R-:W2:Y:S04]  /*34160*/  LDL.LU R22, [R1+0x368] ;  /* 0x0003680001167983 */ /* 0x000ea80000300800 */
[----:B------:R-:W2:Y:S01]  /*34170*/  LDL.LU R23, [R1+0x36c] ;  /* 0x00036c0001177983 */ /* 0x000ea20000300800 */
[----:B---3--:R-:W-:Y:S03]  /*34180*/  HMMA.16816.F32 R4, R4, R10, R16 ;  /* 0x0000000a0404723c */ /* 0x008fe60000001810 */
[----:B--2---:R-:W-:Y:S04]  /*34190*/  STL.64 [R1+0x3390], R22 ;  /* 0x0033901601007387 */ /* 0x004fe80000100a00 */
[----:B----4-:R0:W-:Y:S04]  /*341a0*/  STL.64 [R1+0x3388], R20 ;  /* 0x0033881401007387 */ /* 0x0101e80000100a00 */
[----:B0-----:R-:W2:Y:S04]  /*341b0*/  LDL.LU R20, [R1+0x340] ;  /* 0x0003400001147983 */ /* 0x001ea80000300800 */
[----:B------:R-:W2:Y:S04]  /*341c0*/  LDL.LU R21, [R1+0x344] ;  /* 0x0003440001157983 */ /* 0x000ea80000300800 */
[----:B------:R-:W2:Y:S04]  /*341d0*/  LDL.LU R22, [R1+0x348] ;  /* 0x0003480001167983 */ /* 0x000ea80000300800 */
[----:B------:R-:W2:Y:S04]  /*341e0*/  LDL.LU R23, [R1+0x34c] ;  /* 0x00034c0001177983 */ /* 0x000ea80000300800 */
[----:B------:R-:W3:Y:S04]  /*341f0*/  LDL.LU.64 R18, [R1+0x3408] ;  /* 0x0034080001127983 */ /* 0x000ee80000300a00 */
[----:B------:R-:W3:Y:S04]  /*34200*/  LDL.LU.64 R16, [R1+0x3400] ;  /* 0x0034000001107983 */ /* 0x000ee80000300a00 */
[----:B------:R-:W-:Y:S04]  /*34210*/  STL.64 [R1+0x290], R4 ;  /* 0x0002900401007387 */ /* 0x000fe80000100a00 */
[----:B------:R-:W-:Y:S04]  /*34220*/  STL.64 [R1+0x298], R6 ;  /* 0x0002980601007387 */ /* 0x000fe80000100a00 */
[----:B------:R-:W0:Y:S01]  /*34230*/  LDSM.16.MT88.4 R4, [R25+UR4+0x1080] ;  /* 0x001080041904783b */ /* 0x000e220008004200 */
[----:B------:R-:W-:-:S03]  /*34240*/  IMAD.MOV.U32 R27, RZ, RZ, R2 ;  /* 0x000000ffff1b7224 */ /* 0x000fc600078e0002 */
[----:B------:R-:W4:Y:S04]  /*34250*/  LDL R2, [R1+0x17e4] ;  /* 0x0017e40001027983 */ /* 0x000f280000100800 */
[----:B0-----:R-:W-:Y:S04]  /*34260*/  STL.64 [R1+0x3300], R6 ;  /* 0x0033000601007387 */ /* 0x001fe80000100a00 */
[----:B------:R0:W-:Y:S04]  /*34270*/  STL.64 [R1+0x32f8], R4 ;  /* 0x0032f80401007387 */ /* 0x0001e80000100a00 */
[----:B0-----:R-:W4:Y:S04]  /*34280*/  LDL.LU R4, [R1+0x350] ;  /* 0x0003500001047983 */ /* 0x001f280000300800 */
[----:B------:R-:W4:Y:S04]  /*34290*/  LDL.LU R5, [R1+0x354] ;  /* 0x0003540001057983 */ /* 0x000f280000300800 */
[----:B------:R-:W4:Y:S04]  /*342a0*/  LDL.LU R6, [R1+0x358] ;  /* 0x0003580001067983 */ /* 0x000f280000300800 */
[----:B------:R-:W4:Y:S01]  /*342b0*/  LDL.LU R7, [R1+0x35c] ;  /* 0x00035c0001077983 */ /* 0x000f220000300800 */
[----:B---3--:R-:W-:Y:S03]  /*342c0*/  HMMA.16816.F32 R24, R16, R26, R12 ;  /* 0x0000001a1018723c */ /* 0x008fe6000000180c */
[----:B------:R-:W3:Y:S04]  /*342d0*/  LDL.LU.64 R14, [R1+0x33f8] ;  /* 0x0033f800010e7983 */ /* 0x000ee80000300a00 */
[----:B------:R-:W3:-:S15]  /*342e0*/  LDL.LU.64 R12, [R1+0x33f0] ;  /* 0x0033f000010c7983 */ /* 0x000ede0000300a00 */
[----:B------:R-:W-:-:S01]  /*342f0*/  NOP ;  /* 0x0000000000007918 */ /* 0x000fc20000000000 */
[----:B------:R-:W-:Y:S04]  /*34300*/  STL.64 [R1+0x280], R24 ;  /* 0x0002801801007387 */ /* 0x000fe80000100a00 */
        /* <DEDUP_REMOVED lines=23> */
[----:B---3--:R-:W-:-:S15]  /*34480*/  HMMA.16816.F32 R12, R16, R26, R12 ;  /* 0x0000001a100c723c */ /* 0x008fde000000180c */
[----:B------:R-:W-:-:S08]  /*34490*/  NOP ;  /* 0x0000000000007918 */ /* 0x000fd00000000000 */
[----:B------:R-:W-:Y:S04]  /*344a0*/  STL.64 [R1+0x1b0], R12 ;  /* 0x0001b00c01007387 */ /* 0x000fe80000100a00 */
[----:B------:R0:W-:Y:S04]  /*344b0*/  STL.64 [R1+0x1b8], R14 ;  /* 0x0001b80e01007387 */ /* 0x0001e80000100a00 */
[----:B0-----:R-:W2:Y:S02]  /*344c0*/  LDL.LU.64 R14, [R1+0x3398] ;  /* 0x00339800010e7983 */ /* 0x001ea40000300a00 */
[----:B--2---:R-:W-:Y:S06]  /*344d0*/  HMMA.16816.F32 R20, R16, R14, R20 ;  /* 0x0000000e1014723c */ /* 0x004fec0000001814 */
[----:B------:R-:W-:Y:S01]  /*344e0*/  IMAD.MOV.U32 R25, RZ, RZ, R14 ;  /* 0x000000ffff197224 */ /* 0x000fe200078e000e */
[----:B------:R-:W-:-:S02]  /*344f0*/  MOV R24, R15 ;  /* 0x0000000f00187202 */ /* 0x000fc40000000f00 */
[----:B------:R-:W0:-:S14]  /*34500*/  LDSM.16.MT88.4 R12, [R0+UR4+0x2000] ;  /* 0x00200004000c783b */ /* 0x000e1c0008004200 */
[----:B------:R-:W-:Y:S04]  /*34510*/  STL.64 [R1+0x1a0], R20 ;  /* 0x0001a01401007387 */ /* 0x000fe80000100a00 */
[----:B------:R1:W-:Y:S04]  /*34520*/  STL.64 [R1+0x1a8], R22 ;  /* 0x0001a81601007387 */ /* 0x0003e80000100a00 */
[----:B-1----:R-:W2:Y:S04]  /*34530*/  LDL.LU.64 R22, [R1+0x3390] ;  /* 0x0033900001167983 */ /* 0x002ea80000300a00 */
[----:B------:R-:W2:Y:S04]  /*34540*/  LDL.LU.64 R20, [R1+0x3388] ;  /* 0x0033880001147983 */ /* 0x000ea80000300a00 */
[----:B------:R-:W-:Y:S04]  /*34550*/  STL.64 [R1+0x3348], R26 ;  /* 0x0033481a01007387 */ /* 0x000fe80000100a00 */
[----:B------:R-:W-:Y:S04]  /*34560*/  STL.64 [R1+0x3340], R24 ;  /* 0x0033401801007387 */ /* 0x000fe80000100a00 */
[----:B----4-:R-:W1:Y:S04]  /*34570*/  LDSM.16.M88.4 R24, [R2+UR4+0x8000] ;  /* 0x008000040218783b */ /* 0x010e680008000200 */
[----:B0-----:R0:W-:Y:S04]  /*34580*/  STL.64 [R1+0x3260], R14 ;  /* 0x0032600e01007387 */ /* 0x0011e80000100a00 */
[----:B------:R-:W-:Y:S04]  /*34590*/  STL.64 [R1+0x3258], R12 ;  /* 0x0032580c01007387 */ /* 0x000fe80000100a00 */
[----:B-1----:R-:W-:Y:S01]  /*345a0*/  STL.64 [R1+0xe0], R24 ;  /* 0x0000e01801007387 */ /* 0x002fe20000100a00 */
[----:B------:R-:W-:-:S03]  /*345b0*/  IMAD.MOV.U32 R29, RZ, RZ, R24 ;  /* 0x000000ffff1d7224 */ /* 0x000fc600078e0018 */
[----:B------:R-:W-:Y:S01]  /*345c0*/  STL.64 [R1+0xe8], R26 ;  /* 0x0000e81a01007387 */ /* 0x000fe20000100a00 */
[----:B------:R-:W-:-:S03]  /*345d0*/  IMAD.MOV.U32 R28, RZ, RZ, R25 ;  /* 0x000000ffff1c7224 */ /* 0x000fc600078e0019 */
[----:B------:R-:W1:Y:S01]  /*345e0*/  LDSM.16.M88.4 R24, [R2+UR4+0x9000] ;  /* 0x009000040218783b */ /* 0x000e620008000200 */
[----:B0-----:R-:W-:Y:S02]  /*345f0*/  IMAD.MOV.U32 R14, RZ, RZ, R8 ;  /* 0x000000ffff0e7224 */ /* 0x001fe400078e0008 */
[----:B------:R-:W-:Y:S01]  /*34600*/  IMAD.MOV.U32 R15, RZ, RZ, R3 ;  /* 0x000000ffff0f7224 */ /* 0x000fe200078e0003 */
[----:B------:R-:W-:Y:S04]  /*34610*/  STL [R1+0x3320], R28 ;  /* 0x0033201c01007387 */ /* 0x000fe80000100800 */
[----:B------:R-:W-:Y:S02]  /*34620*/  STL [R1+0x331c], R29 ;  /* 0x00331c1d01007387 */ /* 0x000fe40000100800 */
[C---:B------:R-:W-:Y:S02]  /*34630*/  HMMA.16816.F32 R4, R16.reuse, R14, R4 ;  /* 0x0000000e1004723c */ /* 0x040fe40000001804 */
[----:B-1----:R-:W-:Y:S04]  /*34640*/  STL.64 [R1+0xd0], R24 ;  /* 0x0000d01801007387 */ /* 0x002fe80000100a00 */
[----:B------:R-:W-:Y:S04]  /*34650*/  STL.64 [R1+0xd8], R26 ;  /* 0x0000d81a01007387 */ /* 0x000fe80000100a00 */
[----:B------:R-:W0:Y:S04]  /*34660*/  LDSM.16.M88.4 R24, [R2+UR4+0xa000] ;  /* 0x00a000040218783b */ /* 0x000e280008000200 */
[----:B------:R-:W-:Y:S04]  /*34670*/  STL.64 [R1+0x3310], R14 ;  /* 0x0033100e01007387 */ /* 0x000fe80000100a00 */
[----:B------:R-:W1:Y:S04]  /*34680*/  LDSM.16.M88.4 R12, [R2+UR4+0xb000] ;  /* 0x00b00004020c783b */ /* 0x000e680008000200 */
[----:B0-----:R0:W-:Y:S04]  /*34690*/  STL.64 [R1+0xc0], R24 ;  /* 0x0000c01801007387 */ /* 0x0011e80000100a00 */
[----:B------:R3:W-:Y:S04]  /*346a0*/  STL.64 [R1+0xc8], R26 ;  /* 0x0000c81a01007387 */ /* 0x0007e80000100a00 */
[----:B------:R-:W-:Y:S04]  /*346b0*/  STL.64 [R1+0x250], R4 ;  /* 0x0002500401007387 */ /* 0x000fe80000100a00 */
[----:B------:R-:W-:Y:S04]  /*346c0*/  STL.64 [R1+0x258], R6 ;  /* 0x0002580601007387 */ /* 0x000fe80000100a00 */
[----:B-1----:R-:W-:Y:S04]  /*346d0*/  STL.64 [R1+0xb0], R12 ;  /* 0x0000b00c01007387 */ /* 0x002fe80000100a00 */
[----:B------:R-:W-:Y:S04]  /*346e0*/  STL.64 [R1+0xb8], R14 ;  /* 0x0000b80e01007387 */ /* 0x000fe80000100a00 */
[----:B0-----:R-:W4:Y:S04]  /*346f0*/  LDL.LU R24, [R1+0x390] ;  /* 0x0003900001187983 */ /* 0x001f280000300800 */
[----:B------:R-:W4:Y:S04]  /*34700*/  LDL.LU R25, [R1+0x394] ;  /* 0x0003940001197983 */ /* 0x000f280000300800 */
[----:B---3--:R-:W3:Y:S04]  /*34710*/  LDL.LU R26, [R1+0x398] ;  /* 0x00039800011a7983 */ /* 0x008ee80000300800 */
[----:B------:R-:W3:Y:S04]  /*34720*/  LDL.LU R27, [R1+0x39c] ;  /* 0x00039c00011b7983 */ /* 0x000ee80000300800 */
[----:B---3--:R0:W-:Y:S04]  /*34730*/  STL.64 [R1+0x3358], R26 ;  /* 0x0033581a01007387 */ /* 0x0081e80000100a00 */
[----:B----4-:R-:W-:Y:S04]  /*34740*/  STL.64 [R1+0x3350], R24 ;  /* 0x0033501801007387 */ /* 0x010fe80000100a00 */
[----:B0-----:R-:W3:Y:S01]  /*34750*/  LDL.LU.64 R26, [R1+0x28] ;  /* 0x00002800011a7983 */ /* 0x001ee20000300a00 */
[----:B--2---:R-:W-:Y:S06]  /*34760*/  HMMA.16816.F32 R20, R16, R10, R20 ;  /* 0x0000000a1014723c */ /* 0x004fec0000001814 */
[----:B------:R-:W-:-:S02]  /*34770*/  IMAD.MOV.U32 R5, RZ, RZ, R10 ;  /* 0x000000ffff057224 */ /* 0x000fc400078e000a */
[----:B------:R-:W-:Y:S02]  /*34780*/  IMAD.MOV.U32 R4, RZ, RZ, R11 ;  /* 0x000000ffff047224 */ /* 0x000fe400078e000b */
[----:B------:R-:W-:-:S05]  /*34790*/  IMAD.MOV.U32 R19, RZ, RZ, R2 ;  /* 0x000000ffff137224 */ /* 0x000fca00078e0002 */
[----:B------:R-:W0:Y:S04]  /*347a0*/  LDSM.16.M88.4 R8, [R19+UR4+0xc000] ;  /* 0x00c000041308783b */ /* 0x000e280008000200 */
[----:B---3--:R1:W-:Y:S04]  /*347b0*/  STL.64 [R1+0x3370], R26 ;  /* 0x0033701a01007387 */ /* 0x0083e80000100a00 */
[----:B-1----:R-:W2:Y:S04]  /*347c0*/  LDL.LU.64 R26, [R1+0x38] ;  /* 0x00003800011a7983 */ /* 0x002ea80000300a00 */
[----:B------:R-:W3:Y:S04]  /*347d0*/  LDL.LU R12, [R1+0x3a0] ;  /* 0x0003a000010c7983 */ /* 0x000ee80000300800 */
[----:B------:R-:W3:Y:S04]  /*347e0*/  LDL.LU R13, [R1+0x3a4] ;  /* 0x0003a400010d7983 */ /* 0x000ee80000300800 */
[----:B------:R-:W4:Y:S04]  /*347f0*/  LDL.LU R14, [R1+0x3a8] ;  /* 0x0003a800010e7983 */ /* 0x000f280000300800 */
[----:B------:R-:W4:Y:S01]  /*34800*/  LDL.LU R15, [R1+0x3ac] ;  /* 0x0003ac00010f7983 */ /* 0x000f220000300800 */
[----:B------:R-:W-:-:S03]  /*34810*/  IMAD.MOV.U32 R28, RZ, RZ, R0 ;  /* 0x000000ffff1c7224 */ /* 0x000fc600078e0000 */
[----:B----4-:R-:W-:Y:S04]  /*34820*/  STL.64 [R1+0x3368], R14 ;  /* 0x0033680e01007387 */ /* 0x010fe80000100a00 */
[----:B---3--:R1:W-:Y:S04]  /*34830*/  STL.64 [R1+0x3360], R12 ;  /* 0x0033600c01007387 */ /* 0x0083e80000100a00 */
[----:B-1----:R-:W3:Y:S04]  /*34840*/  LDL.LU R12, [R1+0x380] ;  /* 0x00038000010c7983 */ /* 0x002ee80000300800 */
[----:B------:R-:W3:Y:S04]  /*34850*/  LDL.LU R13, [R1+0x384] ;  /* 0x00038400010d7983 */ /* 0x000ee80000300800 */
[----:B------:R-:W3:Y:S04]  /*34860*/  LDL.LU R14, [R1+0x388] ;  /* 0x00038800010e7983 */ /* 0x000ee80000300800 */
[----:B------:R-:W3:Y:S04]  /*34870*/  LDL.LU R15, [R1+0x38c] ;  /* 0x00038c00010f7983 */ /* 0x000ee80000300800 */
[----:B------:R1:W-:Y:S04]  /*34880*/  STL [R1+0x3328], R4 ;  /* 0x0033280401007387 */ /* 0x0003e80000100800 */
[----:B------:R4:W-:Y:S04]  /*34890*/  STL [R1+0x3324], R5 ;  /* 0x0033240501007387 */ /* 0x0009e80000100800 */
[----:B-1----:R-:W2:Y:S04]  /*348a0*/  LDL.LU R4, [R1+0x370] ;  /* 0x0003700001047983 */ /* 0x002ea80000300800 */
[----:B----4-:R-:W2:Y:S04]  /*348b0*/  LDL.LU R5, [R1+0x374] ;  /* 0x0003740001057983 */ /* 0x010ea80000300800 */
[----:B------:R-:W2:Y:S04]  /*348c0*/  LDL.LU R6, [R1+0x378] ;  /* 0x0003780001067983 */ /* 0x000ea80000300800 */
[----:B------:R-:W2:Y:S04]  /*348d0*/  LDL.LU R7, [R1+0x37c] ;  /* 0x00037c0001077983 */ /* 0x000ea80000300800 */
[----:B------:R-:W-:Y:S04]  /*348e0*/  STL [R1+0x2f3c], R20 ;  /* 0x002f3c1401007387 */ /* 0x000fe80000100800 */
[----:B------:R-:W-:Y:S04]  /*348f0*/  STL [R1+0x2f38], R21 ;  /* 0x002f381501007387 */ /* 0x000fe80000100800 */
[----:B------:R-:W-:Y:S04]  /*34900*/  STL [R1+0x2f34], R22 ;  /* 0x002f341601007387 */ /* 0x000fe80000100800 */
[----:B------:R1:W-:Y:S04]  /*34910*/  STL [R1+0x2f30], R23 ;  /* 0x002f301701007387 */ /* 0x0003e80000100800 */
[----:B-1----:R-:W4:Y:S04]  /*34920*/  LDL.LU.64 R22, [R1+0x8] ;  /* 0x0000080001167983 */ /* 0x002f280000300a00 */
[----:B0-----:R-:W-:Y:S04]  /*34930*/  STL.64 [R1+0x70], R8 ;  /* 0x0000700801007387 */ /* 0x001fe80000100a00 */
[----:B------:R-:W-:Y:S04]  /*34940*/  STL.64 [R1+0x78], R10 ;  /* 0x0000780a01007387 */ /* 0x000fe80000100a00 */
[----:B------:R-:W0:Y:S04]  /*34950*/  LDSM.16.M88.4 R8, [R19+UR4+0xd000] ;  /* 0x00d000041308783b */ /* 0x000e280008000200 */
[----:B0-----:R-:W-:Y:S01]  /*34960*/  STL.64 [R1+0xa0], R8 ;  /* 0x0000a00801007387 */ /* 0x001fe20000100a00 */
[----:B------:R-:W-:-:S03]  /*34970*/  IMAD.MOV.U32 R29, RZ, RZ, R8 ;  /* 0x000000ffff1d7224 */ /* 0x000fc600078e0008 */
[----:B------:R-:W-:Y:S01]  /*34980*/  STL.64 [R1+0xa8], R10 ;  /* 0x0000a80a01007387 */ /* 0x000fe20000100a00 */
[----:B------:R-:W-:-:S03]  /*34990*/  IMAD.MOV.U32 R0, RZ, RZ, R9 ;  /* 0x000000ffff007224 */ /* 0x000fc600078e0009 */
[----:B------:R-:W0:Y:S04]  /*349a0*/  LDSM.16.M88.4 R8, [R19+UR4+0xe000] ;  /* 0x00e000041308783b */ /* 0x000e280008000200 */
[----:B------:R-:W-:Y:S04]  /*349b0*/  STL [R1+0x3330], R29 ;  /* 0x0033301d01007387 */ /* 0x000fe80000100800 */
[----:B------:R-:W-:Y:S04]  /*349c0*/  STL [R1+0x332c], R0 ;  /* 0x00332c0001007387 */ /* 0x000fe80000100800 */
[----:B------:R-:W1:Y:S04]  /*349d0*/  LDSM.16.M88.4 R16, [R19+UR4+0xf000] ;  /* 0x00f000041310783b */ /* 0x000e680008000200 */
[----:B0-----:R0:W-:Y:S01]  /*349e0*/  STL.64 [R1+0x98], R10 ;  /* 0x0000980a01007387 */ /* 0x0011e20000100a00 */
[----:B------:R-:W-:-:S02]  /*349f0*/  IMAD.MOV.U32 R3, RZ, RZ, R8 ;  /* 0x000000ffff037224 */ /* 0x000fc400078e0008 */
[----:B------:R-:W-:Y:S01]  /*34a00*/  IMAD.MOV.U32 R2, RZ, RZ, R9 ;  /* 0x000000ffff027224 */ /* 0x000fe200078e0009 */
[----:B0-----:R-:W2:Y:S04]  /*34a10*/  LDL.LU.64 R10, [R1+0x3380] ;  /* 0x00338000010a7983 */ /* 0x001ea80000300a00 */
[----:B------:R-:W2:Y:S04]  /*34a20*/  LDL.LU.64 R8, [R1+0x3378] ;  /* 0x0033780001087983 */ /* 0x000ea80000300a00 */
[----:B------:R-:W-:Y:S04]  /*34a30*/  STL [R1+0x3334], R3 ;  /* 0x0033340301007387 */ /* 0x000fe80000100800 */
[----:B-1----:R-:W-:Y:S04]  /*34a40*/  STL.64 [R1+0x80], R16 ;  /* 0x0000801001007387 */ /* 0x002fe80000100a00 */
[----:B------:R-:W-:Y:S04]  /*34a50*/  STL.64 [R1+0x88], R18 ;  /* 0x0000881201007387 */ /* 0x000fe80000100a00 */
[----:B------:R-:W0:Y:S04]  /*34a60*/  LDSM.16.MT88.4 R16, [R28+UR4+0x2080] ;  /* 0x002080041c10783b */ /* 0x000e280008004200 */
[----:B0-----:R-:W-:Y:S04]  /*34a70*/  STL [R1+0x31c8], R19 ;  /* 0x0031c81301007387 */ /* 0x001fe80000100800 */
[----:B------:R0:W-:Y:S04]  /*34a80*/  STL [R1+0x3238], R18 ;  /* 0x0032381201007387 */ /* 0x0001e80000100800 */
[----:B------:R-:W-:Y:S04]  /*34a90*/  STL.64 [R1+0x3230], R16 ;  /* 0x0032301001007387 */ /* 0x000fe80000100a00 */
[----:B0-----:R-:W4:Y:S01]  /*34aa0*/  LDL.LU.64 R18, [R1+0x18] ;  /* 0x0000180001127983 */ /* 0x001f220000300a00 */
[----:B--2---:R-:W-:-:S15]  /*34ab0*/  HMMA.16816.F32 R4, R8, R26, R4 ;  /* 0x0000001a0804723c */ /* 0x004fde0000001804 */
[----:B------:R-:W-:-:S08]  /*34ac0*/  NOP ;  /* 0x0000000000007918 */ /* 0x000fd00000000000 */
[----:B------:R-:W-:Y:S04]  /*34ad0*/  STL.64 [R1+0x240], R4 ;  /* 0x0002400401007387 */ /* 0x000fe80000100a00 */
[----:B------:R0:W-:Y:S02]  /*34ae0*/  STL.64 [R1+0x248], R6 ;  /* 0x0002480601007387 */ /* 0x0001e40000100a00 */
[----:B0-----:R-:W-:Y:S02]  /*34af0*/  IMAD.MOV.U32 R7, RZ, RZ, R26 ;  /* 0x000000ffff077224 */ /* 0x001fe400078e001a */
[----:B------:R-:W-:Y:S02]  /*34b00*/  IMAD.MOV.U32 R6, RZ, RZ, R27 ;  /* 0x000000ffff067224 */ /* 0x000fe400078e001b */
[----:B------:R-:W3:Y:S02]  /*34b10*/  LDL.LU.64 R26, [R1+0x3370] ;  /* 0x00337000011a7983 */ /* 0x000ee40000300a00 */
[----:B---3--:R-:W-:Y:S06]  /*34b20*/  HMMA.16816.F32 R12, R8, R26, R12 ;  /* 0x0000001a080c723c */ /* 0x008fec000000180c */
[----:B------:R-:W-:-:S02]  /*34b30*/  IMAD.MOV.U32 R5, RZ, RZ, R26 ;  /* 0x000000ffff057224 */ /* 0x000fc400078e001a */
[----:B------:R-:W-:-:S15]  /*34b40*/  IMAD.MOV.U32 R28, RZ, RZ, R27 ;  /* 0x000000ffff1c7224 */ /* 0x000fde00078e001b */
[----:B------:R-:W-:Y:S04]  /*34b50*/  STL.64 [R1+0x230], R12 ;  /* 0x0002300c01007387 */ /* 0x000fe80000100a00 */
[----:B------:R0:W-:Y:S04]  /*34b60*/  STL.64 [R1+0x238], R14 ;  /* 0x0002380e01007387 */ /* 0x0001e80000100a00 */
[----:B0-----:R-:W2:Y:S04]  /*34b70*/  LDL.LU.64 R14, [R1+0x3368] ;  /* 0x00336800010e7983 */ /* 0x001ea80000300a00 */
[----:B------:R-:W2:Y:S04]  /*34b80*/  LDL.LU.64 R12, [R1+0x3360] ;  /* 0x00336000010c7983 */ /* 0x000ea80000300a00 */
[----:B------:R-:W3:Y:S04]  /*34b90*/  LDL.LU.64 R26, [R1+0x3358] ;  /* 0x00335800011a7983 */ /* 0x000ee80000300a00 */
[----:B------:R-:W3:Y:S01]  /*34ba0*/  LDL.LU.64 R24, [R1+0x3350] ;  /* 0x0033500001187983 */ /* 0x000ee20000300a00 */
[----:B----4-:R-:W-:Y:S01]  /*34bb0*/  IMAD.MOV.U32 R0, RZ, RZ, R18 ;  /* 0x000000ffff007224 */ /* 0x010fe200078e0012 */
[----:B------:R-:W-:Y:S01]  /*34bc0*/  MOV R4, R19 ;  /* 0x0000001300047202 */ /* 0x000fe20000000f00 */
[----:B---3--:R-:W-:-:S15]  /*34bd0*/  HMMA.16816.F32 R24, R8, R18, R24 ;  /* 0x000000120818723c */ /* 0x008fde0000001818 */
[----:B------:R-:W-:-:S08]  /*34be0*/  NOP ;  /* 0x0000000000007918 */ /* 0x000fd00000000000 */
[----:B------:R-:W-:Y:S04]  /*34bf0*/  STL.64 [R1+0x220], R24 ;  /* 0x0002201801007387 */ /* 0x000fe80000100a00 */
[----:B------:R0:W-:Y:S04]  /*34c00*/  STL.64 [R1+0x228], R26 ;  /* 0x0002281a01007387 */ /* 0x0001e80000100a00 */
[----:B0-----:R-:W3:Y:S04]  /*34c10*/  LDL.LU.64 R26, [R1+0x3348] ;  /* 0x00334800011a7983 */ /* 0x001ee80000300a00 */
[----:B------:R-:W4:Y:S04]  /*34c20*/  LDL.LU.64 R24, [R1+0x3340] ;  /* 0x0033400001187983 */ /* 0x000f280000300a00 */
[----:B------:R-:W3:Y:S04]  /*34c30*/  LDL.LU R16, [R1+0x4a0] ;  /* 0x0004a00001107983 */ /* 0x000ee80000300800 */
[----:B------:R-:W3:Y:S04]  /*34c40*/  LDL.LU R17, [R1+0x4a4] ;  /* 0x0004a40001117983 */ /* 0x000ee80000300800 */
[----:B------:R-:W4:Y:S04]  /*34c50*/  LDL.LU R18, [R1+0x4a8] ;  /* 0x0004a80001127983 */ /* 0x000f280000300800 */
[----:B------:R-:W4:Y:S01]  /*34c60*/  LDL.LU R19, [R1+0x4ac] ;  /* 0x0004ac0001137983 */ /* 0x000f220000300800 */
[----:B--2---:R-:W-:Y:S03]  /*34c70*/  HMMA.16816.F32 R12, R8, R22, R12 ;  /* 0x00000016080c723c */ /* 0x004fe6000000180c */
[----:B----4-:R-:W-:Y:S04]  /*34c80*/  STL.64 [R1+0x3270], R18 ;  /* 0x0032701201007387 */ /* 0x010fe80000100a00 */
[----:B---3--:R0:W-:Y:S04]  /*34c90*/  STL.64 [R1+0x3268], R16 ;  /* 0x0032681001007387 */ /* 0x0081e80000100a00 */
[----:B0-----:R-:W2:Y:S04]  /*34ca0*/  LDL.LU R16, [R1+0x4c0] ;  /* 0x0004c00001107983 */ /* 0x001ea80000300800 */
[----:B------:R-:W2:Y:S04]  /*34cb0*/  LDL.LU R17, [R1+0x4c4] ;  /* 0x0004c40001117983 */ /* 0x000ea80000300800 */
[----:B------:R-:W3:Y:S04]  /*34cc0*/  LDL.LU R18, [R1+0x4c8] ;  /* 0x0004c80001127983 */ /* 0x000ee80000300800 */
[----:B------:R-:W3:Y:S01]  /*34cd0*/  LDL.LU R19, [R1+0x4cc] ;  /* 0x0004cc0001137983 */ /* 0x000ee20000300800 */
[----:B------:R-:W-:-:S02]  /*34ce0*/  IMAD.MOV.U32 R3, RZ, RZ, R22 ;  /* 0x000000ffff037224 */ /* 0x000fc400078e0016 */
[----:B------:R-:W-:Y:S02]  /*34cf0*/  IMAD.MOV.U32 R29, RZ, RZ, R23 ;  /* 0x000000ffff1d7224 */ /* 0x000fe400078e0017 */
[----:B------:R-:W-:Y:S02]  /*34d00*/  IMAD.MOV.U32 R20, RZ, RZ, R12 ;  /* 0x000000ffff147224 */ /* 0x000fe400078e000c */
[----:B------:R-:W-:Y:S02]  /*34d10*/  IMAD.MOV.U32 R22, RZ, RZ, R14 ;  /* 0x000000ffff167224 */ /* 0x000fe400078e000e */
[----:B------:R-:W-:Y:S02]  /*34d20*/  IMAD.MOV.U32 R23, RZ, RZ, R15 ;  /* 0x000000ffff177224 */ /* 0x000fe400078e000f */
[----:B------:R-:W-:Y:S01]  /*34d30*/  IMAD.MOV.U32 R21, RZ, RZ, R13 ;  /* 0x000000ffff157224 */ /* 0x000fe200078e000d */
[----:B---3--:R0:W-:Y:S04]  /*34d40*/  STL.64 [R1+0x3280], R18 ;  /* 0x0032801201007387 */ /* 0x0081e80000100a00 */
[----:B--2---:R-:W-:Y:S01]  /*34d50*/  STL.64 [R1+0x3278], R16 ;  /* 0x0032781001007387 */ /* 0x004fe20000100a00 */
[----:B0-----:R-:W-:-:S02]  /*34d60*/  IMAD.MOV.U32 R18, RZ, RZ, R25 ;  /* 0x000000ffff127224 */ /* 0x001fc400078e0019 */
[----:B------:R-:W-:Y:S01]  /*34d70*/  IMAD.MOV.U32 R19, RZ, RZ, R24 ;  /* 0x000000ffff137224 */ /* 0x000fe200078e0018 */
[----:B------:R-:W2:Y:S04]  /*34d80*/  LDL.LU R25, [R1+0x333c] ;  /* 0x00333c0001197983 */ /* 0x000ea80000300800 */
[----:B------:R-:W2:Y:S04]  /*34d90*/  LDL.LU R24, [R1+0x3338] ;  /* 0x0033380001187983 */ /* 0x000ea80000300800 */
[----:B------:R-:W3:Y:S04]  /*34da0*/  LDL.LU R12, [R1+0x3c0] ;  /* 0x0003c000010c7983 */ /* 0x000ee80000300800 */
[----:B------:R-:W3:Y:S04]  /*34db0*/  LDL.LU R13, [R1+0x3c4] ;  /* 0x0003c400010d7983 */ /* 0x000ee80000300800 */
[----:B------:R-:W3:Y:S04]  /*34dc0*/  LDL.LU R14, [R1+0x3c8] ;  /* 0x0003c800010e7983 */ /* 0x000ee80000300800 */
[----:B------:R-:W3:Y:S04]  /*34dd0*/  LDL.LU R15, [R1+0x3cc] ;  /* 0x0003cc00010f7983 */ /* 0x000ee80000300800 */
[----:B------:R-:W-:Y:S04]  /*34de0*/  STL.64 [R1+0x2f48], R22 ;  /* 0x002f481601007387 */ /* 0x000fe80000100a00 */
[----:B------:R0:W-:Y:S04]  /*34df0*/  STL.64 [R1+0x2f40], R20 ;  /* 0x002f401401007387 */ /* 0x0001e80000100a00 */
[----:B0-----:R-:W4:Y:S04]  /*34e00*/  LDL.LU R20, [R1+0x3b0] ;  /* 0x0003b00001147983 */ /* 0x001f280000300800 */
[----:B------:R-:W4:Y:S04]  /*34e10*/  LDL.LU R21, [R1+0x3b4] ;  /* 0x0003b40001157983 */ /* 0x000f280000300800 */
[----:B------:R-:W4:Y:S04]  /*34e20*/  LDL.LU R22, [R1+0x3b8] ;  /* 0x0003b80001167983 */ /* 0x000f280000300800 */
[----:B------:R-:W4:Y:S04]  /*34e30*/  LDL.LU R23, [R1+0x3bc] ;  /* 0x0003bc0001177983 */ /* 0x000f280000300800 */
[----:B------:R0:W-:Y:S01]  /*34e40*/  STL.64 [R1+0x32a0], R26 ;  /* 0x0032a01a01007387 */ /* 0x0001e20000100a00 */
[----:B----4-:R-:W-:Y:S03]  /*34e50*/  HMMA.16816.F32 R20, R8, R26, R20 ;  /* 0x0000001a0814723c */ /* 0x010fe60000001814 */
[----:B--2---:R-:W-:Y:S04]  /*34e60*/  STL.64 [R1+0x3298], R24 ;  /* 0x0032981801007387 */ /* 0x004fe80000100a00 */
[----:B0-----:R-:W-:-:S02]  /*34e70*/  IMAD.MOV.U32 R26, RZ, RZ, R3 ;  /* 0x000000ffff1a7224 */ /* 0x001fc400078e0003 */
[----:B------:R-:W-:-:S14]  /*34e80*/  IMAD.MOV.U32 R27, RZ, RZ, R29 ;  /* 0x000000ffff1b7224 */ /* 0x000fdc00078e001d */
[----:B------:R-:W-:Y:S04]  /*34e90*/  STL.64 [R1+0x200], R20 ;  /* 0x0002001401007387 */ /* 0x000fe80000100a00 */
[----:B------:R-:W-:Y:S04]  /*34ea0*/  STL.64 [R1+0x208], R22 ;  /* 0x0002081601007387 */ /* 0x000fe80000100a00 */
[----:B------:R-:W2:Y:S04]  /*34eb0*/  LDL.LU R3, [R1+0x3334] ;  /* 0x0033340001037983 */ /* 0x000ea80000300800 */
[----:B------:R-:W4:Y:S04]  /*34ec0*/  LDL.LU R29, [R1+0x3330] ;  /* 0x00333000011d7983 */ /* 0x000f280000300800 */
[----:B------:R0:W-:Y:S02]  /*34ed0*/  STL.64 [R1+0x32b0], R26 ;  /* 0x0032b01a01007387 */ /* 0x0001e40000100a00 */
[----:B0-----:R-:W-:-:S02]  /*34ee0*/  IMAD.MOV.U32 R26, RZ, RZ, R0 ;  /* 0x000000ffff1a7224 */ /* 0x001fc400078e0000 */
[----:B------:R-:W-:Y:S01]  /*34ef0*/  IMAD.MOV.U32 R27, RZ, RZ, R4 ;  /* 0x000000ffff1b7224 */ /* 0x000fe200078e0004 */
[----:B------:R-:W2:Y:S04]  /*34f00*/  LDL.LU R0, [R1+0x332c] ;  /* 0x00332c0001007983 */ /* 0x000ea80000300800 */
[----:B------:R-:W2:Y:S04]  /*34f10*/  LDL.LU R4, [R1+0x3328] ;  /* 0x0033280001047983 */ /* 0x000ea80000300800 */
[----:B------:R0:W-:Y:S02]  /*34f20*/  STL.64 [R1+0x32c8], R26 ;  /* 0x0032c81a01007387 */ /* 0x0001e40000100a00 */
[----:B0-----:R-:W-:-:S02]  /*34f30*/  IMAD.MOV.U32 R26, RZ, RZ, R5 ;  /* 0x000000ffff1a7224 */ /* 0x001fc400078e0005 */
[----:B------:R-:W2:Y:S01]  /*34f40*/  LDL.LU R5, [R1+0x3324] ;  /* 0x0033240001057983 */ /* 0x000ea20000300800 */
[----:B---3--:R-:W-:Y:S01]  /*34f50*/  HMMA.16816.F32 R12, R8, R18, R12 ;  /* 0x00000012080c723c */ /* 0x008fe2000000180c */
[----:B------:R-:W-:Y:S02]  /*34f60*/  IMAD.MOV.U32 R27, RZ, RZ, R28 ;  /* 0x000000ffff1b7224 */ /* 0x000fe400078e001c */
[----:B------:R-:W3:Y:S04]  /*34f70*/  LDL.LU R28, [R1+0x3320] ;  /* 0x00332000011c7983 */ /* 0x000ee80000300800 */
[----:B------:R0:W-:Y:S02]  /*34f80*/  STL.64 [R1+0x32e0], R26 ;  /* 0x0032e01a01007387 */ /* 0x0001e40000100a00 */
[----:B0-----:R-:W-:Y:S01]  /*34f90*/  IMAD.MOV.U32 R26, RZ, RZ, R7 ;  /* 0x000000ffff1a7224 */ /* 0x001fe200078e0007 */
[----:B------:R-:W-:Y:S01]  /*34fa0*/  MOV R27, R6 ;  /* 0x00000006001b7202 */ /* 0x000fe20000000f00 */
[----:B----4-:R-:W-:-:S02]  /*34fb0*/  IMAD.MOV.U32 R20, RZ, RZ, R29 ;  /* 0x000000ffff147224 */ /* 0x010fc400078e001d */
[----:B------:R-:W4:Y:S01]  /*34fc0*/  LDL.LU R29, [R1+0x331c] ;  /* 0x00331c00011d7983 */ /* 0x000f220000300800 */
[----:B--2---:R-:W-:-:S03]  /*34fd0*/  IMAD.MOV.U32 R21, RZ, RZ, R0 ;  /* 0x000000ffff157224 */ /* 0x004fc600078e0000 */
[----:B------:R-:W2:Y:S04]  /*34fe0*/  LDL.LU R0, [R1+0x3318] ;  /* 0x0033180001007983 */ /* 0x000ea80000300800 */
[----:B------:R0:W-:Y:S04]  /*34ff0*/  STL.64 [R1+0x3308], R26 ;  /* 0x0033081a01007387 */ /* 0x0001e80000100a00 */
[----:B------:R-:W3:Y:S04]  /*35000*/  LDL.LU R24, [R1+0x3e0] ;  /* 0x0003e00001187983 */ /* 0x000ee80000300800 */
[----:B------:R-:W3:Y:S01]  /*35010*/  LDL.LU R25, [R1+0x3e4] ;  /* 0x0003e40001197983 */ /* 0x000ee20000300800 */
[----:B------:R-:W-:-:S03]  /*35020*/  IMAD.MOV.U32 R23, RZ, RZ, R4 ;  /* 0x000000ffff177224 */ /* 0x000fc600078e0004 */
[----:B0-----:R-:W3:Y:S04]  /*35030*/  LDL.LU R26, [R1+0x3e8] ;  /* 0x0003e800011a7983 */ /* 0x001ee80000300800 */
[----:B------:R-:W3:Y:S04]  /*35040*/  LDL.LU R27, [R1+0x3ec] ;  /* 0x0003ec00011b7983 */ /* 0x000ee80000300800 */
[----:B------:R-:W-:Y:S01]  /*35050*/  STL.64 [R1+0x3228], R20 ;  /* 0x0032281401007387 */ /* 0x000fe20000100a00 */
[----:B------:R-:W-:-:S03]  /*35060*/  IMAD.MOV.U32 R22, RZ, RZ, R5 ;  /* 0x000000ffff167224 */ /* 0x000fc600078e0005 */
[----:B------:R-:W4:Y:S04]  /*35070*/  LDL.LU R4, [R1+0x3d0] ;  /* 0x0003d00001047983 */ /* 0x000f280000300800 */
[----:B------:R-:W4:Y:S04]  /*35080*/  LDL.LU R5, [R1+0x3d4] ;  /* 0x0003d40001057983 */ /* 0x000f280000300800 */
[----:B------:R-:W4:Y:S04]  /*35090*/  LDL.LU R6, [R1+0x3d8] ;  /* 0x0003d80001067983 */ /* 0x000f280000300800 */
[----:B------:R-:W4:Y:S04]  /*350a0*/  LDL.LU R7, [R1+0x3dc] ;  /* 0x0003dc0001077983 */ /* 0x000f280000300800 */
[----:B------:R-:W-:Y:S04]  /*350b0*/  STL.64 [R1+0x1f0], R12 ;  /* 0x0001f00c01007387 */ /* 0x000fe80000100a00 */
[----:B------:R0:W-:Y:S04]  /*350c0*/  STL.64 [R1+0x1f8], R14 ;  /* 0x0001f80e01007387 */ /* 0x0001e80000100a00 */
[----:B0-----:R-:W3:Y:S04]  /*350d0*/  LDL.LU.64 R14, [R1+0x3310] ;  /* 0x00331000010e7983 */ /* 0x001ee80000300a00 */
[----:B------:R0:W-:Y:S04]  /*350e0*/  STL.64 [R1+0x32a8], R18 ;  /* 0x0032a81201007387 */ /* 0x0001e80000100a00 */
[----:B------:R-:W2:Y:S04]  /*350f0*/  LDL.LU R16, [R1+0x420] ;  /* 0x0004200001107983 */ /* 0x000ea80000300800 */
[----:B------:R-:W2:Y:S04]  /*35100*/  LDL.LU R17, [R1+0x424] ;  /* 0x0004240001117983 */ /* 0x000ea80000300800 */
[----:B0-----:R-:W4:Y:S04]  /*35110*/  LDL.LU R18, [R1+0x428] ;  /* 0x0004280001127983 */ /* 0x001f280000300800 */
[----:B------:R-:W4:Y:S04]  /*35120*/  LDL.LU R19, [R1+0x42c] ;  /* 0x00042c0001137983 */ /* 0x000f280000300800 */
[----:B----4-:R-:W-:Y:S04]  /*35130*/  STL.64 [R1+0x32c0], R18 ;  /* 0x0032c01201007387 */ /* 0x010fe80000100a00 */
[----:B--2---:R0:W-:Y:S04]  /*35140*/  STL.64 [R1+0x32b8], R16 ;  /* 0x0032b81001007387 */ /* 0x0041e80000100a00 */
[----:B0-----:R-:W2:Y:S04]  /*35150*/  LDL.LU R16, [R1+0x410] ;  /* 0x0004100001107983 */ /* 0x001ea80000300800 */
[----:B------:R-:W2:Y:S04]  /*35160*/  LDL.LU R17, [R1+0x414] ;  /* 0x0004140001117983 */ /* 0x000ea80000300800 */
[----:B------:R-:W4:Y:S04]  /*35170*/  LDL.LU R18, [R1+0x418] ;  /* 0x0004180001127983 */ /* 0x000f280000300800 */
[----:B------:R-:W4:Y:S01]  /*35180*/  LDL.LU R19, [R1+0x41c] ;  /* 0x00041c0001137983 */ /* 0x000f220000300800 */
[C---:B---3--:R-:W-:Y:S03]  /*35190*/  HMMA.16816.F32 R24, R8.reuse, R14, R24 ;  /* 0x0000000e0818723c */ /* 0x048fe60000001818 */
[----:B----4-:R-:W-:Y:S04]  /*351a0*/  STL.64 [R1+0x32d8], R18 ;  /* 0x0032d81201007387 */ /* 0x010fe80000100a00 */
[----:B--2---:R0:W-:Y:S04]  /*351b0*/  STL.64 [R1+0x32d0], R16 ;  /* 0x0032d01001007387 */ /* 0x0041e80000100a00 */
[----:B0-----:R-:W2:Y:S04]  /*351c0*/  LDL.LU R16, [R1+0x400] ;  /* 0x0004000001107983 */ /* 0x001ea80000300800 */
[----:B------:R-:W2:Y:S04]  /*351d0*/  LDL.LU R17, [R1+0x404] ;  /* 0x0004040001117983 */ /* 0x000ea80000300800 */
[----:B------:R-:W3:Y:S04]  /*351e0*/  LDL.LU R18, [R1+0x408] ;  /* 0x0004080001127983 */ /* 0x000ee80000300800 */
[----:B------:R-:W3:Y:S01]  /*351f0*/  LDL.LU R19, [R1+0x40c] ;  /* 0x00040c0001137983 */ /* 0x000ee20000300800 */
[----:B------:R-:W-:Y:S03]  /*35200*/  HMMA.16816.F32 R8, R8, R22, R4 ;  /* 0x000000160808723c */ /* 0x000fe60000001804 */
        /* <DEDUP_REMOVED lines=8> */
[----:B0-----:R-:W2:Y:S04]  /*35290*/  LDL.LU.64 R26, [R1+0x3308] ;  /* 0x00330800011a7983 */ /* 0x001ea80000300a00 */
[----:B------:R0:W-:Y:S04]  /*352a0*/  STL.64 [R1+0x3288], R14 ;  /* 0x0032880e01007387 */ /* 0x0001e80000100a00 */
[----:B------:R-:W3:Y:S04]  /*352b0*/  LDL.LU R12, [R1+0x440] ;  /* 0x00044000010c7983 */ /* 0x000ee80000300800 */
[----:B------:R-:W3:Y:S04]  /*352c0*/  LDL.LU R13, [R1+0x444] ;  /* 0x00044400010d7983 */ /* 0x000ee80000300800 */
[----:B0-----:R-:W3:Y:S04]  /*352d0*/  LDL.LU R14, [R1+0x448] ;  /* 0x00044800010e7983 */ /* 0x001ee80000300800 */
[----:B------:R-:W3:Y:S04]  /*352e0*/  LDL.LU R15, [R1+0x44c] ;  /* 0x00044c00010f7983 */ /* 0x000ee80000300800 */
[----:B------:R-:W2:Y:S04]  /*352f0*/  LDL.LU.64 R6, [R1+0x3300] ;  /* 0x0033000001067983 */ /* 0x000ea80000300a00 */
[----:B------:R-:W2:Y:S04]  /*35300*/  LDL.LU.64 R4, [R1+0x32f8] ;  /* 0x0032f80001047983 */ /* 0x000ea80000300a00 */
[----:B------:R0:W-:Y:S04]  /*35310*/  STL.64 [R1+0x1e0], R8 ;  /* 0x0001e00801007387 */ /* 0x0001e80000100a00 */
[----:B------:R1:W-:Y:S04]  /*35320*/  STL.64 [R1+0x1e8], R10 ;  /* 0x0001e80a01007387 */ /* 0x0003e80000100a00 */
[----:B0-----:R-:W4:Y:S04]  /*35330*/  LDL.LU R8, [R1+0x430] ;  /* 0x0004300001087983 */ /* 0x001f280000300800 */
[----:B------:R-:W4:Y:S04]  /*35340*/  LDL.LU R9, [R1+0x434] ;  /* 0x0004340001097983 */ /* 0x000f280000300800 */
[----:B-1----:R-:W4:Y:S04]  /*35350*/  LDL.LU R10, [R1+0x438] ;  /* 0x00043800010a7983 */ /* 0x002f280000300800 */
[----:B------:R-:W4:Y:S01]  /*35360*/  LDL.LU R11, [R1+0x43c] ;  /* 0x00043c00010b7983 */ /* 0x000f220000300800 */
[----:B--2---:R-:W-:Y:S03]  /*35370*/  HMMA.16816.F32 R24, R4, R26, R16 ;  /* 0x0000001a0418723c */ /* 0x004fe60000001810 */
[----:B------:R-:W2:Y:S04]  /*35380*/  LDL.LU.64 R18, [R1+0x32f0] ;  /* 0x0032f00001127983 */ /* 0x000ea80000300a00 */
[----:B------:R-:W2:-:S15]  /*35390*/  LDL.LU.64 R16, [R1+0x32e8] ;  /* 0x0032e80001107983 */ /* 0x000e9e0000300a00 */
[----:B------:R-:W-:-:S01]  /*353a0*/  NOP ;  /* 0x0000000000007918 */ /* 0x000fc20000000000 */
[----:B------:R-:W-:Y:S04]  /*353b0*/  STL.64 [R1+0x190], R24 ;  /* 0x0001901801007387 */ /* 0x000fe80000100a00 */
        /* <DEDUP_REMOVED lines=17> */
[----:B------:R-:W3:-:S15]  /*354d0*/  LDL.LU.64 R18, [R1+0x32a8] ;  /* 0x0032a80001127983 */ /* 0x000ede0000300a00 */
[----:B------:R-:W-:-:S06]  /*354e0*/  NOP ;  /* 0x0000000000007918 */ /* 0x000fcc0000000000 */
[----:B------:R-:W-:Y:S04]  /*354f0*/  STL.64 [R1+0x160], R24 ;  /* 0x0001601801007387 */ /* 0x000fe80000100a00 */
[----:B------:R0:W-:Y:S04]  /*35500*/  STL.64 [R1+0x168], R26 ;  /* 0x0001681a01007387 */ /* 0x0001e80000100a00 */
[----:B0-----:R-:W4:Y:S04]  /*35510*/  LDL.LU.64 R26, [R1+0x32a0] ;  /* 0x0032a000011a7983 */ /* 0x001f280000300a00 */
[----:B------:R-:W2:Y:S01]  /*35520*/  LDL.LU.64 R24, [R1+0x3298] ;  /* 0x0032980001187983 */ /* 0x000ea20000300a00 */
[----:B----4-:R-:W-:-:S15]  /*35530*/  HMMA.16816.F32 R8, R4, R26, R8 ;  /* 0x0000001a0408723c */ /* 0x010fde0000001808 */
[----:B------:R-:W-:-:S08]  /*35540*/  NOP ;  /* 0x0000000000007918 */ /* 0x000fd00000000000 */
[----:B------:R-:W-:Y:S04]  /*35550*/  STL.64 [R1+0x150], R8 ;  /* 0x0001500801007387 */ /* 0x000fe80000100a00 */
[----:B------:R-:W-:Y:S04]  /*35560*/  STL.64 [R1+0x158], R10 ;  /* 0x0001580a01007387 */ /* 0x000fe80000100a00 */
[----:B------:R-:W0:Y:S01]  /*35570*/  LDSM.16.MT88.4 R8, [R0+UR4+0x2000] ;  /* 0x002000040008783b */ /* 0x000e220008004200 */
[----:B---3--:R-:W-:Y:S03]  /*35580*/  HMMA.16816.F32 R16, R4, R18, R12 ;  /* 0x000000120410723c */ /* 0x008fe6000000180c */
[----:B------:R-:W2:Y:S04]  /*35590*/  LDL.LU R26, [R1+0x4b8] ;  /* 0x0004b800011a7983 */ /* 0x000ea80000300800 */
[----:B------:R-:W2:Y:S04]  /*355a0*/  LDL.LU R27, [R1+0x4bc] ;  /* 0x0004bc00011b7983 */ /* 0x000ea80000300800 */
[----:B0-----:R-:W-:Y:S04]  /*355b0*/  STL.64 [R1+0x3168], R10 ;  /* 0x0031680a01007387 */ /* 0x001fe80000100a00 */
[----:B------:R0:W-:Y:S02]  /*355c0*/  STL.64 [R1+0x3160], R8 ;  /* 0x0031600801007387 */ /* 0x0001e40000100a00 */
[----:B0-----:R-:W-:-:S02]  /*355d0*/  IMAD.MOV.U32 R8, RZ, RZ, R29 ;  /* 0x000000ffff087224 */ /* 0x001fc400078e001d */
[----:B------:R-:W-:Y:S01]  /*355e0*/  IMAD.MOV.U32 R9, RZ, RZ, R28 ;  /* 0x000000ffff097224 */ /* 0x000fe200078e001c */
[----:B------:R-:W3:Y:S04]  /*355f0*/  LDL.LU R29, [R1+0x3294] ;  /* 0x00329400011d7983 */ /* 0x000ee80000300800 */
[----:B------:R-:W4:Y:S04]  /*35600*/  LDL.LU R28, [R1+0x3290] ;  /* 0x00329000011c7983 */ /* 0x000f280000300800 */
[----:B------:R-:W3:Y:S04]  /*35610*/  LDL.LU.64 R14, [R1+0x3288] ;  /* 0x00328800010e7983 */ /* 0x000ee80000300a00 */
[----:B------:R-:W-:Y:S04]  /*35620*/  STL.64 [R1+0x140], R16 ;  /* 0x0001401001007387 */ /* 0x000fe80000100a00 */
[----:B------:R0:W-:Y:S04]  /*35630*/  STL.64 [R1+0x148], R18 ;  /* 0x0001481201007387 */ /* 0x0001e80000100a00 */
[----:B0-----:R-:W3:Y:S04]  /*35640*/  LDL.LU.64 R18, [R1+0x3280] ;  /* 0x0032800001127983 */ /* 0x001ee80000300a00 */
[----:B------:R-:W3:Y:S01]  /*35650*/  LDL.LU.64 R16, [R1+0x3278] ;  /* 0x0032780001107983 */ /* 0x000ee20000300a00 */
[C---:B--2---:R-:W-:Y:S06]  /*35660*/  HMMA.16816.F32 R24, R4.reuse, R22, R24 ;  /* 0x000000160418723c */ /* 0x044fec0000001818 */
[----:B---3--:R-:W-:Y:S01]  /*35670*/  HMMA.16816.F32 R12, R4, R14, R16 ;  /* 0x0000000e040c723c */ /* 0x008fe20000001810 */
[----:B------:R-:W2:Y:S04]  /*35680*/  LDL.LU.64 R18, [R1+0x3270] ;  /* 0x0032700001127983 */ /* 0x000ea80000300a00 */
[----:B------:R-:W2:-:S15]  /*35690*/  LDL.LU.64 R16, [R1+0x3268] ;  /* 0x0032680001107983 */ /* 0x000e9e0000300a00 */
[----:B------:R-:W-:-:S03]  /*356a0*/  NOP ;  /* 0x0000000000007918 */ /* 0x000fc60000000000 */
[----:B------:R-:W-:Y:S04]  /*356b0*/  STL.64 [R1+0x130], R12 ;  /* 0x0001300c01007387 */ /* 0x000fe80000100a00 */
[----:B------:R0:W-:Y:S04]  /*356c0*/  STL.64 [R1+0x138], R14 ;  /* 0x0001380e01007387 */ /* 0x0001e80000100a00 */
[----:B0-----:R-:W2:Y:S04]  /*356d0*/  LDL.LU.64 R14, [R1+0x3260] ;  /* 0x00326000010e7983 */ /* 0x001ea80000300a00 */
[----:B------:R-:W2:Y:S04]  /*356e0*/  LDL.LU.64 R12, [R1+0x3258] ;  /* 0x00325800010c7983 */ /* 0x000ea80000300a00 */
[----:B------:R-:W3:Y:S04]  /*356f0*/  LDL.64 R4, [R1+0xd0] ;  /* 0x0000d00001047983 */ /* 0x000ee80000100a00 */
[----:B------:R-:W-:Y:S04]  /*35700*/  STL.64 [R1+0x2e10], R26 ;  /* 0x002e101a01007387 */ /* 0x000fe80000100a00 */
[----:B------:R0:W-:Y:S02]  /*35710*/  STL.64 [R1+0x2e08], R24 ;  /* 0x002e081801007387 */ /* 0x0001e40000100a00 */
[----:B0-----:R-:W-:-:S02]  /*35720*/  IMAD.MOV.U32 R24, RZ, RZ, R3 ;  /* 0x000000ffff187224 */ /* 0x001fc400078e0003 */
[----:B------:R-:W-:Y:S01]  /*35730*/  IMAD.MOV.U32 R25, RZ, RZ, R2 ;  /* 0x000000ffff197224 */ /* 0x000fe200078e0002 */
[----:B------:R-:W4:Y:S04]  /*35740*/  LDL.LU R3, [R1+0x3250] ;  /* 0x0032500001037983 */ /* 0x000f280000300800 */
[----:B------:R-:W4:Y:S04]  /*35750*/  LDL.LU R2, [R1+0x324c] ;  /* 0x00324c0001027983 */ /* 0x000f280000300800 */
[----:B------:R0:W-:Y:S04]  /*35760*/  STL.64 [R1+0x3220], R24 ;  /* 0x0032201801007387 */ /* 0x0001e80000100a00 */
[----:B0-----:R-:W4:Y:S04]  /*35770*/  LDL.LU R24, [R1+0x490] ;  /* 0x0004900001187983 */ /* 0x001f280000300800 */
[----:B------:R-:W4:Y:S04]  /*35780*/  LDL.LU R25, [R1+0x494] ;  /* 0x0004940001197983 */ /* 0x000f280000300800 */
[----:B------:R-:W4:Y:S04]  /*35790*/  LDL.LU R26, [R1+0x498] ;  /* 0x00049800011a7983 */ /* 0x000f280000300800 */
[----:B------:R-:W4:Y:S01]  /*357a0*/  LDL.LU R27, [R1+0x49c] ;  /* 0x00049c00011b7983 */ /* 0x000f220000300800 */
[----:B--2---:R-:W-:Y:S03]  /*357b0*/  HMMA.16816.F32 R20, R12, R8, R16 ;  /* 0x000000080c14723c */ /* 0x004fe60000001810 */
[----:B------:R-:W2:Y:S01]  /*357c0*/  LDL.LU R16, [R1+0x480] ;  /* 0x0004800001107983 */ /* 0x000ea20000300800 */
[----:B---3--:R-:W-:-:S02]  /*357d0*/  IMAD.MOV.U32 R11, RZ, RZ, R4 ;  /* 0x000000ffff0b7224 */ /* 0x008fc400078e0004 */
[----:B------:R-:W-:Y:S01]  /*357e0*/  IMAD.MOV.U32 R10, RZ, RZ, R5 ;  /* 0x000000ffff0a7224 */ /* 0x000fe200078e0005 */
[----:B----4-:R-:W-:-:S15]  /*357f0*/  HMMA.16816.F32 R24, R12, R4, R24 ;  /* 0x000000040c18723c */ /* 0x010fde0000001818 */
[----:B------:R-:W-:-:S01]  /*35800*/  NOP ;  /* 0x0000000000007918 */ /* 0x000fc20000000000 */
[----:B------:R0:W-:Y:S04]  /*35810*/  STL.64 [R1+0x50], R20 ;  /* 0x0000501401007387 */ /* 0x0001e80000100a00 */
[----:B------:R-:W-:Y:S04]  /*35820*/  STL.64 [R1+0x58], R22 ;  /* 0x0000581601007387 */ /* 0x000fe80000100a00 */
[----:B------:R-:W2:Y:S04]  /*35830*/  LDL.LU R17, [R1+0x484] ;  /* 0x0004840001117983 */ /* 0x000ea80000300800 */
[----:B------:R-:W2:Y:S04]  /*35840*/  LDL.LU R18, [R1+0x488] ;  /* 0x0004880001127983 */ /* 0x000ea80000300800 */
[----:B------:R-:W2:Y:S04]  /*35850*/  LDL.LU R19, [R1+0x48c] ;  /* 0x00048c0001137983 */ /* 0x000ea80000300800 */
[----:B0-----:R-:W2:Y:S04]  /*35860*/  LDL.64 R20, [R1+0xc0] ;  /* 0x0000c00001147983 */ /* 0x001ea80000100a00 */
[----:B------:R0:W-:Y:S04]  /*35870*/  STL.64 [R1+0x40], R24 ;  /* 0x0000401801007387 */ /* 0x0001e80000100a00 */
[----:B------:R1:W-:Y:S04]  /*35880*/  STL.64 [R1+0x48], R26 ;  /* 0x0000481a01007387 */ /* 0x0003e80000100a00 */
[----:B0-----:R-:W3:Y:S04]  /*35890*/  LDL.LU R24, [R1+0x460] ;  /* 0x0004600001187983 */ /* 0x001ee80000300800 */
[----:B------:R-:W3:Y:S04]  /*358a0*/  LDL.LU R25, [R1+0x464] ;  /* 0x0004640001197983 */ /* 0x000ee80000300800 */
[----:B-1----:R-:W3:Y:S04]  /*358b0*/  LDL.LU R26, [R1+0x468] ;  /* 0x00046800011a7983 */ /* 0x002ee80000300800 */
[----:B------:R-:W3:Y:S04]  /*358c0*/  LDL.LU R27, [R1+0x46c] ;  /* 0x00046c00011b7983 */ /* 0x000ee80000300800 */
[----:B------:R-:W3:Y:S04]  /*358d0*/  LDL.64 R4, [R1+0xb0] ;  /* 0x0000b00001047983 */ /* 0x000ee80000100a00 */
[----:B------:R-:W-:Y:S04]  /*358e0*/  STL.64 [R1+0x31d8], R10 ;  /* 0x0031d80a01007387 */ /* 0x000fe80000100a00 */
[----:B------:R0:W-:Y:S04]  /*358f0*/  STL.64 [R1+0x31d0], R8 ;  /* 0x0031d00801007387 */ /* 0x0001e80000100a00 */
[----:B0-----:R-:W4:Y:S04]  /*35900*/  LDL.LU R8, [R1+0x310] ;  /* 0x0003100001087983 */ /* 0x001f280000300800 */
[----:B------:R-:W4:Y:S04]  /*35910*/  LDL.LU R9, [R1+0x314] ;  /* 0x0003140001097983 */ /* 0x000f280000300800 */
[----:B------:R-:W2:Y:S04]  /*35920*/  LDL.LU R10, [R1+0x318] ;  /* 0x00031800010a7983 */ /* 0x000ea80000300800 */
[----:B------:R-:W2:Y:S04]  /*35930*/  LDL.LU R11, [R1+0x31c] ;  /* 0x00031c00010b7983 */ /* 0x000ea80000300800 */
[----:B--2---:R0:W-:Y:S04]  /*35940*/  STL.64 [R1+0x31e8], R10 ;  /* 0x0031e80a01007387 */ /* 0x0041e80000100a00 */
[----:B----4-:R1:W-:Y:S01]  /*35950*/  STL.64 [R1+0x31e0], R8 ;  /* 0x0031e00801007387 */ /* 0x0103e20000100a00 */
[----:B0-----:R-:W-:-:S02]  /*35960*/  IMAD.MOV.U32 R10, RZ, RZ, R28 ;  /* 0x000000ffff0a7224 */ /* 0x001fc400078e001c */
[----:B-1----:R-:W-:Y:S02]  /*35970*/  IMAD.MOV.U32 R8, RZ, RZ, R2 ;  /* 0x000000ffff087224 */ /* 0x002fe400078e0002 */
[----:B------:R-:W-:Y:S01]  /*35980*/  IMAD.MOV.U32 R11, RZ, RZ, R29 ;  /* 0x000000ffff0b7224 */ /* 0x000fe200078e001d */
[----:B------:R-:W2:Y:S01]  /*35990*/  LDL.LU R2, [R1+0x3248] ;  /* 0x0032480001027983 */ /* 0x000ea20000300800 */
[----:B------:R-:W-:-:S03]  /*359a0*/  IMAD.MOV.U32 R9, RZ, RZ, R3 ;  /* 0x000000ffff097224 */ /* 0x000fc600078e0003 */
[----:B------:R-:W4:Y:S04]  /*359b0*/  LDL.LU R3, [R1+0x3244] ;  /* 0x0032440001037983 */ /* 0x000f280000300800 */
[----:B------:R-:W2:Y:S04]  /*359c0*/  LDL.LU R28, [R1+0x3240] ;  /* 0x00324000011c7983 */ /* 0x000ea80000300800 */
[----:B------:R-:W4:Y:S04]  /*359d0*/  LDL.LU R29, [R1+0x323c] ;  /* 0x00323c00011d7983 */ /* 0x000f280000300800 */
[----:B------:R-:W-:Y:S04]  /*359e0*/  STL.64 [R1+0x31f8], R10 ;  /* 0x0031f80a01007387 */ /* 0x000fe80000100a00 */
[----:B------:R0:W-:Y:S04]  /*359f0*/  STL.64 [R1+0x31f0], R8 ;  /* 0x0031f00801007387 */ /* 0x0001e80000100a00 */
[----:B0-----:R-:W3:Y:S04]  /*35a00*/  LDL.LU R8, [R1+0x650] ;  /* 0x0006500001087983 */ /* 0x001ee80000300800 */
[----:B------:R-:W3:Y:S04]  /*35a10*/  LDL.LU R9, [R1+0x654] ;  /* 0x0006540001097983 */ /* 0x000ee80000300800 */
[----:B------:R-:W2:Y:S04]  /*35a20*/  LDL.LU R10, [R1+0x658] ;  /* 0x00065800010a7983 */ /* 0x000ea80000300800 */
[----:B------:R-:W2:Y:S01]  /*35a30*/  LDL.LU R11, [R1+0x65c] ;  /* 0x00065c00010b7983 */ /* 0x000ea20000300800 */
[----:B------:R-:W-:Y:S03]  /*35a40*/  HMMA.16816.F32 R16, R12, R20, R16 ;  /* 0x000000140c10723c */ /* 0x000fe60000001810 */
[----:B--2---:R-:W-:Y:S04]  /*35a50*/  STL.64 [R1+0x3208], R10 ;  /* 0x0032080a01007387 */ /* 0x004fe80000100a00 */
[----:B---3--:R-:W-:-:S15]  /*35a60*/  STL.64 [R1+0x3200], R8 ;  /* 0x0032000801007387 */ /* 0x008fde0000100a00 */
[----:B------:R-:W-:-:S01]  /*35a70*/  NOP ;  /* 0x0000000000007918 */ /* 0x000fc20000000000 */
[----:B------:R-:W-:Y:S04]  /*35a80*/  STL.64 [R1+0x120], R16 ;  /* 0x0001201001007387 */ /* 0x000fe80000100a00 */
[----:B------:R0:W-:Y:S04]  /*35a90*/  STL.64 [R1+0x128], R18 ;  /* 0x0001281201007387 */ /* 0x0001e80000100a00 */
[----:B0-----:R-:W2:Y:S04]  /*35aa0*/  LDL.LU R18, [R1+0x3238] ;  /* 0x0032380001127983 */ /* 0x001ea80000300800 */
[----:B------:R-:W3:Y:S01]  /*35ab0*/  LDL.LU.64 R16, [R1+0x3230] ;  /* 0x0032300001107983 */ /* 0x000ee20000300a00 */
[----:B------:R-:W-:Y:S01]  /*35ac0*/  IMAD.MOV.U32 R19, RZ, RZ, R20 ;  /* 0x000000ffff137224 */ /* 0x000fe200078e0014 */
[----:B------:R-:W-:-:S02]  /*35ad0*/  MOV R23, R21 ;  /* 0x0000001500177202 */ /* 0x000fc40000000f00 */
[----:B------:R-:W4:Y:S01]  /*35ae0*/  LDL.LU.64 R20, [R1+0x3228] ;  /* 0x0032280001147983 */ /* 0x000f220000300a00 */
[----:B------:R-:W-:Y:S03]  /*35af0*/  HMMA.16816.F32 R24, R12, R4, R24 ;  /* 0x000000040c18723c */ /* 0x000fe60000001818 */
[----:B--2---:R-:W-:Y:S04]  /*35b00*/  STL.64 [R1+0x3218], R18 ;  /* 0x0032181201007387 */ /* 0x004fe80000100a00 */
[----:B---3--:R0:W-:Y:S04]  /*35b10*/  STL.64 [R1+0x3210], R16 ;  /* 0x0032101001007387 */ /* 0x0081e80000100a00 */
[----:B0-----:R-:W2:-:S12]  /*35b20*/  LDL.64 R16, [R1+0x70] ;  /* 0x0000700001107983 */ /* 0x001e980000100a00 */
[----:B------:R0:W-:Y:S04]  /*35b30*/  STL.64 [R1+0x110], R24 ;  /* 0x0001101801007387 */ /* 0x0001e80000100a00 */
[----:B------:R1:W-:Y:S01]  /*35b40*/  STL.64 [R1+0x118], R26 ;  /* 0x0001181a01007387 */ /* 0x0003e20000100a00 */
[----:B----4-:R-:W-:Y:S02]  /*35b50*/  IMAD.MOV.U32 R8, RZ, RZ, R29 ;  /* 0x000000ffff087224 */ /* 0x010fe400078e001d */
[----:B------:R-:W-:Y:S02]  /*35b60*/  IMAD.MOV.U32 R9, RZ, RZ, R28 ;  /* 0x000000ffff097224 */ /* 0x000fe400078e001c */
[----:B------:R-:W-:Y:S02]  /*35b70*/  IMAD.MOV.U32 R10, RZ, RZ, R3 ;  /* 0x000000ffff0a7224 */ /* 0x000fe400078e0003 */
[----:B------:R-:W-:Y:S01]  /*35b80*/  IMAD.MOV.U32 R11, RZ, RZ, R2 ;  /* 0x000000ffff0b7224 */ /* 0x000fe200078e0002 */
[----:B0-----:R-:W3:Y:S01]  /*35b90*/  LDL.LU.64 R24, [R1+0x3220] ;  /* 0x0032200001187983 */ /* 0x001ee20000300a00 */
[----:B-1----:R-:W-:-:S02]  /*35ba0*/  IMAD.MOV.U32 R27, RZ, RZ, R4 ;  /* 0x000000ffff1b7224 */ /* 0x002fc400078e0004 */
[----:B------:R-:W-:Y:S02]  /*35bb0*/  IMAD.MOV.U32 R26, RZ, RZ, R5 ;  /* 0x000000ffff1a7224 */ /* 0x000fe400078e0005 */
[----:B------:R-:W0:Y:S04]  /*35bc0*/  LDSM.16.MT88.4 R4, [R0+UR4+0x2080] ;  /* 0x002080040004783b */ /* 0x000e280008004200 */
[----:B0-----:R-:W-:Y:S04]  /*35bd0*/  STL.64 [R1+0x30e8], R6 ;  /* 0x0030e80601007387 */ /* 0x001fe80000100a00 */
[----:B------:R0:W-:Y:S04]  /*35be0*/  STL.64 [R1+0x30e0], R4 ;  /* 0x0030e00401007387 */ /* 0x0001e80000100a00 */
[----:B0-----:R-:W4:Y:S04]  /*35bf0*/  LDL.64 R4, [R1+0x80] ;  /* 0x0000800001047983 */ /* 0x001f280000100a00 */
[----:B------:R-:W4:Y:S01]  /*35c00*/  LDL.LU.64 R18, [R1+0x3218] ;  /* 0x0032180001127983 */ /* 0x000f220000300a00 */
[----:B--2---:R-:W-:Y:S06]  /*35c10*/  HMMA.16816.F32 R8, R12, R16, R8 ;  /* 0x000000100c08723c */ /* 0x004fec0000001808 */
[----:B------:R-:W-:-:S02]  /*35c20*/  IMAD.MOV.U32 R7, RZ, RZ, R16 ;  /* 0x000000ffff077224 */ /* 0x000fc400078e0010 */
[----:B------:R-:W-:Y:S02]  /*35c30*/  IMAD.MOV.U32 R6, RZ, RZ, R17 ;  /* 0x000000ffff067224 */ /* 0x000fe400078e0011 */
[----:B------:R-:W2:-:S14]  /*35c40*/  LDL.LU.64 R16, [R1+0x3210] ;  /* 0x0032100001107983 */ /* 0x000e9c0000300a00 */
[----:B------:R-:W-:Y:S02]  /*35c50*/  IMAD.MOV.U32 R2, RZ, RZ, R10 ;  /* 0x000000ffff027224 */ /* 0x000fe400078e000a */
[----:B------:R-:W-:Y:S02]  /*35c60*/  IMAD.MOV.U32 R0, RZ, RZ, R11 ;  /* 0x000000ffff007224 */ /* 0x000fe400078e000b */
[----:B------:R-:W-:Y:S02]  /*35c70*/  IMAD.MOV.U32 R28, RZ, RZ, R8 ;  /* 0x000000ffff1c7224 */ /* 0x000fe400078e0008 */
[----:B------:R-:W-:Y:S01]  /*35c80*/  IMAD.MOV.U32 R3, RZ, RZ, R9 ;  /* 0x000000ffff037224 */ /* 0x000fe200078e0009 */
[----:B------:R-:W3:Y:S04]  /*35c90*/  LDL.LU.64 R10, [R1+0x3208] ;  /* 0x00320800010a7983 */ /* 0x000ee80000300a00 */
[----:B------:R-:W3:Y:S04]  /*35ca0*/  LDL.LU.64 R8, [R1+0x3200] ;  /* 0x0032000001087983 */ /* 0x000ee80000300a00 */
[----:B------:R-:W-:Y:S04]  /*35cb0*/  STL [R1+0x2ddc], R2 ;  /* 0x002ddc0201007387 */ /* 0x000fe80000100800 */
[----:B------:R-:W-:Y:S04]  /*35cc0*/  STL [R1+0x2dd8], R3 ;  /* 0x002dd80301007387 */ /* 0x000fe80000100800 */
[----:B------:R-:W-:Y:S04]  /*35cd0*/  STL [R1+0x2dd4], R28 ;  /* 0x002dd41c01007387 */ /* 0x000fe80000100800 */
[----:B------:R-:W-:Y:S01]  /*35ce0*/  STL [R1+0x2dd0], R0 ;  /* 0x002dd00001007387 */ /* 0x000fe20000100800 */
        /* <DEDUP_REMOVED lines=8> */
[----:B------:R-:W-:Y:S04]  /*35d70*/  STL [R1+0x64], R9 ;  /* 0x0000640901007387 */ /* 0x000fe80000100800 */
[----:B------:R0:W-:Y:S01]  /*35d80*/  STL [R1+0x68], R10 ;  /* 0x0000680a01007387 */ /* 0x0001e20000100800 */
[----:B------:R-:W-:Y:S02]  /*35d90*/  IMAD.MOV.U32 R29, RZ, RZ, R11 ;  /* 0x000000ffff1d7224 */ /* 0x000fe400078e000b */
[----:B------:R-:W-:Y:S01]  /*35da0*/  IMAD.MOV.U32 R0, RZ, RZ, R8 ;  /* 0x000000ffff007224 */ /* 0x000fe200078e0008 */
[----:B0-----:R-:W4:Y:S04]  /*35db0*/  LDL.LU.64 R10, [R1+0x31e8] ;  /* 0x0031e800010a7983 */ /* 0x001f280000300a00 */
[----:B------:R-:W4:Y:S04]  /*35dc0*/  LDL.LU.64 R8, [R1+0x31e0] ;  /* 0x0031e00001087983 */ /* 0x000f280000300a00 */
[----:B------:R-:W-:Y:S04]  /*35dd0*/  STL.64 [R1+0x3170], R24 ;  /* 0x0031701801007387 */ /* 0x000fe80000100a00 */
[----:B------:R-:W3:Y:S04]  /*35de0*/  LDL R22, [R1+0x17ec] ;  /* 0x0017ec0001167983 */ /* 0x000ee80000100800 */
[----:B------:R-:W-:Y:S04]  /*35df0*/  STL [R1+0x2de4], R29 ;  /* 0x002de41d01007387 */ /* 0x000fe80000100800 */
[----:B------:R-:W-:Y:S01]  /*35e00*/  STL [R1+0x2de0], R0 ;  /* 0x002de00001007387 */ /* 0x000fe20000100800 */
[----:B----4-:R-:W-:Y:S03]  /*35e10*/  HMMA.16816.F32 R12, R12, R4, R8 ;  /* 0x000000040c0c723c */ /* 0x010fe60000001808 */
[----:B------:R-:W4:Y:S04]  /*35e20*/  LDL.LU.64 R10, [R1+0x31d8] ;  /* 0x0031d800010a7983 */ /* 0x000f280000300a00 */
[----:B------:R-:W2:-:S15]  /*35e30*/  LDL.LU.64 R8, [R1+0x31d0] ;  /* 0x0031d00001087983 */ /* 0x000e9e0000300a00 */
[----:B------:R-:W-:-:S01]  /*35e40*/  NOP ;  /* 0x0000000000007918 */ /* 0x000fc20000000000 */
[----:B------:R0:W-:Y:S01]  /*35e50*/  STL [R1+0x30], R12 ;  /* 0x0000300c01007387 */ /* 0x0001e20000100800 */
[----:B------:R-:W-:Y:S02]  /*35e60*/  IMAD.MOV.U32 R2, RZ, RZ, R13 ;  /* 0x000000ffff027224 */ /* 0x000fe400078e000d */
[----:B------:R-:W-:Y:S01]  /*35e70*/  IMAD.MOV.U32 R13, RZ, RZ, R6 ;  /* 0x000000ffff0d7224 */ /* 0x000fe200078e0006 */
[----:B------:R-:W-:Y:S01]  /*35e80*/  STL.64 [R1+0x3178], R4 ;  /* 0x0031780401007387 */ /* 0x000fe20000100a00 */
[----:B0-----:R-:W-:-:S05]  /*35e90*/  IMAD.MOV.U32 R12, RZ, RZ, R7 ;  /* 0x000000ffff0c7224 */ /* 0x001fca00078e0007 */
[----:B------:R0:W-:Y:S04]  /*35ea0*/  STL.64 [R1+0x3180], R12 ;  /* 0x0031800c01007387 */ /* 0x0001e80000100a00 */
[----:B------:R-:W2:Y:S04]  /*35eb0*/  LDL.LU R24, [R1+0x300] ;  /* 0x0003000001187983 */ /* 0x000ea80000300800 */
[----:B------:R-:W2:Y:S01]  /*35ec0*/  LDL.LU R25, [R1+0x304] ;  /* 0x0003040001197983 */ /* 0x000ea20000300800 */
[----:B0-----:R-:W-:Y:S02]  /*35ed0*/  IMAD.MOV.U32 R12, RZ, RZ, R27 ;  /* 0x000000ffff0c7224 */ /* 0x001fe400078e001b */
[----:B------:R-:W-:-:S02]  /*35ee0*/  IMAD.MOV.U32 R13, RZ, RZ, R26 ;  /* 0x000000ffff0d7224 */ /* 0x000fc400078e001a */
[----:B------:R-:W2:Y:S04]  /*35ef0*/  LDL.LU R26, [R1+0x308] ;  /* 0x00030800011a7983 */ /* 0x000ea80000300800 */
[----:B------:R-:W2:Y:S04]  /*35f00*/  LDL.LU R27, [R1+0x30c] ;  /* 0x00030c00011b7983 */ /* 0x000ea80000300800 */
[----:B------:R0:W-:Y:S04]  /*35f10*/  STL.64 [R1+0x3198], R12 ;  /* 0x0031980c01007387 */ /* 0x0001e80000100a00 */
[----:B------:R-:W3:Y:S04]  /*35f20*/  LDL.LU R4, [R1+0x2b0] ;  /* 0x0002b00001047983 */ /* 0x000ee80000300800 */
[----:B------:R-:W3:Y:S04]  /*35f30*/  LDL.LU R5, [R1+0x2b4] ;  /* 0x0002b40001057983 */ /* 0x000ee80000300800 */
[----:B------:R-:W4:Y:S04]  /*35f40*/  LDL.LU R6, [R1+0x2b8] ;  /* 0x0002b80001067983 */ /* 0x000f280000300800 */
[----:B------:R-:W4:Y:S01]  /*35f50*/  LDL.LU R7, [R1+0x2bc] ;  /* 0x0002bc0001077983 */ /* 0x000f220000300800 */
[----:B0-----:R-:W-:Y:S01]  /*35f60*/  MOV R12, R19 ;  /* 0x00000013000c7202 */ /* 0x001fe20000000f00 */
[----:B------:R-:W-:-:S02]  /*35f70*/  IMAD.MOV.U32 R13, RZ, RZ, R23 ;  /* 0x000000ffff0d7224 */ /* 0x000fc400078e0017 */
[----:B------:R-:W2:Y:S04]  /*35f80*/  LDL.LU R19, [R1+0x31c8] ;  /* 0x0031c80001137983 */ /* 0x000ea80000300800 */
[----:B------:R-:W-:Y:S04]  /*35f90*/  STL.64 [R1+0x31b0], R12 ;  /* 0x0031b00c01007387 */ /* 0x000fe80000100a00 */
        /* <DEDUP_REMOVED lines=12> */
[----:B------:R-:W-:-:S02]  /*36060*/  IMAD.MOV.U32 R12, RZ, RZ, R11 ;  /* 0x000000ffff0c7224 */ /* 0x000fc400078e000b */
[----:B------:R-:W-:Y:S02]  /*36070*/  IMAD.MOV.U32 R13, RZ, RZ, R10 ;  /* 0x000000ffff0d7224 */ /* 0x000fe400078e000a */
[----:B--2---:R-:W-:Y:S01]  /*36080*/  HMMA.16816.F32 R8, R16, R8, R24 ;  /* 0x000000081008723c */ /* 0x004fe20000001818 */
[----:B----4-:R-:W-:Y:S04]  /*36090*/  STL.64 [R1+0x31c0], R6 ;  /* 0x0031c00601007387 */ /* 0x010fe80000100a00 */
[----:B---3--:R0:W-:Y:S04]  /*360a0*/  STL.64 [R1+0x31b8], R4 ;  /* 0x0031b80401007387 */ /* 0x0081e80000100a00 */
[----:B0-----:R-:W2:Y:S04]  /*360b0*/  LDL.LU R4, [R1+0x2f0] ;  /* 0x0002f00001047983 */ /* 0x001ea80000300800 */
[----:B------:R-:W2:Y:S04]  /*360c0*/  LDL.LU R5, [R1+0x2f4] ;  /* 0x0002f40001057983 */ /* 0x000ea80000300800 */
[----:B------:R-:W2:Y:S04]  /*360d0*/  LDL.LU R6, [R1+0x2f8] ;  /* 0x0002f80001067983 */ /* 0x000ea80000300800 */
[----:B------:R-:W2:Y:S01]  /*360e0*/  LDL.LU R7, [R1+0x2fc] ;  /* 0x0002fc0001077983 */ /* 0x000ea20000300800 */
[----:B------:R-:W-:-:S02]  /*360f0*/  IMAD.MOV.U32 R3, RZ, RZ, R14 ;  /* 0x000000ffff037224 */ /* 0x000fc400078e000e */
[----:B------:R-:W-:-:S05]  /*36100*/  IMAD.MOV.U32 R28, RZ, RZ, R15 ;  /* 0x000000ffff1c7224 */ /* 0x000fca00078e000f */
[----:B------:R-:W-:Y:S04]  /*36110*/  STL [R1+0x2df0], R28 ;  /* 0x002df01c01007387 */ /* 0x000fe80000100800 */
[----:B------:R-:W-:Y:S04]  /*36120*/  STL [R1+0x2dec], R3 ;  /* 0x002dec0301007387 */ /* 0x000fe80000100800 */
[----:B------:R-:W-:Y:S04]  /*36130*/  STL [R1+0x2de8], R2 ;  /* 0x002de80201007387 */ /* 0x000fe80000100800 */
[----:B------:R0:W-:Y:S04]  /*36140*/  STL.64 [R1+0x20], R8 ;  /* 0x0000200801007387 */ /* 0x0001e80000100a00 */
[----:B------:R-:W3:Y:S04]  /*36150*/  LDL.LU R24, [R1+0x550] ;  /* 0x0005500001187983 */ /* 0x000ee80000300800 */
[----:B------:R-:W3:Y:S04]  /*36160*/  LDL.LU R25, [R1+0x554] ;  /* 0x0005540001197983 */ /* 0x000ee80000300800 */
[----:B------:R-:W3:Y:S04]  /*36170*/  LDL.LU R26, [R1+0x558] ;  /* 0x00055800011a7983 */ /* 0x000ee80000300800 */
[----:B------:R-:W3:Y:S01]  /*36180*/  LDL.LU R27, [R1+0x55c] ;  /* 0x00055c00011b7983 */ /* 0x000ee20000300800 */
[----:B------:R-:W-:-:S02]  /*36190*/  IMAD.MOV.U32 R0, RZ, RZ, R11 ;  /* 0x000000ffff007224 */ /* 0x000fc400078e000b */
[----:B------:R-:W-:Y:S01]  /*361a0*/  IMAD.MOV.U32 R29, RZ, RZ, R10 ;  /* 0x000000ffff1d7224 */ /* 0x000fe200078e000a */
[----:B0-----:R-:W4:Y:S04]  /*361b0*/  LDL.LU R8, [R1+0x540] ;  /* 0x0005400001087983 */ /* 0x001f280000300800 */
[----:B------:R-:W4:Y:S04]  /*361c0*/  LDL.LU R9, [R1+0x544] ;  /* 0x0005440001097983 */ /* 0x000f280000300800 */
[----:B------:R-:W4:Y:S04]  /*361d0*/  LDL.LU R10, [R1+0x548] ;  /* 0x00054800010a7983 */ /* 0x000f280000300800 */
[----:B------:R-:W4:Y:S04]  /*361e0*/  LDL.LU R11, [R1+0x54c] ;  /* 0x00054c00010b7983 */ /* 0x000f280000300800 */
[----:B------:R-:W4:Y:S04]  /*361f0*/  LDL R23, [R1+0x17e8] ;  /* 0x0017e80001177983 */ /* 0x000f280000100800 */
[----:B------:R-:W-:Y:S04]  /*36200*/  STL [R1+0x2df8], R0 ;  /* 0x002df80001007387 */ /* 0x000fe80000100800 */
[----:B------:R-:W-:Y:S01]  /*36210*/  STL [R1+0x2df4], R29 ;  /* 0x002df41d01007387 */ /* 0x000fe20000100800 */
[----:B--2---:R-:W-:Y:S03]  /*36220*/  HMMA.16816.F32 R12, R16, R12, R4 ;  /* 0x0000000c100c723c */ /* 0x004fe60000001804 */
[----:B------:R-:W2:Y:S04]  /*36230*/  LDL.LU.64 R6, [R1+0x31c0] ;  /* 0x0031c00001067983 */ /* 0x000ea80000300a00 */
[----:B------:R-:W2:-:S15]  /*36240*/  LDL.LU.64 R4, [R1+0x31b8] ;  /* 0x0031b80001047983 */ /* 0x000e9e0000300a00 */
[----:B------:R-:W-:-:S01]  /*36250*/  NOP ;  /* 0x0000000000007918 */ /* 0x000fc20000000000 */
[----:B------:R0:W-:Y:S01]  /*36260*/  STL [R1+0x10], R12 ;  /* 0x0000100c01007387 */ /* 0x0001e20000100800 */
[----:B------:R-:W-:-:S03]  /*36270*/  IMAD.MOV.U32 R28, RZ, RZ, R13 ;  /* 0x000000ffff1c7224 */ /* 0x000fc600078e000d */
[----:B0-----:R-:W2:Y:S01]  /*36280*/  LDL.LU.64 R12, [R1+0x31b0] ;  /* 0x0031b000010c7983 */ /* 0x001ea20000300a00 */
[----:B------:R-:W-:Y:S02]  /*36290*/  IMAD.MOV.U32 R3, RZ, RZ, R14 ;  /* 0x000000ffff037224 */ /* 0x000fe400078e000e */
[----:B------:R-:W-:-:S05]  /*362a0*/  IMAD.MOV.U32 R2, RZ, RZ, R15 ;  /* 0x000000ffff027224 */ /* 0x000fca00078e000f */
[----:B------:R-:W-:Y:S04]  /*362b0*/  STL [R1+0x2e04], R2 ;  /* 0x002e040201007387 */ /* 0x000fe80000100800 */
[----:B------:R-:W-:Y:S04]  /*362c0*/  STL [R1+0x2e00], R28 ;  /* 0x002e001c01007387 */ /* 0x000fe80000100800 */
[----:B------:R-:W-:Y:S01]  /*362d0*/  STL [R1+0x2dfc], R3 ;  /* 0x002dfc0301007387 */ /* 0x000fe20000100800 */
[----:B--2---:R-:W-:Y:S03]  /*362e0*/  HMMA.16816.F32 R12, R16, R12, R4 ;  /* 0x0000000c100c723c */ /* 0x004fe60000001804 */
[----:B------:R-:W2:Y:S04]  /*362f0*/  LDL.LU.64 R6, [R1+0x31a8] ;  /* 0x0031a80001067983 */ /* 0x000ea80000300a00 */
[----:B------:R-:W2:-:S15]  /*36300*/  LDL.LU.64 R4, [R1+0x31a0] ;  /* 0x0031a00001047983 */ /* 0x000e9e0000300a00 */
[----:B------:R-:W-:-:S01]  /*36310*/  NOP ;  /* 0x0000000000007918 */ /* 0x000fc20000000000 */
[----:B------:R0:W-:Y:S04]  /*36320*/  STL.64 [R1], R12 ;  /* 0x0000000c01007387 */ /* 0x0001e80000100a00 */
[----:B------:R2:W-:Y:S04]  /*36330*/  STL.64 [R1+0x8], R14 ;  /* 0x0000080e01007387 */ /* 0x0005e80000100a00 */
[----:B0-----:R-:W2:Y:S02]  /*36340*/  LDL.LU.64 R12, [R1+0x3198] ;  /* 0x00319800010c7983 */ /* 0x001ea40000300a00 */
[----:B--2---:R-:W-:Y:S02]  /*36350*/  HMMA.16816.F32 R12, R16, R12, R4 ;  /* 0x0000000c100c723c */ /* 0x004fe40000001804 */
[----:B------:R-:W2:Y:S04]  /*36360*/  LDL.LU.64 R6, [R1+0x3190] ;  /* 0x0031900001067983 */ /* 0x000ea80000300a00 */
[----:B------:R-:W2:-:S15]  /*36370*/  LDL.LU.64 R4, [R1+0x3188] ;  /* 0x0031880001047983 */ /* 0x000e9e0000300a00 */
[----:B------:R-:W-:-:S03]  /*36380*/  NOP ;  /* 0x0000000000007918 */ /* 0x000fc60000000000 */
[----:B------:R-:W-:Y:S02]  /*36390*/  IMAD.MOV.U32 R28, RZ, RZ, R12 ;  /* 0x000000ffff1c7224 */ /* 0x000fe400078e000c */
[----:B------:R-:W-:Y:S02]  /*363a0*/  IMAD.MOV.U32 R3, RZ, RZ, R13 ;  /* 0x000000ffff037224 */ /* 0x000fe400078e000d */
[----:B------:R-:W2:Y:S01]  /*363b0*/  LDL.LU.64 R12, [R1+0x3180] ;  /* 0x00318000010c7983 */ /* 0x000ea20000300a00 */
[----:B------:R-:W-:Y:S02]  /*363c0*/  IMAD.MOV.U32 R0, RZ, RZ, R14 ;  /* 0x000000ffff007224 */ /* 0x000fe400078e000e */
[----:B------:R-:W-:Y:S01]  /*363d0*/  IMAD.MOV.U32 R29, RZ, RZ, R15 ;  /* 0x000000ffff1d7224 */ /* 0x000fe200078e000f */
[----:B------:R-:W-:Y:S04]  /*363e0*/  STL [R1+0x2f1c], R3 ;  /* 0x002f1c0301007387 */ /* 0x000fe80000100800 */
[----:B------:R-:W-:Y:S01]  /*363f0*/  STL [R1+0x2f18], R28 ;  /* 0x002f181c01007387 */ /* 0x000fe20000100800 */
[C---:B---3--:R-:W-:Y:S06]  /*36400*/  HMMA.16816.F32 R24, R16.reuse, R20, R24 ;  /* 0x000000141018723c */ /* 0x048fec0000001818 */
[----:B--2---:R-:W-:Y:S01]  /*36410*/  HMMA.16816.F32 R12, R16, R12, R4 ;  /* 0x0000000c100c723c */ /* 0x004fe20000001804 */
[----:B------:R-:W2:-:S15]  /*36420*/  LDL.LU.64 R4, [R1+0x3178] ;  /* 0x0031780001047983 */ /* 0x000e9e0000300a00 */
[----:B------:R-:W-:-:S07]  /*36430*/  NOP ;  /* 0x0000000000007918 */ /* 0x000fce0000000000 */
[----:B------:R-:W-:Y:S04]  /*36440*/  STL.64 [R1+0x2b0], R12 ;  /* 0x0002b00c01007387 */ /* 0x000fe80000100a00 */
[----:B------:R-:W-:Y:S01]  /*36450*/  STL [R1+0x2b8], R14 ;  /* 0x0002b80e01007387 */ /* 0x000fe20000100800 */
[----:B------:R-:W-:-:S03]  /*36460*/  IMAD.MOV.U32 R2, RZ, RZ, R15 ;  /* 0x000000ffff027224 */ /* 0x000fc600078e000f */
[----:B------:R-:W0:Y:S04]  /*36470*/  LDSM.16.MT88.4 R12, [R22+UR4+0x2000] ;  /* 0x00200004160c783b */ /* 0x000e280008004200 */
[----:B0-----:R-:W-:Y:S04]  /*36480*/  STL.64 [R1+0x3048], R14 ;  /* 0x0030480e01007387 */ /* 0x001fe80000100a00 */
[----:B------:R0:W-:Y:S04]  /*36490*/  STL.64 [R1+0x3040], R12 ;  /* 0x0030400c01007387 */ /* 0x0001e80000100a00 */
[----:B0-----:R-:W2:Y:S04]  /*364a0*/  LDL.LU R12, [R1+0x2d0] ;  /* 0x0002d000010c7983 */ /* 0x001ea80000300800 */
[----:B------:R-:W2:Y:S04]  /*364b0*/  LDL.LU R13, [R1+0x2d4] ;  /* 0x0002d400010d7983 */ /* 0x000ea80000300800 */
[----:B------:R-:W2:Y:S04]  /*364c0*/  LDL.LU R14, [R1+0x2d8] ;  /* 0x0002d800010e7983 */ /* 0x000ea80000300800 */
[----:B------:R-:W2:Y:S04]  /*364d0*/  LDL.LU R15, [R1+0x2dc] ;  /* 0x0002dc00010f7983 */ /* 0x000ea80000300800 */
[----:B------:R0:W-:Y:S04]  /*364e0*/  STL.64 [R1+0x2c0], R24 ;  /* 0x0002c01801007387 */ /* 0x0001e80000100a00 */
[----:B------:R-:W-:Y:S04]  /*364f0*/  STL.64 [R1+0x2c8], R26 ;  /* 0x0002c81a01007387 */ /* 0x000fe80000100a00 */
[----:B0-----:R-:W3:Y:S04]  /*36500*/  LDL.LU.64 R24, [R1+0x3170] ;  /* 0x0031700001187983 */ /* 0x001ee80000300a00 */
[----:B----4-:R-:W-:Y:S04]  /*36510*/  STL [R1+0x3118], R23 ;  /* 0x0031181701007387 */ /* 0x010fe80000100800 */
[----:B------:R-:W-:Y:S01]  /*36520*/  STL.64 [R1+0x3110], R20 ;  /* 0x0031101401007387 */ /* 0x000fe20000100a00 */
[C---:B---3--:R-:W-:Y:S06]  /*36530*/  HMMA.16816.F32 R8, R16.reuse, R24, R8 ;  /* 0x000000181008723c */ /* 0x048fec0000001808 */
[----:B--2---:R-:W-:-:S15]  /*36540*/  HMMA.16816.F32 R16, R16, R4, R12 ;  /* 0x000000041010723c */ /* 0x004fde000000180c */
[----:B------:R-:W-:-:S02]  /*36550*/  NOP ;  /* 0x0000000000007918 */ /* 0x000fc40000000000 */
[----:B------:R-:W-:Y:S04]  /*36560*/  STL.64 [R1+0x300], R8 ;  /* 0x0003000801007387 */ /* 0x000fe80000100a00 */
[----:B------:R0:W-:Y:S04]  /*36570*/  STL.64 [R1+0x308], R10 ;  /* 0x0003080a01007387 */ /* 0x0001e80000100a00 */
[----:B0-----:R-:W2:Y:S04]  /*36580*/  LDL.LU.64 R10, [R1+0x3168] ;  /* 0x00316800010a7983 */ /* 0x001ea80000300a00 */
[----:B------:R-:W2:Y:S04]  /*36590*/  LDL.LU.64 R8, [R1+0x3160] ;  /* 0x0031600001087983 */ /* 0x000ea80000300a00 */
[----:B------:R-:W-:Y:S04]  /*365a0*/  STL.64 [R1+0x3120], R24 ;  /* 0x0031201801007387 */ /* 0x000fe80000100a00 */
[----:B------:R-:W-:Y:S04]  /*365b0*/  STL.64 [R1+0x30f8], R4 ;  /* 0x0030f80401007387 */ /* 0x000fe80000100a00 */
[----:B------:R-:W3:Y:S04]  /*365c0*/  LDL.LU R12, [R1+0x4d0] ;  /* 0x0004d000010c7983 */ /* 0x000ee80000300800 */
[----:B------:R-:W-:Y:S04]  /*365d0*/  STL.64 [R1+0x2d0], R16 ;  /* 0x0002d01001007387 */ /* 0x000fe80000100a00 */
[----:B------:R-:W-:Y:S04]  /*365e0*/  STL.64 [R1+0x2d8], R18 ;  /* 0x0002d81201007387 */ /* 0x000fe80000100a00 */
[----:B------:R-:W3:Y:S04]  /*365f0*/  LDL.LU R13, [R1+0x4d4] ;  /* 0x0004d400010d7983 */ /* 0x000ee80000300800 */
[----:B------:R-:W4:Y:S04]  /*36600*/  LDL.LU R14, [R1+0x4d8] ;  /* 0x0004d800010e7983 */ /* 0x000f280000300800 */
[----:B------:R-:W4:Y:S04]  /*36610*/  LDL.LU R15, [R1+0x4dc] ;  /* 0x0004dc00010f7983 */ /* 0x000f280000300800 */
[----:B------:R-:W0:Y:S04]  /*36620*/  LDSM.16.MT88.4 R16, [R22+UR4+0x2080] ;  /* 0x002080041610783b */ /* 0x000e280008004200 */
[----:B----4-:R-:W-:Y:S04]  /*36630*/  STL.64 [R1+0x3058], R14 ;  /* 0x0030580e01007387 */ /* 0x010fe80000100a00 */
[----:B---3--:R1:W-:Y:S04]  /*36640*/  STL.64 [R1+0x3050], R12 ;  /* 0x0030500c01007387 */ /* 0x0083e80000100a00 */
[----:B-1----:R-:W3:Y:S04]  /*36650*/  LDL.LU R12, [R1+0x4e0] ;  /* 0x0004e000010c7983 */ /* 0x002ee80000300800 */
[----:B------:R-:W3:Y:S04]  /*36660*/  LDL.LU R13, [R1+0x4e4] ;  /* 0x0004e400010d7983 */ /* 0x000ee80000300800 */
[----:B------:R-:W4:Y:S04]  /*36670*/  LDL.LU R14, [R1+0x4e8] ;  /* 0x0004e800010e7983 */ /* 0x000f280000300800 */
[----:B------:R-:W4:Y:S04]  /*36680*/  LDL.LU R15, [R1+0x4ec] ;  /* 0x0004ec00010f7983 */ /* 0x000f280000300800 */
[----:B------:R-:W2:Y:S04]  /*36690*/  LDL.LU R24, [R1+0x600] ;  /* 0x0006000001187983 */ /* 0x000ea80000300800 */
        /* <DEDUP_REMOVED lines=9> */
[----:B-1----:R-:W2:Y:S04]  /*36730*/  LDL.64 R24, [R1+0xc0] ;  /* 0x0000c00001187983 */ /* 0x002ea80000100a00 */
[----:B--2---:R1:W-:Y:S04]  /*36740*/  STL.64 [R1+0x3140], R24 ;  /* 0x0031401801007387 */ /* 0x0043e80000100a00 */
[----:B-1----:R-:W2:Y:S04]  /*36750*/  LDL.64 R24, [R1+0xd0] ;  /* 0x0000d00001187983 */ /* 0x002ea80000100a00 */
[----:B--2---:R1:W-:Y:S04]  /*36760*/  STL.64 [R1+0x3158], R24 ;  /* 0x0031581801007387 */ /* 0x0043e80000100a00 */
[----:B-1----:R-:W2:Y:S04]  /*36770*/  LDL.64 R24, [R1+0xe0] ;  /* 0x0000e00001187983 */ /* 0x002ea80000100a00 */
[----:B----4-:R-:W-:Y:S04]  /*36780*/  STL.64 [R1+0x3068], R14 ;  /* 0x0030680e01007387 */ /* 0x010fe80000100a00 */
[----:B------:R1:W-:Y:S04]  /*36790*/  STL.64 [R1+0x3060], R12 ;  /* 0x0030600c01007387 */ /* 0x0003e80000100a00 */
[----:B-1----:R-:W3:Y:S04]  /*367a0*/  LDL.64 R12, [R1+0x70] ;  /* 0x00007000010c7983 */ /* 0x002ee80000100a00 */
[----:B---3--:R1:W-:Y:S04]  /*367b0*/  STL.64 [R1+0x3138], R12 ;  /* 0x0031380c01007387 */ /* 0x0083e80000100a00 */
[----:B-1----:R-:W3:Y:S04]  /*367c0*/  LDL.LU R12, [R1+0x610] ;  /* 0x00061000010c7983 */ /* 0x002ee80000300800 */
[----:B------:R-:W3:Y:S04]  /*367d0*/  LDL.LU R13, [R1+0x614] ;  /* 0x00061400010d7983 */ /* 0x000ee80000300800 */
[----:B------:R-:W4:Y:S04]  /*367e0*/  LDL.LU R14, [R1+0x618] ;  /* 0x00061800010e7983 */ /* 0x000f280000300800 */
[----:B------:R-:W4:Y:S04]  /*367f0*/  LDL.LU R15, [R1+0x61c] ;  /* 0x00061c00010f7983 */ /* 0x000f280000300800 */
[----:B----4-:R-:W-:Y:S04]  /*36800*/  STL.64 [R1+0x3150], R14 ;  /* 0x0031500e01007387 */ /* 0x010fe80000100a00 */
[----:B---3--:R1:W-:Y:S04]  /*36810*/  STL.64 [R1+0x3148], R12 ;  /* 0x0031480c01007387 */ /* 0x0083e80000100a00 */
[----:B-1----:R-:W3:Y:S04]  /*36820*/  LDL.LU R12, [R1+0x620] ;  /* 0x00062000010c7983 */ /* 0x002ee80000300800 */
[----:B------:R-:W3:Y:S04]  /*36830*/  LDL.LU R13, [R1+0x624] ;  /* 0x00062400010d7983 */ /* 0x000ee80000300800 */
[----:B------:R-:W3:Y:S04]  /*36840*/  LDL.LU R14, [R1+0x628] ;  /* 0x00062800010e7983 */ /* 0x000ee80000300800 */
[----:B------:R-:W3:Y:S04]  /*36850*/  LDL.LU R15, [R1+0x62c] ;  /* 0x00062c00010f7983 */ /* 0x000ee80000300800 */
[----:B0-----:R-:W-:Y:S04]  /*36860*/  STL.64 [R1+0x2fc8], R18 ;  /* 0x002fc81201007387 */ /* 0x001fe80000100a00 */
[----:B------:R0:W-:Y:S04]  /*36870*/  STL.64 [R1+0x2fc0], R16 ;  /* 0x002fc01001007387 */ /* 0x0001e80000100a00 */
[----:B0-----:R-:W4:Y:S04]  /*36880*/  LDL.LU R16, [R1+0x2e0] ;  /* 0x0002e00001107983 */ /* 0x001f280000300800 */
[----:B------:R-:W4:Y:S04]  /*36890*/  LDL.LU R17, [R1+0x2e4] ;  /* 0x0002e40001117983 */ /* 0x000f280000300800 */
[----:B------:R-:W3:Y:S04]  /*368a0*/  LDL.LU R18, [R1+0x2e8] ;  /* 0x0002e80001127983 */ /* 0x000ee80000300800 */
[----:B------:R-:W3:Y:S01]  /*368b0*/  LDL.LU R19, [R1+0x2ec] ;  /* 0x0002ec0001137983 */ /* 0x000ee20000300800 */
[----:B--2---:R-:W-:Y:S03]  /*368c0*/  HMMA.16816.F32 R4, R8, R24, R4 ;  /* 0x000000180804723c */ /* 0x004fe60000001804 */
[----:B---3--:R-:W-:Y:S04]  /*368d0*/  STL.64 [R1+0x3078], R18 ;  /* 0x0030781201007387 */ /* 0x008fe80000100a00 */
[----:B----4-:R0:W-:Y:S04]  /*368e0*/  STL.64 [R1+0x3070], R16 ;  /* 0x0030701001007387 */ /* 0x0101e80000100a00 */
[----:B0-----:R-:W2:Y:S04]  /*368f0*/  LDL.LU R16, [R1+0x4f0] ;  /* 0x0004f00001107983 */ /* 0x001ea80000300800 */
[----:B------:R-:W2:Y:S04]  /*36900*/  LDL.LU R17, [R1+0x4f4] ;  /* 0x0004f40001117983 */ /* 0x000ea80000300800 */
[----:B------:R-:W3:Y:S04]  /*36910*/  LDL.LU R18, [R1+0x4f8] ;  /* 0x0004f80001127983 */ /* 0x000ee80000300800 */
[----:B------:R-:W3:Y:S04]  /*36920*/  LDL.LU R19, [R1+0x4fc] ;  /* 0x0004fc0001137983 */ /* 0x000ee80000300800 */
[----:B------:R-:W4:Y:S04]  /*36930*/  LDL.LU R20, [R1+0x5f0] ;  /* 0x0005f00001147983 */ /* 0x000f280000300800 */
[----:B------:R-:W4:Y:S04]  /*36940*/  LDL.LU R21, [R1+0x5f4] ;  /* 0x0005f40001157983 */ /* 0x000f280000300800 */
[----:B------:R-:W4:Y:S04]  /*36950*/  LDL.LU R22, [R1+0x5f8] ;  /* 0x0005f80001167983 */ /* 0x000f280000300800 */
[----:B------:R-:W4:Y:S01]  /*36960*/  LDL.LU R23, [R1+0x5fc] ;  /* 0x0005fc0001177983 */ /* 0x000f220000300800 */
[----:B------:R-:W-:-:S03]  /*36970*/  IMAD.MOV.U32 R3, RZ, RZ, R25 ;  /* 0x000000ffff037224 */ /* 0x000fc600078e0019 */
[----:B---3--:R-:W-:Y:S04]  /*36980*/  STL.64 [R1+0x3088], R18 ;  /* 0x0030881201007387 */ /* 0x008fe80000100a00 */
[----:B--2---:R0:W-:Y:S04]  /*36990*/  STL.64 [R1+0x3080], R16 ;  /* 0x0030801001007387 */ /* 0x0041e80000100a00 */
[----:B0-----:R-:W2:Y:S04]  /*369a0*/  LDL R16, [R1+0xb0] ;  /* 0x0000b00001107983 */ /* 0x001ea80000100800 */
[----:B------:R-:W2:Y:S04]  /*369b0*/  LDL R17, [R1+0xb4] ;  /* 0x0000b40001117983 */ /* 0x000ea80000100800 */
[----:B------:R0:W-:Y:S04]  /*369c0*/  STL.64 [R1+0x310], R4 ;  /* 0x0003100401007387 */ /* 0x0001e80000100a00 */
[----:B------:R1:W-:Y:S01]  /*369d0*/  STL.64 [R1+0x318], R6 ;  /* 0x0003180601007387 */ /* 0x0003e20000100a00 */
[----:B0-----:R-:W-:-:S03]  /*369e0*/  IMAD.MOV.U32 R4, RZ, RZ, R24 ;  /* 0x000000ffff047224 */ /* 0x001fc600078e0018 */
[----:B------:R-:W3:Y:S02]  /*369f0*/  LDL.LU.64 R24, [R1+0x3158] ;  /* 0x0031580001187983 */ /* 0x000ee40000300a00 */
[----:B---3--:R-:W-:Y:S06]  /*36a00*/  HMMA.16816.F32 R12, R8, R24, R12 ;  /* 0x00000018080c723c */ /* 0x008fec000000180c */
[----:B-1----:R-:W-:Y:S02]  /*36a10*/  IMAD.MOV.U32 R6, RZ, RZ, R24 ;  /* 0x000000ffff067224 */ /* 0x002fe400078e0018 */
[----:B------:R-:W-:-:S15]  /*36a20*/  IMAD.MOV.U32 R5, RZ, RZ, R25 ;  /* 0x000000ffff057224 */ /* 0x000fde00078e0019 */
[----:B------:R-:W-:Y:S04]  /*36a30*/  STL.64 [R1+0x320], R12 ;  /* 0x0003200c01007387 */ /* 0x000fe80000100a00 */
[----:B------:R0:W-:Y:S04]  /*36a40*/  STL.64 [R1+0x328], R14 ;  /* 0x0003280e01007387 */ /* 0x0001e80000100a00 */
[----:B0-----:R-:W3:Y:S04]  /*36a50*/  LDL.LU.64 R14, [R1+0x3150] ;  /* 0x00315000010e7983 */ /* 0x001ee80000300a00 */
[----:B------:R-:W3:Y:S04]  /*36a60*/  LDL.LU.64 R12, [R1+0x3148] ;  /* 0x00314800010c7983 */ /* 0x000ee80000300a00 */
[----:B------:R-:W3:Y:S02]  /*36a70*/  LDL.LU.64 R24, [R1+0x3140] ;  /* 0x0031400001187983 */ /* 0x000ee40000300a00 */
[----:B---3--:R-:W-:Y:S06]  /*36a80*/  HMMA.16816.F32 R12, R8, R24, R12 ;  /* 0x00000018080c723c */ /* 0x008fec000000180c */
[----:B------:R-:W-:-:S15]  /*36a90*/  IMAD.MOV.U32 R7, RZ, RZ, R25 ;  /* 0x000000ffff077224 */ /* 0x000fde00078e0019 */
[----:B------:R-:W-:-:S02]  /*36aa0*/  NOP ;  /* 0x0000000000007918 */ /* 0x000fc40000000000 */
[----:B------:R0:W-:Y:S04]  /*36ab0*/  STL.64 [R1+0x360], R12 ;  /* 0x0003600c01007387 */ /* 0x0001e80000100a00 */
[----:B------:R1:W-:Y:S04]  /*36ac0*/  STL.64 [R1+0x368], R14 ;  /* 0x0003680e01007387 */ /* 0x0003e80000100a00 */
[----:B0-----:R-:W4:Y:S01]  /*36ad0*/  LDL.LU.64 R12, [R1+0x3138] ;  /* 0x00313800010c7983 */ /* 0x001f220000300a00 */
[----:B-1----:R-:W-:-:S03]  /*36ae0*/  MOV R14, R24 ;  /* 0x00000018000e7202 */ /* 0x002fc60000000f00 */
[----:B------:R-:W2:Y:S04]  /*36af0*/  LDL.LU.64 R26, [R1+0x3130] ;  /* 0x00313000011a7983 */ /* 0x000ea80000300a00 */
[----:B------:R-:W2:Y:S02]  /*36b00*/  LDL.LU.64 R24, [R1+0x3128] ;  /* 0x0031280001187983 */ /* 0x000ea40000300a00 */
[----:B--2---:R-:W-:-:S15]  /*36b10*/  HMMA.16816.F32 R24, R8, R16, R24 ;  /* 0x000000100818723c */ /* 0x004fde0000001818 */
[----:B------:R-:W-:-:S08]  /*36b20*/  NOP ;  /* 0x0000000000007918 */ /* 0x000fd00000000000 */
[----:B------:R0:W-:Y:S04]  /*36b30*/  STL.64 [R1+0x370], R24 ;  /* 0x0003701801007387 */ /* 0x0001e80000100a00 */
[----:B------:R-:W-:Y:S04]  /*36b40*/  STL.64 [R1+0x378], R26 ;  /* 0x0003781a01007387 */ /* 0x000fe80000100a00 */
[----:B0-----:R-:W2:Y:S04]  /*36b50*/  LDL.LU.64 R24, [R1+0x3120] ;  /* 0x0031200001187983 */ /* 0x001ea80000300a00 */
[----:B------:R0:W-:Y:S02]  /*36b60*/  STL.64 [R1+0x3098], R16 ;  /* 0x0030981001007387 */ /* 0x0001e40000100a00 */
[----:B0-----:R-:W-:-:S02]  /*36b70*/  IMAD.MOV.U32 R16, RZ, RZ, R14 ;  /* 0x000000ffff107224 */ /* 0x001fc400078e000e */
[----:B------:R-:W-:-:S05]  /*36b80*/  IMAD.MOV.U32 R17, RZ, RZ, R7 ;  /* 0x000000ffff117224 */ /* 0x000fca00078e0007 */
[----:B------:R0:W-:Y:S02]  /*36b90*/  STL.64 [R1+0x30b0], R16 ;  /* 0x0030b01001007387 */ /* 0x0001e40000100a00 */
[----:B0-----:R-:W-:Y:S02]  /*36ba0*/  IMAD.MOV.U32 R16, RZ, RZ, R6 ;  /* 0x000000ffff107224 */ /* 0x001fe400078e0006 */
[----:B------:R-:W-:-:S05]  /*36bb0*/  IMAD.MOV.U32 R17, RZ, RZ, R5 ;  /* 0x000000ffff117224 */ /* 0x000fca00078e0005 */
[----:B------:R0:W-:Y:S02]  /*36bc0*/  STL.64 [R1+0x30c8], R16 ;  /* 0x0030c81001007387 */ /* 0x0001e40000100a00 */
[----:B0-----:R-:W-:Y:S02]  /*36bd0*/  IMAD.MOV.U32 R16, RZ, RZ, R4 ;  /* 0x000000ffff107224 */ /* 0x001fe400078e0004 */
[----:B------:R-:W3:Y:S04]  /*36be0*/  LDL.LU R4, [R1+0x5d0] ;  /* 0x0005d00001047983 */ /* 0x000ee80000300800 */
[----:B------:R-:W3:Y:S04]  /*36bf0*/  LDL.LU R5, [R1+0x5d4] ;  /* 0x0005d40001057983 */ /* 0x000ee80000300800 */
[----:B------:R-:W2:Y:S04]  /*36c00*/  LDL.LU R6, [R1+0x5d8] ;  /* 0x0005d80001067983 */ /* 0x000ea80000300800 */
[----:B------:R-:W2:Y:S01]  /*36c10*/  LDL.LU R7, [R1+0x5dc] ;  /* 0x0005dc0001077983 */ /* 0x000ea20000300800 */
[----:B----4-:R-:W-:Y:S01]  /*36c20*/  HMMA.16816.F32 R20, R8, R12, R20 ;  /* 0x0000000c0814723c */ /* 0x010fe20000001814 */
[----:B------:R-:W-:-:S02]  /*36c30*/  IMAD.MOV.U32 R17, RZ, RZ, R3 ;  /* 0x000000ffff117224 */ /* 0x000fc400078e0003 */
[----:B--2---:R-:W-:Y:S04]  /*36c40*/  STL.64 [R1+0x3108], R6 ;  /* 0x0031080601007387 */ /* 0x004fe80000100a00 */
[----:B---3--:R0:W-:Y:S04]  /*36c50*/  STL.64 [R1+0x3100], R4 ;  /* 0x0031000401007387 */ /* 0x0081e80000100a00 */
[----:B0-----:R-:W2:Y:S04]  /*36c60*/  LDL.LU R4, [R1+0x5e0] ;  /* 0x0005e00001047983 */ /* 0x001ea80000300800 */
[----:B------:R-:W2:Y:S04]  /*36c70*/  LDL.LU R5, [R1+0x5e4] ;  /* 0x0005e40001057983 */ /* 0x000ea80000300800 */
[----:B------:R-:W2:Y:S04]  /*36c80*/  LDL.LU R6, [R1+0x5e8] ;  /* 0x0005e80001067983 */ /* 0x000ea80000300800 */
[----:B------:R-:W2:Y:S04]  /*36c90*/  LDL.LU R7, [R1+0x5ec] ;  /* 0x0005ec0001077983 */ /* 0x000ea80000300800 */
[----:B------:R0:W-:Y:S04]  /*36ca0*/  STL.64 [R1+0x30f0], R16 ;  /* 0x0030f01001007387 */ /* 0x0001e80000100a00 */
[----:B0-----:R-:W3:Y:S04]  /*36cb0*/  LDL.LU R16, [R1+0x450] ;  /* 0x0004500001107983 */ /* 0x001ee80000300800 */
[----:B------:R-:W3:Y:S04]  /*36cc0*/  LDL.LU R17, [R1+0x454] ;  /* 0x0004540001117983 */ /* 0x000ee80000300800 */
[----:B------:R-:W3:Y:S04]  /*36cd0*/  LDL.LU R18, [R1+0x458] ;  /* 0x0004580001127983 */ /* 0x000ee80000300800 */
[----:B------:R-:W3:Y:S04]  /*36ce0*/  LDL.LU R19, [R1+0x45c] ;  /* 0x00045c0001137983 */ /* 0x000ee80000300800 */
[----:B------:R-:W4:Y:S04]  /*36cf0*/  LDL R27, [R1+0x474] ;  /* 0x00047400011b7983 */ /* 0x000f280000100800 */
[----:B------:R-:W-:Y:S04]  /*36d00*/  STL.64 [R1+0x390], R20 ;  /* 0x0003901401007387 */ /* 0x000fe80000100a00 */
[----:B------:R0:W-:Y:S04]  /*36d10*/  STL.64 [R1+0x398], R22 ;  /* 0x0003981601007387 */ /* 0x0001e80000100a00 */
[----:B0-----:R-:W4:Y:S04]  /*36d20*/  LDL.LU R23, [R1+0x3118] ;  /* 0x0031180001177983 */ /* 0x001f280000300800 */
[----:B------:R-:W2:Y:S04]  /*36d30*/  LDL.LU.64 R20, [R1+0x3110] ;  /* 0x0031100001147983 */ /* 0x000ea80000300a00 */
[----:B------:R0:W-:Y:S04]  /*36d40*/  STL.64 [R1+0x3090], R12 ;  /* 0x0030900c01007387 */ /* 0x0001e80000100a00 */
        /* <DEDUP_REMOVED lines=15> */
[----:B------:R-:W3:Y:S04]  /*36e40*/  LDL.LU R14, [R1+0x528] ;  /* 0x00052800010e7983 */ /* 0x000ee80000300800 */
[----:B------:R-:W3:Y:S04]  /*36e50*/  LDL.LU R15, [R1+0x52c] ;  /* 0x00052c00010f7983 */ /* 0x000ee80000300800 */
        /* <DEDUP_REMOVED lines=9> */
[----:B------:R-:W3:Y:S02]  /*36ef0*/  LDL.LU.64 R4, [R1+0x3100] ;  /* 0x0031000001047983 */ /* 0x000ee40000300a00 */
[----:B---3--:R-:W-:-:S15]  /*36f00*/  HMMA.16816.F32 R4, R8, R24, R4 ;  /* 0x000000180804723c */ /* 0x008fde0000001804 */
[----:B------:R-:W-:-:S08]  /*36f10*/  NOP ;  /* 0x0000000000007918 */ /* 0x000fd00000000000 */
[----:B------:R0:W-:Y:S04]  /*36f20*/  STL.64 [R1+0x3c0], R4 ;  /* 0x0003c00401007387 */ /* 0x0001e80000100a00 */
[----:B------:R1:W-:Y:S04]  /*36f30*/  STL.64 [R1+0x3c8], R6 ;  /* 0x0003c80601007387 */ /* 0x0003e80000100a00 */
[----:B0-----:R-:W3:Y:S02]  /*36f40*/  LDL.LU.64 R4, [R1+0x30f8] ;  /* 0x0030f80001047983 */ /* 0x001ee40000300a00 */
[----:B---3--:R-:W-:Y:S02]  /*36f50*/  HMMA.16816.F32 R8, R8, R4, R16 ;  /* 0x000000040808723c */ /* 0x008fe40000001810 */
[----:B------:R-:W2:Y:S04]  /*36f60*/  LDL.LU.64 R16, [R1+0x30f0] ;  /* 0x0030f00001107983 */ /* 0x000ea80000300a00 */
[----:B------:R-:W-:-:S02]  /*36f70*/  IMAD.MOV.U32 R3, RZ, RZ, R5 ;  /* 0x000000ffff037224 */ /* 0x000fc400078e0005 */
[----:B------:R-:W-:-:S15]  /*36f80*/  IMAD.MOV.U32 R18, RZ, RZ, R4 ;  /* 0x000000ffff127224 */ /* 0x000fde00078e0004 */
[----:B------:R-:W-:Y:S04]  /*36f90*/  STL.64 [R1+0x3b0], R8 ;  /* 0x0003b00801007387 */ /* 0x000fe80000100a00 */
[----:B------:R-:W-:Y:S04]  /*36fa0*/  STL.64 [R1+0x3b8], R10 ;  /* 0x0003b80a01007387 */ /* 0x000fe80000100a00 */
[----:B-1----:R-:W2:Y:S04]  /*36fb0*/  LDL.LU.64 R6, [R1+0x30e8] ;  /* 0x0030e80001067983 */ /* 0x002ea80000300a00 */
[----:B------:R-:W2:Y:S04]  /*36fc0*/  LDL.LU.64 R4, [R1+0x30e0] ;  /* 0x0030e00001047983 */ /* 0x000ea80000300a00 */
[----:B------:R-:W0:Y:S04]  /*36fd0*/  LDSM.16.MT88.4 R8, [R23+UR4+0x2000] ;  /* 0x002000041708783b */ /* 0x000e280008004200 */
[----:B0-----:R-:W-:Y:S04]  /*36fe0*/  STL.64 [R1+0x2f28], R10 ;  /* 0x002f280a01007387 */ /* 0x001fe80000100a00 */
[----:B------:R0:W-:Y:S02]  /*36ff0*/  STL.64 [R1+0x2f20], R8 ;  /* 0x002f200801007387 */ /* 0x0001e40000100a00 */
[----:B0-----:R-:W-:-:S02]  /*37000*/  IMAD.MOV.U32 R8, RZ, RZ, R18 ;  /* 0x000000ffff087224 */ /* 0x001fc400078e0012 */
        /* <DEDUP_REMOVED lines=22> */
[----:B------:R-:W2:-:S15]  /*37170*/  LDL.LU.64 R12, [R1+0x3090] ;  /* 0x00309000010c7983 */ /* 0x000e9e0000300a00 */
[----:B------:R-:W-:-:S06]  /*37180*/  NOP ;  /* 0x0000000000007918 */ /* 0x000fcc0000000000 */
[----:B------:R-:W-:Y:S04]  /*37190*/  STL.64 [R1+0x420], R16 ;  /* 0x0004201001007387 */ /* 0x000fe80000100a00 */
[----:B------:R0:W-:Y:S04]  /*371a0*/  STL.64 [R1+0x428], R18 ;  /* 0x0004281201007387 */ /* 0x0001e80000100a00 */
[----:B0-----:R-:W3:Y:S04]  /*371b0*/  LDL.LU.64 R18, [R1+0x3088] ;  /* 0x0030880001127983 */ /* 0x001ee80000300a00 */
[----:B------:R-:W3:Y:S01]  /*371c0*/  LDL.LU.64 R16, [R1+0x3080] ;  /* 0x0030800001107983 */ /* 0x000ee20000300a00 */
[----:B------:R-:W-:-:S02]  /*371d0*/  IMAD.MOV.U32 R9, RZ, RZ, R3 ;  /* 0x000000ffff097224 */ /* 0x000fc400078e0003 */
[----:B--2---:R-:W-:Y:S02]  /*371e0*/  IMAD.MOV.U32 R22, RZ, RZ, R12 ;  /* 0x000000ffff167224 */ /* 0x004fe400078e000c */
[----:B------:R-:W-:Y:S01]  /*371f0*/  IMAD.MOV.U32 R3, RZ, RZ, R13 ;  /* 0x000000ffff037224 */ /* 0x000fe200078e000d */
[----:B---3--:R-:W-:-:S15]  /*37200*/  HMMA.16816.F32 R16, R4, R12, R16 ;  /* 0x0000000c0410723c */ /* 0x008fde0000001810 */
[----:B------:R-:W-:-:S08]  /*37210*/  NOP ;  /* 0x0000000000007918 */ /* 0x000fd00000000000 */
[----:B------:R-:W-:Y:S04]  /*37220*/  STL.64 [R1+0x430], R16 ;  /* 0x0004301001007387 */ /* 0x000fe80000100a00 */
[----:B------:R0:W-:Y:S04]  /*37230*/  STL.64 [R1+0x438], R18 ;  /* 0x0004381201007387 */ /* 0x0001e80000100a00 */
[----:B0-----:R-:W2:Y:S04]  /*37240*/  LDL.LU.64 R18, [R1+0x3078] ;  /* 0x0030780001127983 */ /* 0x001ea80000300a00 */
[----:B------:R-:W2:Y:S04]  /*37250*/  LDL.LU.64 R16, [R1+0x3070] ;  /* 0x0030700001107983 */ /* 0x000ea80000300a00 */
[----:B------:R-:W3:Y:S04]  /*37260*/  LDL.LU.64 R14, [R1+0x3068] ;  /* 0x00306800010e7983 */ /* 0x000ee80000300a00 */
[----:B------:R-:W3:Y:S02]  /*37270*/  LDL.LU.64 R12, [R1+0x3060] ;  /* 0x00306000010c7983 */ /* 0x000ee40000300a00 */
[----:B---3--:R-:W-:-:S15]  /*37280*/  HMMA.16816.F32 R12, R4, R20, R12 ;  /* 0x00000014040c723c */ /* 0x008fde000000180c */
[----:B------:R-:W-:-:S08]  /*37290*/  NOP ;  /* 0x0000000000007918 */ /* 0x000fd00000000000 */
[----:B------:R-:W-:Y:S04]  /*372a0*/  STL.64 [R1+0x440], R12 ;  /* 0x0004400c01007387 */ /* 0x000fe80000100a00 */
[----:B------:R0:W-:Y:S04]  /*372b0*/  STL.64 [R1+0x448], R14 ;  /* 0x0004480e01007387 */ /* 0x0001e80000100a00 */
[----:B0-----:R-:W3:Y:S04]  /*372c0*/  LDL.LU.64 R14, [R1+0x3058] ;  /* 0x00305800010e7983 */ /* 0x001ee80000300a00 */
[----:B------:R-:W3:Y:S01]  /*372d0*/  LDL.LU.64 R12, [R1+0x3050] ;  /* 0x00305000010c7983 */ /* 0x000ee20000300a00 */
[C---:B--2---:R-:W-:Y:S03]  /*372e0*/  HMMA.16816.F32 R16, R4.reuse, R8, R16 ;  /* 0x000000080410723c */ /* 0x044fe60000001810 */
[----:B------:R-:W-:Y:S03]  /*372f0*/  STL.64 [R1+0x2fe8], R20 ;  /* 0x002fe81401007387 */ /* 0x000fe60000100a00 */
[----:B---3--:R-:W-:Y:S01]  /*37300*/  HMMA.16816.F32 R12, R4, R24, R12 ;  /* 0x00000018040c723c */ /* 0x008fe2000000180c */
[----:B------:R-:W0:-:S15]  /*37310*/  LDSM.16.MT88.4 R4, [R23+UR4+0x2080] ;  /* 0x002080041704783b */ /* 0x000e1e0008004200 */
[----:B------:R-:W-:-:S07]  /*37320*/  NOP ;  /* 0x0000000000007918 */ /* 0x000fce0000000000 */
[----:B------:R-:W-:Y:S04]  /*37330*/  STL.64 [R1+0x460], R12 ;  /* 0x0004600c01007387 */ /* 0x000fe80000100a00 */
[----:B------:R1:W-:Y:S04]  /*37340*/  STL.64 [R1+0x468], R14 ;  /* 0x0004680e01007387 */ /* 0x0003e80000100a00 */
[----:B-1----:R-:W2:Y:S04]  /*37350*/  LDL.LU.64 R14, [R1+0x3048] ;  /* 0x00304800010e7983 */ /* 0x002ea80000300a00 */
[----:B------:R-:W2:Y:S04]  /*37360*/  LDL.LU.64 R12, [R1+0x3040] ;  /* 0x00304000010c7983 */ /* 0x000ea80000300a00 */
[----:B------:R-:W-:Y:S04]  /*37370*/  STL [R1+0x2fe0], R27 ;  /* 0x002fe01b01007387 */ /* 0x000fe80000100800 */
[----:B------:R-:W-:Y:S04]  /*37380*/  STL.64 [R1+0x2fd8], R24 ;  /* 0x002fd81801007387 */ /* 0x000fe80000100a00 */
[----:B------:R-:W-:Y:S04]  /*37390*/  STL.64 [R1+0x2fd0], R8 ;  /* 0x002fd00801007387 */ /* 0x000fe80000100a00 */
[----:B------:R-:W-:Y:S04]  /*373a0*/  STL.64 [R1+0x450], R16 ;  /* 0x0004501001007387 */ /* 0x000fe80000100a00 */
[----:B------:R-:W-:Y:S04]  /*373b0*/  STL.64 [R1+0x458], R18 ;  /* 0x0004581201007387 */ /* 0x000fe80000100a00 */
[----:B0-----:R-:W-:Y:S04]  /*373c0*/  STL.64 [R1+0x2eb8], R6 ;  /* 0x002eb80601007387 */ /* 0x001fe80000100a00 */
[----:B------:R0:W-:Y:S04]  /*373d0*/  STL.64 [R1+0x2eb0], R4 ;  /* 0x002eb00401007387 */ /* 0x0001e80000100a00 */
[----:B0-----:R-:W3:Y:S04]  /*373e0*/  LDL.LU R4, [R1+0x1a0] ;  /* 0x0001a00001047983 */ /* 0x001ee80000300800 */
        /* <DEDUP_REMOVED lines=9> */
[----:B------:R-:W2:Y:S04]  /*37480*/  LDL.LU R10, [R1+0x5a8] ;  /* 0x0005a800010a7983 */ /* 0x000ea80000300800 */
[----:B------:R-:W2:Y:S04]  /*37490*/  LDL.LU R11, [R1+0x5ac] ;  /* 0x0005ac00010b7983 */ /* 0x000ea80000300800 */
[----:B--2---:R-:W-:Y:S04]  /*374a0*/  STL.64 [R1+0x3018], R10 ;  /* 0x0030180a01007387 */ /* 0x004fe80000100a00 */
[----:B----4-:R0:W-:Y:S04]  /*374b0*/  STL.64 [R1+0x3010], R8 ;  /* 0x0030100801007387 */ /* 0x0101e80000100a00 */
[----:B0-----:R-:W2:Y:S04]  /*374c0*/  LDL.64 R8, [R1+0xd0] ;  /* 0x0000d00001087983 */ /* 0x001ea80000100a00 */
[----:B--2---:R0:W-:Y:S04]  /*374d0*/  STL.64 [R1+0x3028], R8 ;  /* 0x0030280801007387 */ /* 0x0041e80000100a00 */
[----:B0-----:R-:W2:Y:S04]  /*374e0*/  LDL.64 R8, [R1+0xe0] ;  /* 0x0000e00001087983 */ /* 0x001ea80000100a00 */
[----:B---3--:R-:W-:Y:S04]  /*374f0*/  STL.64 [R1+0x3008], R18 ;  /* 0x0030081201007387 */ /* 0x008fe80000100a00 */
[----:B------:R0:W-:Y:S04]  /*37500*/  STL.64 [R1+0x3000], R16 ;  /* 0x0030001001007387 */ /* 0x0001e80000100a00 */
[----:B0-----:R-:W3:Y:S04]  /*37510*/  LDL.64 R16, [R1+0xc0] ;  /* 0x0000c00001107983 */ /* 0x001ee80000100a00 */
[----:B---3--:R0:W-:Y:S04]  /*37520*/  STL.64 [R1+0x3020], R16 ;  /* 0x0030201001007387 */ /* 0x0081e80000100a00 */
[----:B0-----:R-:W3:Y:S04]  /*37530*/  LDL.LU R16, [R1+0x5b0] ;  /* 0x0005b00001107983 */ /* 0x001ee80000300800 */
[----:B------:R-:W3:Y:S04]  /*37540*/  LDL.LU R17, [R1+0x5b4] ;  /* 0x0005b40001117983 */ /* 0x000ee80000300800 */
[----:B------:R-:W4:Y:S04]  /*37550*/  LDL.LU R18, [R1+0x5b8] ;  /* 0x0005b80001127983 */ /* 0x000f280000300800 */
[----:B------:R-:W4:Y:S04]  /*37560*/  LDL.LU R19, [R1+0x5bc] ;  /* 0x0005bc0001137983 */ /* 0x000f280000300800 */
[----:B----4-:R-:W-:Y:S04]  /*37570*/  STL.64 [R1+0x3038], R18 ;  /* 0x0030381201007387 */ /* 0x010fe80000100a00 */
[----:B---3--:R0:W-:Y:S04]  /*37580*/  STL.64 [R1+0x3030], R16 ;  /* 0x0030301001007387 */ /* 0x0081e80000100a00 */
[----:B0-----:R-:W2:Y:S04]  /*37590*/  LDL.LU R16, [R1+0x5c0] ;  /* 0x0005c00001107983 */ /* 0x001ea80000300800 */
[----:B------:R-:W2:Y:S04]  /*375a0*/  LDL.LU R17, [R1+0x5c4] ;  /* 0x0005c40001117983 */ /* 0x000ea80000300800 */
[----:B------:R-:W2:Y:S04]  /*375b0*/  LDL.LU R18, [R1+0x5c8] ;  /* 0x0005c80001127983 */ /* 0x000ea80000300800 */
[----:B------:R-:W2:Y:S04]  /*375c0*/  LDL.LU R19, [R1+0x5cc] ;  /* 0x0005cc0001137983 */ /* 0x000ea80000300800 */
[----:B------:R-:W3:Y:S04]  /*375d0*/  LDL.LU R24, [R1+0x570] ;  /* 0x0005700001187983 */ /* 0x000ee80000300800 */
[----:B------:R-:W3:Y:S04]  /*375e0*/  LDL.LU R25, [R1+0x574] ;  /* 0x0005740001197983 */ /* 0x000ee80000300800 */
[----:B------:R-:W4:Y:S04]  /*375f0*/  LDL.LU R26, [R1+0x578] ;  /* 0x00057800011a7983 */ /* 0x000f280000300800 */
[----:B------:R-:W4:Y:S04]  /*37600*/  LDL.LU R27, [R1+0x57c] ;  /* 0x00057c00011b7983 */ /* 0x000f280000300800 */
[----:B----4-:R-:W-:Y:S04]  /*37610*/  STL.64 [R1+0x2ff8], R26 ;  /* 0x002ff81a01007387 */ /* 0x010fe80000100a00 */
[----:B---3--:R0:W-:Y:S04]  /*37620*/  STL.64 [R1+0x2ff0], R24 ;  /* 0x002ff01801007387 */ /* 0x0081e80000100a00 */
[----:B0-----:R-:W3:Y:S04]  /*37630*/  LDL.LU R24, [R1+0x580] ;  /* 0x0005800001187983 */ /* 0x001ee80000300800 */
[----:B------:R-:W3:Y:S04]  /*37640*/  LDL.LU R25, [R1+0x584] ;  /* 0x0005840001197983 */ /* 0x000ee80000300800 */
[----:B------:R-:W3:Y:S04]  /*37650*/  LDL.LU R26, [R1+0x588] ;  /* 0x00058800011a7983 */ /* 0x000ee80000300800 */
[----:B------:R-:W3:Y:S04]  /*37660*/  LDL.LU R27, [R1+0x58c] ;  /* 0x00058c00011b7983 */ /* 0x000ee80000300800 */
[----:B------:R-:W-:Y:S04]  /*37670*/  STL.64 [R1+0x2f58], R6 ;  /* 0x002f580601007387 */ /* 0x000fe80000100a00 */
[----:B------:R0:W-:Y:S04]  /*37680*/  STL.64 [R1+0x2f50], R4 ;  /* 0x002f500401007387 */ /* 0x0001e80000100a00 */
[----:B0-----:R-:W4:Y:S04]  /*37690*/  LDL.LU R4, [R1+0x1b0] ;  /* 0x0001b00001047983 */ /* 0x001f280000300800 */
[----:B------:R-:W4:Y:S04]  /*376a0*/  LDL.LU R5, [R1+0x1b4] ;  /* 0x0001b40001057983 */ /* 0x000f280000300800 */
[----:B------:R-:W3:Y:S04]  /*376b0*/  LDL.LU R6, [R1+0x1b8] ;  /* 0x0001b80001067983 */ /* 0x000ee80000300800 */
[----:B------:R-:W3:Y:S01]  /*376c0*/  LDL.LU R7, [R1+0x1bc] ;  /* 0x0001bc0001077983 */ /* 0x000ee20000300800 */
[----:B--2---:R-:W-:Y:S01]  /*376d0*/  HMMA.16816.F32 R16, R12, R8, R16 ;  /* 0x000000080c10723c */ /* 0x004fe20000001810 */
[----:B------:R-:W-:-:S05]  /*376e0*/  IMAD.MOV.U32 R21, RZ, RZ, R3 ;  /* 0x000000ffff157224 */ /* 0x000fca00078e0003 */
[----:B------:R-:W-:Y:S01]  /*376f0*/  IMAD.MOV.U32 R3, RZ, RZ, R9 ;  /* 0x000000ffff037224 */ /* 0x000fe200078e0009 */
[----:B---3--:R-:W-:Y:S04]  /*37700*/  STL.64 [R1+0x2f68], R6 ;  /* 0x002f680601007387 */ /* 0x008fe80000100a00 */
[----:B----4-:R0:W-:Y:S04]  /*37710*/  STL.64 [R1+0x2f60], R4 ;  /* 0x002f600401007387 */ /* 0x0101e80000100a00 */
[----:B0-----:R-:W2:Y:S08]  /*37720*/  LDL.LU.64 R4, [R1+0xb0] ;  /* 0x0000b00001047983 */ /* 0x001eb00000300a00 */
[----:B------:R-:W-:Y:S04]  /*37730*/  STL.64 [R1+0x480], R16 ;  /* 0x0004801001007387 */ /* 0x000fe80000100a00 */
[----:B------:R0:W-:Y:S01]  /*37740*/  STL.64 [R1+0x488], R18 ;  /* 0x0004881201007387 */ /* 0x0001e20000100a00 */
[----:B------:R-:W-:-:S03]  /*37750*/  IMAD.MOV.U32 R6, RZ, RZ, R8 ;  /* 0x000000ffff067224 */ /* 0x000fc600078e0008 */
[----:B0-----:R-:W3:Y:S04]  /*37760*/  LDL.LU.64 R18, [R1+0x3038] ;  /* 0x0030380001127983 */ /* 0x001ee80000300a00 */
[----:B------:R-:W3:Y:S04]  /*37770*/  LDL.LU.64 R16, [R1+0x3030] ;  /* 0x0030300001107983 */ /* 0x000ee80000300a00 */
[----:B------:R-:W3:Y:S01]  /*37780*/  LDL.LU.64 R8, [R1+0x3028] ;  /* 0x0030280001087983 */ /* 0x000ee20000300a00 */
[----:B------:R-:W-:Y:S01]  /*37790*/  IMAD.MOV.U32 R20, RZ, RZ, R22 ;  /* 0x000000ffff147224 */ /* 0x000fe200078e0016 */
[----:B---3--:R-:W-:Y:S06]  /*377a0*/  HMMA.16816.F32 R16, R12, R8, R16 ;  /* 0x000000080c10723c */ /* 0x008fec0000001810 */
[----:B------:R-:W-:Y:S01]  /*377b0*/  MOV R22, R8 ;  /* 0x0000000800167202 */ /* 0x000fe20000000f00 */
[----:B------:R-:W-:-:S15]  /*377c0*/  IMAD.MOV.U32 R7, RZ, RZ, R9 ;  /* 0x000000ffff077224 */ /* 0x000fde00078e0009 */
[----:B------:R-:W-:-:S01]  /*377d0*/  NOP ;  /* 0x0000000000007918 */ /* 0x000fc20000000000 */
[----:B------:R0:W-:Y:S04]  /*377e0*/  STL.64 [R1+0x490], R16 ;  /* 0x0004901001007387 */ /* 0x0001e80000100a00 */
[----:B------:R1:W-:Y:S04]  /*377f0*/  STL.64 [R1+0x498], R18 ;  /* 0x0004981201007387 */ /* 0x0003e80000100a00 */
[----:B0-----:R-:W3:Y:S04]  /*37800*/  LDL.LU.64 R16, [R1+0x3020] ;  /* 0x0030200001107983 */ /* 0x001ee80000300a00 */
[----:B------:R-:W3:Y:S04]  /*37810*/  LDL.LU.64 R10, [R1+0x3018] ;  /* 0x00301800010a7983 */ /* 0x000ee80000300a00 */
[----:B------:R-:W3:Y:S02]  /*37820*/  LDL.LU.64 R8, [R1+0x3010] ;  /* 0x0030100001087983 */ /* 0x000ee40000300a00 */
[----:B---3--:R-:W-:-:S15]  /*37830*/  HMMA.16816.F32 R8, R12, R16, R8 ;  /* 0x000000100c08723c */ /* 0x008fde0000001808 */
[----:B------:R-:W-:-:S08]  /*37840*/  NOP ;  /* 0x0000000000007918 */ /* 0x000fd00000000000 */
[----:B------:R0:W-:Y:S04]  /*37850*/  STL.64 [R1+0x4a0], R8 ;  /* 0x0004a00801007387 */ /* 0x0001e80000100a00 */
[----:B------:R-:W-:Y:S04]  /*37860*/  STL.64 [R1+0x4a8], R10 ;  /* 0x0004a80a01007387 */ /* 0x000fe80000100a00 */
[----:B-1----:R-:W3:Y:S01]  /*37870*/  LDL.LU.64 R18, [R1+0x3008] ;  /* 0x0030080001127983 */ /* 0x002ee20000300a00 */
[----:B0-----:R-:W-:Y:S02]  /*37880*/  IMAD.MOV.U32 R9, RZ, RZ, R16 ;  /* 0x000000ffff097224 */ /* 0x001fe400078e0010 */
[----:B------:R-:W-:-:S02]  /*37890*/  IMAD.MOV.U32 R8, RZ, RZ, R17 ;  /* 0x000000ffff087224 */ /* 0x000fc400078e0011 */
[----:B------:R-:W3:Y:S04]  /*378a0*/  LDL.LU.64 R16, [R1+0x3000] ;  /* 0x0030000001107983 */ /* 0x000ee80000300a00 */
[----:B--2---:R0:W-:Y:S01]  /*378b0*/  STL.64 [R1+0x2f78], R4 ;  /* 0x002f780401007387 */ /* 0x0041e20000100a00 */
[----:B---3--:R-:W-:Y:S07]  /*378c0*/  HMMA.16816.F32 R16, R12, R4, R16 ;  /* 0x000000040c10723c */ /* 0x008fee0000001810 */
[----:B0-----:R-:W-:-:S02]  /*378d0*/  IMAD.MOV.U32 R4, RZ, RZ, R9 ;  /* 0x000000ffff047224 */ /* 0x001fc400078e0009 */
[----:B------:R-:W-:-:S14]  /*378e0*/  IMAD.MOV.U32 R5, RZ, RZ, R8 ;  /* 0x000000ffff057224 */ /* 0x000fdc00078e0008 */
[----:B------:R0:W-:Y:S04]  /*378f0*/  STL.64 [R1+0x4b0], R16 ;  /* 0x0004b01001007387 */ /* 0x0001e80000100a00 */
[----:B------:R1:W-:Y:S04]  /*37900*/  STL.64 [R1+0x4b8], R18 ;  /* 0x0004b81201007387 */ /* 0x0003e80000100a00 */
[----:B0-----:R-:W2:Y:S04]  /*37910*/  LDL.LU R16, [R1+0x290] ;  /* 0x0002900001107983 */ /* 0x001ea80000300800 */
[----:B------:R-:W2:Y:S04]  /*37920*/  LDL.LU R17, [R1+0x294] ;  /* 0x0002940001117983 */ /* 0x000ea80000300800 */
[----:B-1----:R-:W2:Y:S04]  /*37930*/  LDL.LU R18, [R1+0x298] ;  /* 0x0002980001127983 */ /* 0x002ea80000300800 */
[----:B------:R-:W2:Y:S04]  /*37940*/  LDL.LU R19, [R1+0x29c] ;  /* 0x00029c0001137983 */ /* 0x000ea80000300800 */
[----:B------:R-:W3:Y:S04]  /*37950*/  LDL.LU R8, [R1+0x560] ;  /* 0x0005600001087983 */ /* 0x000ee80000300800 */
[----:B------:R-:W3:Y:S04]  /*37960*/  LDL.LU R9, [R1+0x564] ;  /* 0x0005640001097983 */ /* 0x000ee80000300800 */
[----:B------:R-:W3:Y:S04]  /*37970*/  LDL.LU R10, [R1+0x568] ;  /* 0x00056800010a7983 */ /* 0x000ee80000300800 */
[----:B------:R-:W3:Y:S04]  /*37980*/  LDL.LU R11, [R1+0x56c] ;  /* 0x00056c00010b7983 */ /* 0x000ee80000300800 */
[----:B------:R0:W-:Y:S02]  /*37990*/  STL.64 [R1+0x2f90], R4 ;  /* 0x002f900401007387 */ /* 0x0001e40000100a00 */
[----:B0-----:R-:W-:-:S02]  /*379a0*/  IMAD.MOV.U32 R4, RZ, RZ, R22 ;  /* 0x000000ffff047224 */ /* 0x001fc400078e0016 */
[----:B------:R-:W-:Y:S01]  /*379b0*/  HMMA.16816.F32 R20, R12, R20, R24 ;  /* 0x000000140c14723c */ /* 0x000fe20000001818 */
[----:B------:R-:W-:-:S05]  /*379c0*/  IMAD.MOV.U32 R5, RZ, RZ, R7 ;  /* 0x000000ffff057224 */ /* 0x000fca00078e0007 */
[----:B------:R-:W-:Y:S04]  /*379d0*/  STL.64 [R1+0x2fa8], R4 ;  /* 0x002fa80401007387 */ /* 0x000fe80000100a00 */
[----:B------:R-:W4:Y:S04]  /*379e0*/  LDL.LU.64 R26, [R1+0x2ff8] ;  /* 0x002ff800011a7983 */ /* 0x000f280000300a00 */
[----:B------:R-:W4:Y:S09]  /*379f0*/  LDL.LU.64 R24, [R1+0x2ff0] ;  /* 0x002ff00001187983 */ /* 0x000f320000300a00 */
[----:B------:R0:W-:Y:S04]  /*37a00*/  STL.64 [R1+0x4c0], R20 ;  /* 0x0004c01401007387 */ /* 0x0001e80000100a00 */
[----:B------:R-:W-:Y:S04]  /*37a10*/  STL.64 [R1+0x4c8], R22 ;  /* 0x0004c81601007387 */ /* 0x000fe80000100a00 */
[----:B0-----:R-:W4:Y:S02]  /*37a20*/  LDL.LU.64 R20, [R1+0x2fe8] ;  /* 0x002fe80001147983 */ /* 0x001f240000300a00 */
[----:B----4-:R-:W-:-:S15]  /*37a30*/  HMMA.16816.F32 R24, R12, R20, R24 ;  /* 0x000000140c18723c */ /* 0x010fde0000001818 */
[----:B------:R-:W-:-:S08]  /*37a40*/  NOP ;  /* 0x0000000000007918 */ /* 0x000fd00000000000 */
[----:B------:R-:W-:Y:S04]  /*37a50*/  STL.64 [R1+0x4e0], R24 ;  /* 0x0004e01801007387 */ /* 0x000fe80000100a00 */
[----:B------:R0:W-:Y:S04]  /*37a60*/  STL.64 [R1+0x4e8], R26 ;  /* 0x0004e81a01007387 */ /* 0x0001e80000100a00 */
[----:B0-----:R-:W4:Y:S04]  /*37a70*/  LDL.LU R27, [R1+0x2fe0] ;  /* 0x002fe000011b7983 */ /* 0x001f280000300800 */
[----:B------:R-:W3:Y:S04]  /*37a80*/  LDL.LU.64 R24, [R1+0x2fd8] ;  /* 0x002fd80001187983 */ /* 0x000ee80000300a00 */
[----:B------:R0:W-:Y:S04]  /*37a90*/  STL.64 [R1+0x2f70], R20 ;  /* 0x002f701401007387 */ /* 0x0001e80000100a00 */
[----:B0-----:R-:W2:Y:S04]  /*37aa0*/  LDL.LU R20, [R1+0x1c0] ;  /* 0x0001c00001147983 */ /* 0x001ea80000300800 */
[----:B------:R-:W2:Y:S04]  /*37ab0*/  LDL.LU R21, [R1+0x1c4] ;  /* 0x0001c40001157983 */ /* 0x000ea80000300800 */
[----:B------:R-:W4:Y:S04]  /*37ac0*/  LDL.LU R22, [R1+0x1c8] ;  /* 0x0001c80001167983 */ /* 0x000f280000300800 */
[----:B------:R-:W4:Y:S04]  /*37ad0*/  LDL.LU R23, [R1+0x1cc] ;  /* 0x0001cc0001177983 */ /* 0x000f280000300800 */
[----:B----4-:R-:W-:Y:S04]  /*37ae0*/  STL.64 [R1+0x2f88], R22 ;  /* 0x002f881601007387 */ /* 0x010fe80000100a00 */
[----:B--2---:R0:W-:Y:S04]  /*37af0*/  STL.64 [R1+0x2f80], R20 ;  /* 0x002f801401007387 */ /* 0x0041e80000100a00 */
[----:B0-----:R-:W2:Y:S04]  /*37b00*/  LDL.LU R20, [R1+0x1d0] ;  /* 0x0001d00001147983 */ /* 0x001ea80000300800 */
[----:B------:R-:W2:Y:S04]  /*37b10*/  LDL.LU R21, [R1+0x1d4] ;  /* 0x0001d40001157983 */ /* 0x000ea80000300800 */
[----:B------:R-:W4:Y:S04]  /*37b20*/  LDL.LU R22, [R1+0x1d8] ;  /* 0x0001d80001167983 */ /* 0x000f280000300800 */
[----:B------:R-:W4:Y:S01]  /*37b30*/  LDL.LU R23, [R1+0x1dc] ;  /* 0x0001dc0001177983 */ /* 0x000f220000300800 */
[----:B---3--:R-:W-:Y:S03]  /*37b40*/  HMMA.16816.F32 R8, R12, R24, R8 ;  /* 0x000000180c08723c */ /* 0x008fe60000001808 */
[----:B----4-:R-:W-:Y:S04]  /*37b50*/  STL.64 [R1+0x2fa0], R22 ;  /* 0x002fa01601007387 */ /* 0x010fe80000100a00 */
[----:B--2---:R0:W-:Y:S04]  /*37b60*/  STL.64 [R1+0x2f98], R20 ;  /* 0x002f981401007387 */ /* 0x0041e80000100a00 */
        /* <DEDUP_REMOVED lines=10> */
[----:B------:R0:W-:Y:S04]  /*37c10*/  STL.64 [R1+0x550], R8 ;  /* 0x0005500801007387 */ /* 0x0001e80000100a00 */
[----:B------:R-:W-:Y:S04]  /*37c20*/  STL.64 [R1+0x558], R10 ;  /* 0x0005580a01007387 */ /* 0x000fe80000100a00 */
[----:B0-----:R-:W3:Y:S01]  /*37c30*/  LDL.LU.64 R8, [R1+0x2fd0] ;  /* 0x002fd00001087983 */ /* 0x001ee20000300a00 */
[----:B------:R-:W-:-:S02]  /*37c40*/  IMAD.MOV.U32 R4, RZ, RZ, R6 ;  /* 0x000000ffff047224 */ /* 0x000fc400078e0006 */
[----:B------:R-:W-:Y:S01]  /*37c50*/  IMAD.MOV.U32 R5, RZ, RZ, R3 ;  /* 0x000000ffff057224 */ /* 0x000fe200078e0003 */
[----:B---3--:R-:W-:Y:S01]  /*37c60*/  HMMA.16816.F32 R12, R12, R8, R16 ;  /* 0x000000080c0c723c */ /* 0x008fe20000001810 */
[----:B------:R-:W2:Y:S04]  /*37c70*/  LDL.LU.64 R18, [R1+0x2fc8] ;  /* 0x002fc80001127983 */ /* 0x000ea80000300a00 */
[----:B------:R-:W2:-:S15]  /*37c80*/  LDL.LU.64 R16, [R1+0x2fc0] ;  /* 0x002fc00001107983 */ /* 0x000e9e0000300a00 */
[----:B------:R-:W-:-:S03]  /*37c90*/  NOP ;  /* 0x0000000000007918 */ /* 0x000fc60000000000 */
[----:B------:R0:W-:Y:S04]  /*37ca0*/  STL.64 [R1+0x4d0], R12 ;  /* 0x0004d00c01007387 */ /* 0x0001e80000100a00 */
[----:B------:R-:W-:Y:S04]  /*37cb0*/  STL.64 [R1+0x4d8], R14 ;  /* 0x0004d80e01007387 */ /* 0x000fe80000100a00 */
[----:B0-----:R-:W3:Y:S01]  /*37cc0*/  LDL.LU.64 R12, [R1+0x70] ;  /* 0x00007000010c7983 */ /* 0x001ee20000300a00 */
        /* <DEDUP_REMOVED lines=19> */
[----:B------:R-:W-:Y:S04]  /*37e00*/  STL.64 [R1+0x528], R6 ;  /* 0x0005280601007387 */ /* 0x000fe80000100a00 */
[----:B0-----:R-:W2:Y:S02]  /*37e10*/  LDL.LU.64 R4, [R1+0x2f78] ;  /* 0x002f780001047983 */ /* 0x001ea40000300a00 */
[----:B--2---:R-:W-:Y:S06]  /*37e20*/  HMMA.16816.F32 R20, R16, R4, R20 ;  /* 0x000000041014723c */ /* 0x004fec0000001814 */
[----:B------:R-:W-:-:S02]  /*37e30*/  IMAD.MOV.U32 R3, RZ, RZ, R4 ;  /* 0x000000ffff037224 */ /* 0x000fc400078e0004 */
[----:B------:R-:W-:-:S15]  /*37e40*/  IMAD.MOV.U32 R28, RZ, RZ, R5 ;  /* 0x000000ffff1c7224 */ /* 0x000fde00078e0005 */
[----:B------:R0:W-:Y:S04]  /*37e50*/  STL.64 [R1+0x510], R20 ;  /* 0x0005101401007387 */ /* 0x0001e80000100a00 */
[----:B------:R-:W-:Y:S04]  /*37e60*/  STL.64 [R1+0x518], R22 ;  /* 0x0005181601007387 */ /* 0x000fe80000100a00 */
[----:B0-----:R-:W2:Y:S04]  /*37e70*/  LDL.LU.64 R20, [R1+0x2f70] ;  /* 0x002f700001147983 */ /* 0x001ea80000300a00 */
[----:B------:R-:W3:Y:S04]  /*37e80*/  LDL.LU.64 R6, [R1+0x2f68] ;  /* 0x002f680001067983 */ /* 0x000ee80000300a00 */
[----:B------:R-:W3:Y:S02]  /*37e90*/  LDL.LU.64 R4, [R1+0x2f60] ;  /* 0x002f600001047983 */ /* 0x000ee40000300a00 */
[----:B---3--:R-:W-:-:S15]  /*37ea0*/  HMMA.16816.F32 R4, R16, R12, R4 ;  /* 0x0000000c1004723c */ /* 0x008fde0000001804 */
[----:B------:R-:W-:-:S08]  /*37eb0*/  NOP ;  /* 0x0000000000007918 */ /* 0x000fd00000000000 */
[----:B------:R-:W-:Y:S04]  /*37ec0*/  STL.64 [R1+0x500], R4 ;  /* 0x0005000401007387 */ /* 0x000fe80000100a00 */
[----:B------:R0:W-:Y:S04]  /*37ed0*/  STL.64 [R1+0x508], R6 ;  /* 0x0005080601007387 */ /* 0x0001e80000100a00 */
[----:B0-----:R-:W2:Y:S04]  /*37ee0*/  LDL.LU.64 R6, [R1+0x2f58] ;  /* 0x002f580001067983 */ /* 0x001ea80000300a00 */
[----:B------:R-:W2:Y:S01]  /*37ef0*/  LDL.LU.64 R4, [R1+0x2f50] ;  /* 0x002f500001047983 */ /* 0x000ea20000300a00 */
[----:B------:R-:W-:-:S02]  /*37f00*/  IMAD.MOV.U32 R11, RZ, RZ, R12 ;  /* 0x000000ffff0b7224 */ /* 0x000fc400078e000c */
[----:B------:R-:W-:Y:S02]  /*37f10*/  IMAD.MOV.U32 R10, RZ, RZ, R13 ;  /* 0x000000ffff0a7224 */ /* 0x000fe400078e000d */
[----:B------:R-:W0:Y:S01]  /*37f20*/  LDSM.16.MT88.4 R12, [R27+UR4+0x3000] ;  /* 0x003000041b0c783b */ /* 0x000e220008004200 */
[----:B--2---:R-:W-:Y:S03]  /*37f30*/  HMMA.16816.F32 R4, R16, R20, R4 ;  /* 0x000000141004723c */ /* 0x004fe60000001804 */
[----:B------:R-:W2:-:S15]  /*37f40*/  LDL.LU R20, [R1+0x250] ;  /* 0x0002500001147983 */ /* 0x000e9e0000300800 */
[----:B------:R-:W-:-:S05]  /*37f50*/  NOP ;  /* 0x0000000000007918 */ /* 0x000fca0000000000 */
[----:B------:R-:W-:Y:S04]  /*37f60*/  STL.64 [R1+0x4f0], R4 ;  /* 0x0004f00401007387 */ /* 0x000fe80000100a00 */
[----:B------:R-:W-:Y:S04]  /*37f70*/  STL.64 [R1+0x4f8], R6 ;  /* 0x0004f80601007387 */ /* 0x000fe80000100a00 */
[----:B------:R-:W2:Y:S04]  /*37f80*/  LDL.LU R21, [R1+0x254] ;  /* 0x0002540001157983 */ /* 0x000ea80000300800 */
[----:B------:R-:W2:Y:S04]  /*37f90*/  LDL.LU R22, [R1+0x258] ;  /* 0x0002580001167983 */ /* 0x000ea80000300800 */
[----:B------:R-:W2:Y:S04]  /*37fa0*/  LDL.LU R23, [R1+0x25c] ;  /* 0x00025c0001177983 */ /* 0x000ea80000300800 */
[----:B0-----:R-:W-:Y:S04]  /*37fb0*/  STL.64 [R1+0x2e20], R14 ;  /* 0x002e200e01007387 */ /* 0x001fe80000100a00 */
        /* <DEDUP_REMOVED lines=15> */
[----:B---3--:R-:W-:Y:S04]  /*380b0*/  STL.64 [R1+0x2ee8], R6 ;  /* 0x002ee80601007387 */ /* 0x008fe80000100a00 */
[----:B--2---:R0:W-:Y:S04]  /*380c0*/  STL.64 [R1+0x2ee0], R4 ;  /* 0x002ee00401007387 */ /* 0x0041e80000100a00 */
[----:B0-----:R-:W2:Y:S01]  /*380d0*/  LDL.LU.64 R4, [R1+0xc0] ;  /* 0x0000c00001047983 */ /* 0x001ea20000300a00 */
[----:B------:R-:W-:Y:S03]  /*380e0*/  HMMA.16816.F32 R20, R16, R24, R20 ;  /* 0x000000181014723c */ /* 0x000fe60000001814 */
[----:B--2---:R0:W-:Y:S04]  /*380f0*/  STL.64 [R1+0x2ef0], R4 ;  /* 0x002ef00401007387 */ /* 0x0041e80000100a00 */
[----:B0-----:R-:W2:Y:S04]  /*38100*/  LDL.LU.64 R4, [R1+0xd0] ;  /* 0x0000d00001047983 */ /* 0x001ea80000300a00 */
[----:B--2---:R0:W-:Y:S04]  /*38110*/  STL.64 [R1+0x2f08], R4 ;  /* 0x002f080401007387 */ /* 0x0041e80000100a00 */
[----:B0-----:R-:W2:Y:S04]  /*38120*/  LDL.LU.64 R4, [R1+0xe0] ;  /* 0x0000e00001047983 */ /* 0x001ea80000300a00 */
[----:B----4-:R-:W-:Y:S04]  /*38130*/  STL.64 [R1+0x2e40], R14 ;  /* 0x002e400e01007387 */ /* 0x010fe80000100a00 */
[----:B------:R0:W-:Y:S02]  /*38140*/  STL.64 [R1+0x2e38], R12 ;  /* 0x002e380c01007387 */ /* 0x0001e40000100a00 */
[----:B0-----:R-:W-:-:S02]  /*38150*/  IMAD.MOV.U32 R12, RZ, RZ, R11 ;  /* 0x000000ffff0c7224 */ /* 0x001fc400078e000b */
[----:B------:R-:W-:-:S05]  /*38160*/  IMAD.MOV.U32 R13, RZ, RZ, R10 ;  /* 0x000000ffff0d7224 */ /* 0x000fca00078e000a */
[----:B------:R0:W-:Y:S04]  /*38170*/  STL.64 [R1+0x2f10], R12 ;  /* 0x002f100c01007387 */ /* 0x0001e80000100a00 */
[----:B0-----:R-:W2:Y:S04]  /*38180*/  LDL.LU R12, [R1+0x240] ;  /* 0x00024000010c7983 */ /* 0x001ea80000300800 */
[----:B------:R-:W2:Y:S04]  /*38190*/  LDL.LU R13, [R1+0x244] ;  /* 0x00024400010d7983 */ /* 0x000ea80000300800 */
[----:B------:R-:W2:Y:S04]  /*381a0*/  LDL.LU R14, [R1+0x248] ;  /* 0x00024800010e7983 */ /* 0x000ea80000300800 */
[----:B------:R-:W2:Y:S04]  /*381b0*/  LDL.LU R15, [R1+0x24c] ;  /* 0x00024c00010f7983 */ /* 0x000ea80000300800 */
[----:B------:R-:W-:Y:S04]  /*381c0*/  STL.64 [R1+0x580], R20 ;  /* 0x0005801401007387 */ /* 0x000fe80000100a00 */
[----:B------:R0:W-:Y:S04]  /*381d0*/  STL.64 [R1+0x588], R22 ;  /* 0x0005881601007387 */ /* 0x0001e80000100a00 */
[----:B0-----:R-:W3:Y:S04]  /*381e0*/  LDL.LU.64 R22, [R1+0x2f48] ;  /* 0x002f480001167983 */ /* 0x001ee80000300a00 */
[----:B------:R-:W4:Y:S04]  /*381f0*/  LDL.LU.64 R20, [R1+0x2f40] ;  /* 0x002f400001147983 */ /* 0x000f280000300a00 */
[----:B------:R-:W-:Y:S04]  /*38200*/  STL [R1+0x2ed8], R27 ;  /* 0x002ed81b01007387 */ /* 0x000fe80000100800 */
[----:B------:R4:W-:Y:S02]  /*38210*/  STL.64 [R1+0x2ed0], R24 ;  /* 0x002ed01801007387 */ /* 0x0009e40000100a00 */
[----:B----4-:R-:W-:-:S02]  /*38220*/  IMAD.MOV.U32 R24, RZ, RZ, R20 ;  /* 0x000000ffff187224 */ /* 0x010fc400078e0014 */
[----:B------:R-:W-:Y:S01]  /*38230*/  IMAD.MOV.U32 R25, RZ, RZ, R21 ;  /* 0x000000ffff197224 */ /* 0x000fe200078e0015 */
[----:B------:R-:W4:Y:S04]  /*38240*/  LDL.LU R20, [R1+0x2f3c] ;  /* 0x002f3c0001147983 */ /* 0x000f280000300800 */
[----:B------:R-:W4:Y:S01]  /*38250*/  LDL.LU R21, [R1+0x2f38] ;  /* 0x002f380001157983 */ /* 0x000f220000300800 */
[----:B---3--:R-:W-:Y:S01]  /*38260*/  MOV R26, R22 ;  /* 0x00000016001a7202 */ /* 0x008fe20000000f00 */
[----:B------:R-:W-:Y:S02]  /*38270*/  IMAD.MOV.U32 R27, RZ, RZ, R23 ;  /* 0x000000ffff1b7224 */ /* 0x000fe400078e0017 */
[----:B------:R-:W4:Y:S04]  /*38280*/  LDL.LU R22, [R1+0x2f34] ;  /* 0x002f340001167983 */ /* 0x000f280000300800 */
[----:B------:R-:W4:Y:S04]  /*38290*/  LDL.LU R23, [R1+0x2f30] ;  /* 0x002f300001177983 */ /* 0x000f280000300800 */
[----:B------:R-:W-:Y:S04]  /*382a0*/  STL.64 [R1+0x2f00], R26 ;  /* 0x002f001a01007387 */ /* 0x000fe80000100a00 */
[----:B------:R0:W-:Y:S04]  /*382b0*/  STL.64 [R1+0x2ef8], R24 ;  /* 0x002ef81801007387 */ /* 0x0001e80000100a00 */
[----:B0-----:R-:W3:Y:S04]  /*382c0*/  LDL.LU R24, [R1+0x230] ;  /* 0x0002300001187983 */ /* 0x001ee80000300800 */
[----:B------:R-:W3:Y:S04]  /*382d0*/  LDL.LU R25, [R1+0x234] ;  /* 0x0002340001197983 */ /* 0x000ee80000300800 */
[----:B------:R-:W3:Y:S04]  /*382e0*/  LDL.LU R26, [R1+0x238] ;  /* 0x00023800011a7983 */ /* 0x000ee80000300800 */
[----:B------:R-:W3:Y:S04]  /*382f0*/  LDL.LU R27, [R1+0x23c] ;  /* 0x00023c00011b7983 */ /* 0x000ee80000300800 */
[----:B------:R-:W2:Y:S01]  /*38300*/  LDL.LU.64 R10, [R1+0x2f28] ;  /* 0x002f2800010a7983 */ /* 0x000ea20000300a00 */
[----:B----4-:R-:W-:Y:S03]  /*38310*/  HMMA.16816.F32 R16, R16, R8, R20 ;  /* 0x000000081010723c */ /* 0x010fe60000001814 */
[----:B------:R-:W2:Y:S04]  /*38320*/  LDL.LU.64 R8, [R1+0x2f20] ;  /* 0x002f200001087983 */ /* 0x000ea80000300a00 */
[----:B------:R-:W4:-:S15]  /*38330*/  LDL.LU R20, [R1+0x220] ;  /* 0x0002200001147983 */ /* 0x000f1e0000300800 */
[----:B------:R-:W-:-:S01]  /*38340*/  NOP ;  /* 0x0000000000007918 */ /* 0x000fc20000000000 */
[----:B------:R-:W-:Y:S04]  /*38350*/  STL.64 [R1+0x560], R16 ;  /* 0x0005601001007387 */ /* 0x000fe80000100a00 */
[----:B------:R0:W-:Y:S04]  /*38360*/  STL.64 [R1+0x568], R18 ;  /* 0x0005681201007387 */ /* 0x0001e80000100a00 */
[----:B------:R-:W4:Y:S04]  /*38370*/  LDL.LU R21, [R1+0x224] ;  /* 0x0002240001157983 */ /* 0x000f280000300800 */
[----:B------:R-:W4:Y:S04]  /*38380*/  LDL.LU R22, [R1+0x228] ;  /* 0x0002280001167983 */ /* 0x000f280000300800 */
[----:B------:R-:W4:Y:S04]  /*38390*/  LDL.LU R23, [R1+0x22c] ;  /* 0x00022c0001177983 */ /* 0x000f280000300800 */
[----:B0-----:R-:W3:Y:S04]  /*383a0*/  LDL R19, [R1+0x17f0] ;  /* 0x0017f00001137983 */ /* 0x001ee80000100800 */
[----:B---3--:R0:W-:Y:S04]  /*383b0*/  STL [R1+0x2e48], R19 ;  /* 0x002e481301007387 */ /* 0x0081e80000100800 */
[----:B------:R-:W3:Y:S04]  /*383c0*/  LDL.LU R16, [R1+0x150] ;  /* 0x0001500001107983 */ /* 0x000ee80000300800 */
[----:B------:R-:W3:Y:S04]  /*383d0*/  LDL.LU R17, [R1+0x154] ;  /* 0x0001540001117983 */ /* 0x000ee80000300800 */
[----:B------:R-:W4:Y:S04]  /*383e0*/  LDL.LU R18, [R1+0x158] ;  /* 0x0001580001127983 */ /* 0x000f280000300800 */
[----:B0-----:R-:W4:Y:S01]  /*383f0*/  LDL.LU R19, [R1+0x15c] ;  /* 0x00015c0001137983 */ /* 0x001f220000300800 */
[----:B--2---:R-:W-:Y:S03]  /*38400*/  HMMA.16816.F32 R12, R8, R4, R12 ;  /* 0x00000004080c723c */ /* 0x004fe6000000180c */
[----:B----4-:R-:W-:Y:S04]  /*38410*/  STL.64 [R1+0x2e58], R18 ;  /* 0x002e581201007387 */ /* 0x010fe80000100a00 */
[----:B---3--:R0:W-:Y:S02]  /*38420*/  STL.64 [R1+0x2e50], R16 ;  /* 0x002e501001007387 */ /* 0x0081e40000100a00 */
[----:B0-----:R-:W-:-:S02]  /*38430*/  IMAD.MOV.U32 R16, RZ, RZ, R3 ;  /* 0x000000ffff107224 */ /* 0x001fc400078e0003 */
[----:B------:R-:W-:Y:S01]  /*38440*/  IMAD.MOV.U32 R17, RZ, RZ, R28 ;  /* 0x000000ffff117224 */ /* 0x000fe200078e001c */
[----:B------:R-:W2:Y:S04]  /*38450*/  LDL.LU R3, [R1+0x2f1c] ;  /* 0x002f1c0001037983 */ /* 0x000ea80000300800 */
[----:B------:R-:W3:Y:S07]  /*38460*/  LDL.LU R28, [R1+0x2f18] ;  /* 0x002f1800011c7983 */ /* 0x000eee0000300800 */
[----:B------:R0:W-:Y:S04]  /*38470*/  STL.64 [R1+0x600], R12 ;  /* 0x0006000c01007387 */ /* 0x0001e80000100a00 */
[----:B------:R1:W-:Y:S04]  /*38480*/  STL.64 [R1+0x608], R14 ;  /* 0x0006080e01007387 */ /* 0x0003e80000100a00 */
[----:B0-----:R-:W4:Y:S01]  /*38490*/  LDL.LU.64 R12, [R1+0x2f10] ;  /* 0x002f1000010c7983 */ /* 0x001f220000300a00 */
[----:B-1----:R-:W-:-:S02]  /*384a0*/  IMAD.MOV.U32 R15, RZ, RZ, R4 ;  /* 0x000000ffff0f7224 */ /* 0x002fc400078e0004 */
[----:B------:R-:W-:Y:S02]  /*384b0*/  IMAD.MOV.U32 R14, RZ, RZ, R5 ;  /* 0x000000ffff0e7224 */ /* 0x000fe400078e0005 */
[----:B------:R-:W2:Y:S02]  /*384c0*/  LDL.LU.64 R4, [R1+0x2f08] ;  /* 0x002f080001047983 */ /* 0x000ea40000300a00 */
[----:B--2---:R-:W-:Y:S06]  /*384d0*/  HMMA.16816.F32 R24, R8, R4, R24 ;  /* 0x000000040818723c */ /* 0x004fec0000001818 */
[----:B------:R-:W-:-:S02]  /*384e0*/  IMAD.MOV.U32 R19, RZ, RZ, R4 ;  /* 0x000000ffff137224 */ /* 0x000fc400078e0004 */
[----:B------:R-:W-:-:S15]  /*384f0*/  IMAD.MOV.U32 R18, RZ, RZ, R5 ;  /* 0x000000ffff127224 */ /* 0x000fde00078e0005 */
[----:B------:R-:W-:Y:S04]  /*38500*/  STL.64 [R1+0x5f0], R24 ;  /* 0x0005f01801007387 */ /* 0x000fe80000100a00 */
[----:B------:R0:W-:Y:S04]  /*38510*/  STL.64 [R1+0x5f8], R26 ;  /* 0x0005f81a01007387 */ /* 0x0001e80000100a00 */
[----:B0-----:R-:W2:Y:S04]  /*38520*/  LDL.LU.64 R26, [R1+0x2f00] ;  /* 0x002f0000011a7983 */ /* 0x001ea80000300a00 */
[----:B------:R-:W2:Y:S04]  /*38530*/  LDL.LU.64 R24, [R1+0x2ef8] ;  /* 0x002ef80001187983 */ /* 0x000ea80000300a00 */
[----:B------:R-:W3:Y:S02]  /*38540*/  LDL.LU.64 R4, [R1+0x2ef0] ;  /* 0x002ef00001047983 */ /* 0x000ee40000300a00 */
[----:B---3--:R-:W-:-:S15]  /*38550*/  HMMA.16816.F32 R20, R8, R4, R20 ;  /* 0x000000040814723c */ /* 0x008fde0000001814 */
[----:B------:R-:W-:-:S08]  /*38560*/  NOP ;  /* 0x0000000000007918 */ /* 0x000fd00000000000 */
[----:B------:R0:W-:Y:S04]  /*38570*/  STL.64 [R1+0x5a0], R20 ;  /* 0x0005a01401007387 */ /* 0x0001e80000100a00 */
[----:B------:R-:W-:Y:S04]  /*38580*/  STL.64 [R1+0x5a8], R22 ;  /* 0x0005a81601007387 */ /* 0x000fe80000100a00 */
[----:B------:R-:W4:Y:S01]  /*38590*/  LDL.LU.64 R6, [R1+0x2ee8] ;  /* 0x002ee80001067983 */ /* 0x000f220000300a00 */
[----:B0-----:R-:W-:Y:S02]  /*385a0*/  IMAD.MOV.U32 R21, RZ, RZ, R4 ;  /* 0x000000ffff157224 */ /* 0x001fe400078e0004 */
[----:B------:R-:W-:-:S02]  /*385b0*/  IMAD.MOV.U32 R20, RZ, RZ, R5 ;  /* 0x000000ffff147224 */ /* 0x000fc400078e0005 */
[----:B------:R-:W4:Y:S01]  /*385c0*/  LDL.LU.64 R4, [R1+0x2ee0] ;  /* 0x002ee00001047983 */ /* 0x000f220000300a00 */
[----:B--2---:R-:W-:Y:S06]  /*385d0*/  HMMA.16816.F32 R24, R8, R16, R24 ;  /* 0x000000100818723c */ /* 0x004fec0000001818 */
[----:B------:R0:W-:Y:S02]  /*385e0*/  STL.64 [R1+0x2e68], R16 ;  /* 0x002e681001007387 */ /* 0x0001e40000100a00 */
[----:B0-----:R-:W-:Y:S02]  /*385f0*/  IMAD.MOV.U32 R16, RZ, RZ, R21 ;  /* 0x000000ffff107224 */ /* 0x001fe400078e0015 */
[----:B------:R-:W-:-:S13]  /*38600*/  IMAD.MOV.U32 R17, RZ, RZ, R20 ;  /* 0x000000ffff117224 */ /* 0x000fda00078e0014 */
[----:B------:R-:W-:Y:S04]  /*38610*/  STL.64 [R1+0x5e0], R24 ;  /* 0x0005e01801007387 */ /* 0x000fe80000100a00 */
[----:B------:R-:W-:Y:S04]  /*38620*/  STL.64 [R1+0x5e8], R26 ;  /* 0x0005e81a01007387 */ /* 0x000fe80000100a00 */
[----:B------:R0:W-:Y:S02]  /*38630*/  STL.64 [R1+0x2e80], R16 ;  /* 0x002e801001007387 */ /* 0x0001e40000100a00 */
[----:B0-----:R-:W-:-:S02]  /*38640*/  IMAD.MOV.U32 R16, RZ, RZ, R19 ;  /* 0x000000ffff107224 */ /* 0x001fc400078e0013 */
[----:B------:R-:W-:-:S05]  /*38650*/  IMAD.MOV.U32 R17, RZ, RZ, R18 ;  /* 0x000000ffff117224 */ /* 0x000fca00078e0012 */
[----:B------:R-:W-:Y:S04]  /*38660*/  STL.64 [R1+0x2e98], R16 ;  /* 0x002e981001007387 */ /* 0x000fe80000100a00 */
[----:B------:R-:W2:Y:S01]  /*38670*/  LDL.LU R24, [R1+0x1f0] ;  /* 0x0001f00001187983 */ /* 0x000ea20000300800 */
[----:B----4-:R-:W-:-:S15]  /*38680*/  HMMA.16816.F32 R4, R8, R12, R4 ;  /* 0x0000000c0804723c */ /* 0x010fde0000001804 */
[----:B------:R-:W-:-:S08]  /*38690*/  NOP ;  /* 0x0000000000007918 */ /* 0x000fd00000000000 */
[----:B------:R0:W-:Y:S04]  /*386a0*/  STL.64 [R1+0x5d0], R4 ;  /* 0x0005d00401007387 */ /* 0x0001e80000100a00 */
[----:B------:R1:W-:Y:S04]  /*386b0*/  STL.64 [R1+0x5d8], R6 ;  /* 0x0005d80601007387 */ /* 0x0003e80000100a00 */
[----:B------:R-:W2:Y:S04]  /*386c0*/  LDL.LU R25, [R1+0x1f4] ;  /* 0x0001f40001197983 */ /* 0x000ea80000300800 */
[----:B------:R-:W2:Y:S04]  /*386d0*/  LDL.LU R26, [R1+0x1f8] ;  /* 0x0001f800011a7983 */ /* 0x000ea80000300800 */
[----:B------:R-:W2:Y:S04]  /*386e0*/  LDL.LU R27, [R1+0x1fc] ;  /* 0x0001fc00011b7983 */ /* 0x000ea80000300800 */
[----:B------:R-:W2:Y:S04]  /*386f0*/  LDL.LU.64 R20, [R1+0xa0] ;  /* 0x0000a00001147983 */ /* 0x000ea80000300a00 */
[----:B0-----:R-:W3:Y:S04]  /*38700*/  LDL.LU R4, [R1+0x1e0] ;  /* 0x0001e00001047983 */ /* 0x001ee80000300800 */
[----:B------:R-:W3:Y:S04]  /*38710*/  LDL.LU R5, [R1+0x1e4] ;  /* 0x0001e40001057983 */ /* 0x000ee80000300800 */
[----:B-1----:R-:W4:Y:S04]  /*38720*/  LDL.LU R6, [R1+0x1e8] ;  /* 0x0001e80001067983 */ /* 0x002f280000300800 */
[----:B------:R-:W4:Y:S01]  /*38730*/  LDL.LU R7, [R1+0x1ec] ;  /* 0x0001ec0001077983 */ /* 0x000f220000300800 */
[----:B------:R-:W-:-:S02]  /*38740*/  IMAD.MOV.U32 R17, RZ, RZ, R14 ;  /* 0x000000ffff117224 */ /* 0x000fc400078e000e */
[----:B------:R-:W-:Y:S01]  /*38750*/  IMAD.MOV.U32 R16, RZ, RZ, R15 ;  /* 0x000000ffff107224 */ /* 0x000fe200078e000f */
[----:B----4-:R-:W-:Y:S04]  /*38760*/  STL.64 [R1+0x2ec8], R6 ;  /* 0x002ec80601007387 */ /* 0x010fe80000100a00 */
[----:B---3--:R0:W-:Y:S04]  /*38770*/  STL.64 [R1+0x2ec0], R4 ;  /* 0x002ec00401007387 */ /* 0x0081e80000100a00 */
[----:B0-----:R-:W3:Y:S04]  /*38780*/  LDL.LU R4, [R1+0x270] ;  /* 0x0002700001047983 */ /* 0x001ee80000300800 */
[----:B------:R-:W3:Y:S04]  /*38790*/  LDL.LU R5, [R1+0x274] ;  /* 0x0002740001057983 */ /* 0x000ee80000300800 */
[----:B------:R-:W3:Y:S04]  /*387a0*/  LDL.LU R6, [R1+0x278] ;  /* 0x0002780001067983 */ /* 0x000ee80000300800 */
[----:B------:R-:W3:Y:S04]  /*387b0*/  LDL.LU R7, [R1+0x27c] ;  /* 0x00027c0001077983 */ /* 0x000ee80000300800 */
[----:B------:R0:W-:Y:S04]  /*387c0*/  STL.64 [R1+0x2e60], R12 ;  /* 0x002e600c01007387 */ /* 0x0001e80000100a00 */
[----:B0-----:R-:W4:Y:S04]  /*387d0*/  LDL.LU R12, [R1+0x160] ;  /* 0x00016000010c7983 */ /* 0x001f280000300800 */
[----:B------:R-:W4:Y:S04]  /*387e0*/  LDL.LU R13, [R1+0x164] ;  /* 0x00016400010d7983 */ /* 0x000f280000300800 */
[----:B------:R-:W2:Y:S04]  /*387f0*/  LDL.LU R14, [R1+0x168] ;  /* 0x00016800010e7983 */ /* 0x000ea80000300800 */
[----:B------:R-:W2:Y:S04]  /*38800*/  LDL.LU R15, [R1+0x16c] ;  /* 0x00016c00010f7983 */ /* 0x000ea80000300800 */
[----:B--2---:R-:W-:Y:S04]  /*38810*/  STL.64 [R1+0x2e78], R14 ;  /* 0x002e780e01007387 */ /* 0x004fe80000100a00 */
[----:B----4-:R0:W-:Y:S04]  /*38820*/  STL.64 [R1+0x2e70], R12 ;  /* 0x002e700c01007387 */ /* 0x0101e80000100a00 */
[----:B0-----:R-:W2:Y:S04]  /*38830*/  LDL.LU R12, [R1+0x170] ;  /* 0x00017000010c7983 */ /* 0x001ea80000300800 */
[----:B------:R-:W2:Y:S04]  /*38840*/  LDL.LU R13, [R1+0x174] ;  /* 0x00017400010d7983 */ /* 0x000ea80000300800 */
[----:B------:R-:W4:Y:S04]  /*38850*/  LDL.LU R14, [R1+0x178] ;  /* 0x00017800010e7983 */ /* 0x000f280000300800 */
[----:B------:R-:W4:Y:S01]  /*38860*/  LDL.LU R15, [R1+0x17c] ;  /* 0x00017c00010f7983 */ /* 0x000f220000300800 */
[----:B------:R-:W-:Y:S03]  /*38870*/  HMMA.16816.F32 R24, R8, R20, R24 ;  /* 0x000000140818723c */ /* 0x000fe60000001818 */
[----:B----4-:R-:W-:Y:S04]  /*38880*/  STL.64 [R1+0x2e90], R14 ;  /* 0x002e900e01007387 */ /* 0x010fe80000100a00 */
[----:B--2---:R0:W-:Y:S04]  /*38890*/  STL.64 [R1+0x2e88], R12 ;  /* 0x002e880c01007387 */ /* 0x0041e80000100a00 */
        /* <DEDUP_REMOVED lines=8> */
[----:B------:R-:W2:Y:S04]  /*38920*/  LDL.LU R14, [R1+0x198] ;  /* 0x00019800010e7983 */ /* 0x000ea80000300800 */
[----:B------:R-:W2:Y:S04]  /*38930*/  LDL.LU R15, [R1+0x19c] ;  /* 0x00019c00010f7983 */ /* 0x000ea80000300800 */
[----:B------:R-:W-:Y:S04]  /*38940*/  STL.64 [R1+0x5c0], R24 ;  /* 0x0005c01801007387 */ /* 0x000fe80000100a00 */
[----:B------:R0:W-:Y:S04]  /*38950*/  STL.64 [R1+0x5c8], R26 ;  /* 0x0005c81a01007387 */ /* 0x0001e80000100a00 */
[----:B0-----:R-:W4:Y:S04]  /*38960*/  LDL.LU R27, [R1+0x2ed8] ;  /* 0x002ed800011b7983 */ /* 0x001f280000300800 */
[----:B------:R-:W3:Y:S01]  /*38970*/  LDL.LU.64 R24, [R1+0x2ed0] ;  /* 0x002ed00001187983 */ /* 0x000ee20000300a00 */
[----:B------:R-:W-:-:S02]  /*38980*/  IMAD.MOV.U32 R19, RZ, RZ, R20 ;  /* 0x000000ffff137224 */ /* 0x000fc400078e0014 */
[----:B------:R-:W-:Y:S02]  /*38990*/  IMAD.MOV.U32 R18, RZ, RZ, R21 ;  /* 0x000000ffff127224 */ /* 0x000fe400078e0015 */
[----:B----4-:R-:W0:Y:S01]  /*389a0*/  LDSM.16.MT88.4 R20, [R27+UR4+0x3080] ;  /* 0x003080041b14783b */ /* 0x010e220008004200 */
[C---:B---3--:R-:W-:Y:S03]  /*389b0*/  HMMA.16816.F32 R4, R8.reuse, R24, R4 ;  /* 0x000000180804723c */ /* 0x048fe60000001804 */
[----:B0-----:R-:W-:Y:S04]  /*389c0*/  STL.64 [R1+0x2d58], R22 ;  /* 0x002d581601007387 */ /* 0x001fe80000100a00 */
[----:B------:R0:W-:Y:S04]  /*389d0*/  STL.64 [R1+0x2d50], R20 ;  /* 0x002d501401007387 */ /* 0x0001e80000100a00 */
[----:B0-----:R-:W3:Y:S04]  /*389e0*/  LDL.LU.64 R20, [R1+0x80] ;  /* 0x0000800001147983 */ /* 0x001ee80000300a00 */
[----:B------:R-:W4:Y:S08]  /*389f0*/  LDL.64 R22, [R1+0x88] ;  /* 0x0000880001167983 */ /* 0x000f300000100a00 */
[----:B------:R-:W-:Y:S04]  /*38a00*/  STL.64 [R1+0x5b0], R4 ;  /* 0x0005b00401007387 */ /* 0x000fe80000100a00 */
[----:B------:R0:W-:Y:S04]  /*38a10*/  STL.64 [R1+0x5b8], R6 ;  /* 0x0005b80601007387 */ /* 0x0001e80000100a00 */
[----:B0-----:R-:W3:Y:S04]  /*38a20*/  LDL.LU.64 R6, [R1+0x2ec8] ;  /* 0x002ec80001067983 */ /* 0x001ee80000300a00 */
[----:B------:R-:W3:Y:S02]  /*38a30*/  LDL.LU.64 R4, [R1+0x2ec0] ;  /* 0x002ec00001047983 */ /* 0x000ee40000300a00 */
[----:B---3--:R-:W-:Y:S02]  /*38a40*/  HMMA.16816.F32 R8, R8, R20, R4 ;  /* 0x000000140808723c */ /* 0x008fe40000001804 */
[----:B------:R-:W2:Y:S04]  /*38a50*/  LDL.LU.64 R6, [R1+0x2eb8] ;  /* 0x002eb80001067983 */ /* 0x000ea80000300a00 */
[----:B------:R-:W2:-:S15]  /*38a60*/  LDL.LU.64 R4, [R1+0x2eb0] ;  /* 0x002eb00001047983 */ /* 0x000e9e0000300a00 */
[----:B------:R-:W-:-:S02]  /*38a70*/  NOP ;  /* 0x0000000000007918 */ /* 0x000fc40000000000 */
[----:B------:R0:W-:Y:S02]  /*38a80*/  STL.64 [R1+0x590], R8 ;  /* 0x0005900801007387 */ /* 0x0001e40000100a00 */
[----:B0-----:R-:W-:Y:S01]  /*38a90*/  MOV R8, R19 ;  /* 0x0000001300087202 */ /* 0x001fe20000000f00 */
[----:B------:R-:W-:Y:S01]  /*38aa0*/  IMAD.MOV.U32 R9, RZ, RZ, R18 ;  /* 0x000000ffff097224 */ /* 0x000fe200078e0012 */
[----:B------:R-:W-:Y:S01]  /*38ab0*/  STL.64 [R1+0x598], R10 ;  /* 0x0005980a01007387 */ /* 0x000fe20000100a00 */
        /* <DEDUP_REMOVED lines=28> */
[----:B--2---:R-:W-:Y:S02]  /*38c80*/  HMMA.16816.F32 R12, R4, R12, R16 ;  /* 0x0000000c040c723c */ /* 0x004fe40000001810 */
[----:B------:R-:W2:-:S15]  /*38c90*/  LDL.LU R19, [R1+0x2e48] ;  /* 0x002e480001137983 */ /* 0x000e9e0000300800 */
[----:B------:R-:W-:-:S06]  /*38ca0*/  NOP ;  /* 0x0000000000007918 */ /* 0x000fcc0000000000 */
[----:B------:R-:W-:Y:S04]  /*38cb0*/  STL.64 [R1+0x350], R12 ;  /* 0x0003500c01007387 */ /* 0x000fe80000100a00 */
[----:B------:R0:W-:Y:S04]  /*38cc0*/  STL.64 [R1+0x358], R14 ;  /* 0x0003580e01007387 */ /* 0x0001e80000100a00 */
[----:B0-----:R-:W3:Y:S04]  /*38cd0*/  LDL.LU.64 R14, [R1+0x2e40] ;  /* 0x002e4000010e7983 */ /* 0x001ee80000300a00 */
[----:B------:R-:W3:Y:S02]  /*38ce0*/  LDL.LU.64 R12, [R1+0x2e38] ;  /* 0x002e3800010c7983 */ /* 0x000ee40000300a00 */
[----:B---3--:R-:W-:Y:S02]  /*38cf0*/  HMMA.16816.F32 R8, R4, R8, R12 ;  /* 0x000000080408723c */ /* 0x008fe4000000180c */
[----:B------:R-:W3:Y:S04]  /*38d00*/  LDL.LU.64 R14, [R1+0x2e30] ;  /* 0x002e3000010e7983 */ /* 0x000ee80000300a00 */
[----:B------:R-:W3:-:S15]  /*38d10*/  LDL.LU.64 R12, [R1+0x2e28] ;  /* 0x002e2800010c7983 */ /* 0x000ede0000300a00 */
[----:B------:R-:W-:-:S02]  /*38d20*/  NOP ;  /* 0x0000000000007918 */ /* 0x000fc40000000000 */
[----:B------:R-:W-:Y:S04]  /*38d30*/  STL.64 [R1+0x340], R8 ;  /* 0x0003400801007387 */ /* 0x000fe80000100a00 */
[----:B------:R-:W-:Y:S04]  /*38d40*/  STL.64 [R1+0x348], R10 ;  /* 0x0003480a01007387 */ /* 0x000fe80000100a00 */
[----:B--2---:R-:W0:Y:S04]  /*38d50*/  LDSM.16.MT88.4 R8, [R19+UR4+0x3000] ;  /* 0x003000041308783b */ /* 0x004e280008004200 */
[----:B------:R-:W1:Y:S04]  /*38d60*/  LDSM.16.MT88.4 R16, [R19+UR4+0x3080] ;  /* 0x003080041310783b */ /* 0x000e680008004200 */
[----:B0-----:R0:W-:Y:S04]  /*38d70*/  STL [R1+0x2cc8], R11 ;  /* 0x002cc80b01007387 */ /* 0x0011e80000100800 */
[----:B0-----:R-:W2:Y:S01]  /*38d80*/  LDL R11, [R1+0x17ec] ;  /* 0x0017ec00010b7983 */ /* 0x001ea20000100800 */
[----:B---3--:R-:W-:Y:S03]  /*38d90*/  HMMA.16816.F32 R24, R4, R24, R12 ;  /* 0x000000180418723c */ /* 0x008fe6000000180c */
[----:B------:R-:W3:Y:S04]  /*38da0*/  LDL.LU.64 R14, [R1+0x2e20] ;  /* 0x002e2000010e7983 */ /* 0x000ee80000300a00 */
[----:B------:R-:W3:-:S15]  /*38db0*/  LDL.LU.64 R12, [R1+0x2e18] ;  /* 0x002e1800010c7983 */ /* 0x000ede0000300a00 */
[----:B------:R-:W-:-:S01]  /*38dc0*/  NOP ;  /* 0x0000000000007918 */ /* 0x000fc20000000000 */
[----:B------:R-:W-:Y:S04]  /*38dd0*/  STL.64 [R1+0x330], R24 ;  /* 0x0003301801007387 */ /* 0x000fe80000100a00 */
[----:B------:R0:W-:Y:S04]  /*38de0*/  STL.64 [R1+0x338], R26 ;  /* 0x0003381a01007387 */ /* 0x0001e80000100a00 */
[----:B0-----:R-:W4:Y:S04]  /*38df0*/  LDL.LU.64 R26, [R1+0x2e10] ;  /* 0x002e1000011a7983 */ /* 0x001f280000300a00 */
[----:B------:R-:W4:Y:S02]  /*38e00*/  LDL.LU.64 R24, [R1+0x2e08] ;  /* 0x002e080001187983 */ /* 0x000f240000300a00 */
[----:B----4-:R-:W-:Y:S02]  /*38e10*/  HMMA.16816.F32 R24, R4, R20, R24 ;  /* 0x000000140418723c */ /* 0x010fe40000001818 */
[----:B------:R-:W3:-:S15]  /*38e20*/  LDL.LU R4, [R1+0x50] ;  /* 0x0000500001047983 */ /* 0x000ede0000300800 */
[----:B------:R-:W-:-:S06]  /*38e30*/  NOP ;  /* 0x0000000000007918 */ /* 0x000fcc0000000000 */
[----:B------:R-:W-:Y:S04]  /*38e40*/  STL.64 [R1+0x2f0], R24 ;  /* 0x0002f01801007387 */ /* 0x000fe80000100a00 */
[----:B------:R0:W-:Y:S04]  /*38e50*/  STL.64 [R1+0x2f8], R26 ;  /* 0x0002f81a01007387 */ /* 0x0001e80000100a00 */
[----:B------:R-:W3:Y:S04]  /*38e60*/  LDL.LU R5, [R1+0x54] ;  /* 0x0000540001057983 */ /* 0x000ee80000300800 */
[----:B------:R-:W3:Y:S04]  /*38e70*/  LDL.LU R6, [R1+0x58] ;  /* 0x0000580001067983 */ /* 0x000ee80000300800 */
[----:B------:R-:W3:Y:S04]  /*38e80*/  LDL.LU R7, [R1+0x5c] ;  /* 0x00005c0001077983 */ /* 0x000ee80000300800 */
[----:B------:R4:W-:Y:S04]  /*38e90*/  STL.64 [R1+0x2d70], R22 ;  /* 0x002d701601007387 */ /* 0x0009e80000100a00 */
[----:B0-----:R-:W2:Y:S04]  /*38ea0*/  LDL R26, [R1+0xb8] ;  /* 0x0000b800011a7983 */ /* 0x001ea80000100800 */
[----:B------:R-:W2:Y:S04]  /*38eb0*/  LDL R27, [R1+0xbc] ;  /* 0x0000bc00011b7983 */ /* 0x000ea80000100800 */
[----:B----4-:R-:W4:Y:S04]  /*38ec0*/  LDL.64 R22, [R1+0xd8] ;  /* 0x0000d80001167983 */ /* 0x010f280000100a00 */
[----:B--2---:R0:W-:Y:S04]  /*38ed0*/  STL.64 [R1+0x2db8], R26 ;  /* 0x002db81a01007387 */ /* 0x0041e80000100a00 */
[----:B------:R-:W4:Y:S04]  /*38ee0*/  LDL.LU R24, [R1+0x40] ;  /* 0x0000400001187983 */ /* 0x000f280000300800 */
[----:B------:R-:W4:Y:S04]  /*38ef0*/  LDL.LU R25, [R1+0x44] ;  /* 0x0000440001197983 */ /* 0x000f280000300800 */
[----:B0-----:R-:W4:Y:S04]  /*38f00*/  LDL.LU R26, [R1+0x48] ;  /* 0x00004800011a7983 */ /* 0x001f280000300800 */
[----:B------:R-:W4:Y:S04]  /*38f10*/  LDL.LU R27, [R1+0x4c] ;  /* 0x00004c00011b7983 */ /* 0x000f280000300800 */
[----:B-1----:R0:W-:Y:S04]  /*38f20*/  STL.64 [R1+0x2c58], R18 ;  /* 0x002c581201007387 */ /* 0x0021e80000100a00 */
[----:B------:R-:W-:Y:S04]  /*38f30*/  STL.64 [R1+0x2c50], R16 ;  /* 0x002c501001007387 */ /* 0x000fe80000100a00 */
[----:B0-----:R-:W3:Y:S02]  /*38f40*/  LDL.64 R18, [R1+0xe8] ;  /* 0x0000e80001127983 */ /* 0x001ee40000100a00 */
[----:B---3--:R-:W-:-:S15]  /*38f50*/  HMMA.16816.F32 R4, R12, R18, R4 ;  /* 0x000000120c04723c */ /* 0x008fde0000001804 */
[----:B------:R-:W-:-:S08]  /*38f60*/  NOP ;  /* 0x0000000000007918 */ /* 0x000fd00000000000 */
[----:B------:R0:W-:Y:S02]  /*38f70*/  STL.64 [R1+0x2e0], R4 ;  /* 0x0002e00401007387 */ /* 0x0001e40000100a00 */
[----:B0-----:R-:W-:Y:S02]  /*38f80*/  IMAD.MOV.U32 R5, RZ, RZ, R18 ;  /* 0x000000ffff057224 */ /* 0x001fe400078e0012 */
[----:B------:R-:W-:Y:S02]  /*38f90*/  IMAD.MOV.U32 R4, RZ, RZ, R19 ;  /* 0x000000ffff047224 */ /* 0x000fe400078e0013 */
[----:B----4-:R-:W-:Y:S01]  /*38fa0*/  HMMA.16816.F32 R16, R12, R22, R24 ;  /* 0x000000160c10723c */ /* 0x010fe20000001818 */
[----:B------:R-:W-:-:S15]  /*38fb0*/  STL.64 [R1+0x2e8], R6 ;  /* 0x0002e80601007387 */ /* 0x000fde0000100a00 */
[----:B------:R-:W-:-:S07]  /*38fc0*/  NOP ;  /* 0x0000000000007918 */ /* 0x000fce0000000000 */
[----:B------:R0:W-:Y:S04]  /*38fd0*/  STL.64 [R1+0x290], R16 ;  /* 0x0002901001007387 */ /* 0x0001e80000100a00 */
[----:B------:R1:W-:Y:S04]  /*38fe0*/  STL.64 [R1+0x298], R18 ;  /* 0x0002981201007387 */ /* 0x0003e80000100a00 */
[----:B0-----:R-:W2:Y:S04]  /*38ff0*/  LDL.LU R16, [R1+0x2b0] ;  /* 0x0002b00001107983 */ /* 0x001ea80000300800 */
[----:B------:R-:W2:Y:S04]  /*39000*/  LDL.LU R17, [R1+0x2b4] ;  /* 0x0002b40001117983 */ /* 0x000ea80000300800 */
[----:B-1----:R-:W3:Y:S01]  /*39010*/  LDL.LU R18, [R1+0x2b8] ;  /* 0x0002b80001127983 */ /* 0x002ee20000300800 */
[----:B------:R-:W-:-:S03]  /*39020*/  IMAD.MOV.U32 R19, RZ, RZ, R2 ;  /* 0x000000ffff137224 */ /* 0x000fc600078e0002 */
[----:B------:R-:W4:Y:S04]  /*39030*/  LDL.LU R2, [R1+0x2e04] ;  /* 0x002e040001027983 */ /* 0x000f280000300800 */
[----:B---3--:R-:W-:Y:S04]  /*39040*/  STL.64 [R1+0x2d10], R18 ;  /* 0x002d101201007387 */ /* 0x008fe80000100a00 */
[----:B--2---:R0:W-:Y:S04]  /*39050*/  STL.64 [R1+0x2d08], R16 ;  /* 0x002d081001007387 */ /* 0x0041e80000100a00 */
[----:B0-----:R-:W2:Y:S04]  /*39060*/  LDL.LU R16, [R1] ;  /* 0x0000000001107983 */ /* 0x001ea80000300800 */
[----:B------:R-:W2:Y:S04]  /*39070*/  LDL.LU R17, [R1+0x4] ;  /* 0x0000040001117983 */ /* 0x000ea80000300800 */
[----:B------:R-:W3:Y:S04]  /*39080*/  LDL.LU R18, [R1+0x8] ;  /* 0x0000080001127983 */ /* 0x000ee80000300800 */
[----:B------:R-:W3:Y:S01]  /*39090*/  LDL.LU R19, [R1+0xc] ;  /* 0x00000c0001137983 */ /* 0x000ee20000300800 */
[----:B------:R-:W-:-:S02]  /*390a0*/  IMAD.MOV.U32 R7, RZ, RZ, R22 ;  /* 0x000000ffff077224 */ /* 0x000fc400078e0016 */
[----:B------:R-:W-:Y:S01]  /*390b0*/  IMAD.MOV.U32 R6, RZ, RZ, R23 ;  /* 0x000000ffff067224 */ /* 0x000fe200078e0017 */
[----:B---3--:R0:W-:Y:S04]  /*390c0*/  STL.64 [R1+0x2d20], R18 ;  /* 0x002d201201007387 */ /* 0x0081e80000100a00 */
[----:B--2---:R-:W-:Y:S01]  /*390d0*/  STL.64 [R1+0x2d18], R16 ;  /* 0x002d181001007387 */ /* 0x004fe20000100a00 */
[----:B0-----:R-:W-:Y:S02]  /*390e0*/  IMAD.MOV.U32 R18, RZ, RZ, R7 ;  /* 0x000000ffff127224 */ /* 0x001fe400078e0007 */
[----:B------:R-:W-:-:S05]  /*390f0*/  IMAD.MOV.U32 R19, RZ, RZ, R6 ;  /* 0x000000ffff137224 */ /* 0x000fca00078e0006 */
[----:B------:R-:W-:Y:S04]  /*39100*/  STL.64 [R1+0x2d38], R18 ;  /* 0x002d381201007387 */ /* 0x000fe80000100a00 */
[----:B------:R-:W-:Y:S04]  /*39110*/  STL.64 [R1+0x2cd8], R10 ;  /* 0x002cd80a01007387 */ /* 0x000fe80000100a00 */
[----:B------:R0:W-:Y:S02]  /*39120*/  STL.64 [R1+0x2cd0], R8 ;  /* 0x002cd00801007387 */ /* 0x0001e40000100a00 */
[----:B0-----:R-:W-:-:S02]  /*39130*/  IMAD.MOV.U32 R8, RZ, RZ, R28 ;  /* 0x000000ffff087224 */ /* 0x001fc400078e001c */
[----:B------:R-:W-:Y:S01]  /*39140*/  IMAD.MOV.U32 R9, RZ, RZ, R3 ;  /* 0x000000ffff097224 */ /* 0x000fe200078e0003 */
[----:B------:R-:W2:Y:S04]  /*39150*/  LDL.LU R28, [R1+0x2e00] ;  /* 0x002e0000011c7983 */ /* 0x000ea80000300800 */
[----:B------:R-:W3:Y:S01]  /*39160*/  LDL.LU R3, [R1+0x2dfc] ;  /* 0x002dfc0001037983 */ /* 0x000ee20000300800 */
[----:B------:R-:W-:Y:S02]  /*39170*/  IMAD.MOV.U32 R18, RZ, RZ, R5 ;  /* 0x000000ffff127224 */ /* 0x000fe400078e0005 */
[----:B------:R-:W-:Y:S02]  /*39180*/  IMAD.MOV.U32 R19, RZ, RZ, R4 ;  /* 0x000000ffff137224 */ /* 0x000fe400078e0004 */
[----:B------:R-:W-:Y:S01]  /*39190*/  IMAD.MOV.U32 R10, RZ, RZ, R0 ;  /* 0x000000ffff0a7224 */ /* 0x000fe200078e0000 */
[----:B------:R0:W1:Y:S04]  /*391a0*/  LDSM.16.MT88.4 R4, [R11+UR4+0x3000] ;  /* 0x003000040b04783b */ /* 0x0000680008004200 */
[----:B------:R-:W3:Y:S01]  /*391b0*/  LDL.LU R0, [R1+0x2df8] ;  /* 0x002df80001007983 */ /* 0x000ee20000300800 */
[----:B0-----:R-:W-:-:S03]  /*391c0*/  IMAD.MOV.U32 R11, RZ, RZ, R29 ;  /* 0x000000ffff0b7224 */ /* 0x001fc600078e001d */
[----:B------:R-:W3:Y:S04]  /*391d0*/  LDL.LU R29, [R1+0x2df4] ;  /* 0x002df400011d7983 */ /* 0x000ee80000300800 */
[----:B------:R-:W-:Y:S04]  /*391e0*/  STL.64 [R1+0x2d30], R10 ;  /* 0x002d300a01007387 */ /* 0x000fe80000100a00 */
[----:B------:R0:W-:Y:S04]  /*391f0*/  STL.64 [R1+0x2d28], R8 ;  /* 0x002d280801007387 */ /* 0x0001e80000100a00 */
[----:B0-----:R-:W3:Y:S01]  /*39200*/  LDL.LU R8, [R1+0x10] ;  /* 0x0000100001087983 */ /* 0x001ee20000300800 */
[----:B----4-:R-:W-:-:S02]  /*39210*/  IMAD.MOV.U32 R11, RZ, RZ, R2 ;  /* 0x000000ffff0b7224 */ /* 0x010fc400078e0002 */
[----:B--2---:R-:W-:Y:S02]  /*39220*/  IMAD.MOV.U32 R9, RZ, RZ, R28 ;  /* 0x000000ffff097224 */ /* 0x004fe400078e001c */
[----:B---3--:R-:W-:Y:S01]  /*39230*/  IMAD.MOV.U32 R10, RZ, RZ, R3 ;  /* 0x000000ffff0a7224 */ /* 0x008fe200078e0003 */
[----:B------:R-:W2:Y:S04]  /*39240*/  LDL.LU R28, [R1+0x2df0] ;  /* 0x002df000011c7983 */ /* 0x000ea80000300800 */
[----:B------:R-:W3:Y:S04]  /*39250*/  LDL.LU R3, [R1+0x2dec] ;  /* 0x002dec0001037983 */ /* 0x000ee80000300800 */
[----:B------:R-:W4:Y:S04]  /*39260*/  LDL.LU R2, [R1+0x2de8] ;  /* 0x002de80001027983 */ /* 0x000f280000300800 */
[----:B------:R-:W2:Y:S04]  /*39270*/  LDL R22, [R1+0x98] ;  /* 0x0000980001167983 */ /* 0x000ea80000100800 */
[----:B------:R-:W2:Y:S04]  /*39280*/  LDL R23, [R1+0x9c] ;  /* 0x00009c0001177983 */ /* 0x000ea80000100800 */
[----:B--2---:R-:W-:Y:S04]  /*39290*/  STL.64 [R1+0x2d88], R22 ;  /* 0x002d881601007387 */ /* 0x004fe80000100a00 */
[----:B------:R0:W-:Y:S04]  /*392a0*/  STL.64 [R1+0x2d48], R10 ;  /* 0x002d480a01007387 */ /* 0x0001e80000100a00 */
[----:B------:R2:W-:Y:S01]  /*392b0*/  STL.64 [R1+0x2d40], R8 ;  /* 0x002d400801007387 */ /* 0x0005e20000100a00 */
[----:B0-----:R-:W-:-:S03]  /*392c0*/  MOV R10, R29 ;  /* 0x0000001d000a7202 */ /* 0x001fc60000000f00 */
[----:B--2---:R-:W2:Y:S04]  /*392d0*/  LDL.LU R8, [R1+0x20] ;  /* 0x0000200001087983 */ /* 0x004ea80000300800 */
[----:B------:R-:W2:Y:S04]  /*392e0*/  LDL.LU R9, [R1+0x24] ;  /* 0x0000240001097983 */ /* 0x000ea80000300800 */
[----:B------:R-:W4:Y:S01]  /*392f0*/  LDL.LU R29, [R1+0x2de4] ;  /* 0x002de400011d7983 */ /* 0x000f220000300800 */
[----:B------:R-:W-:-:S03]  /*39300*/  IMAD.MOV.U32 R11, RZ, RZ, R0 ;  /* 0x000000ffff0b7224 */ /* 0x000fc600078e0000 */
[----:B------:R-:W4:Y:S04]  /*39310*/  LDL.LU R0, [R1+0x2de0] ;  /* 0x002de00001007983 */ /* 0x000f280000300800 */
[----:B------:R-:W3:Y:S04]  /*39320*/  LDL.LU R20, [R1+0xf0] ;  /* 0x0000f00001147983 */ /* 0x000ee80000300800 */
[----:B------:R-:W3:Y:S04]  /*39330*/  LDL.LU R21, [R1+0xf4] ;  /* 0x0000f40001157983 */ /* 0x000ee80000300800 */
[----:B------:R-:W2:Y:S04]  /*39340*/  LDL.LU R22, [R1+0xf8] ;  /* 0x0000f80001167983 */ /* 0x000ea80000300800 */
[----:B------:R-:W2:Y:S04]  /*39350*/  LDL.LU R23, [R1+0xfc] ;  /* 0x0000fc0001177983 */ /* 0x000ea80000300800 */
[----:B------:R-:W4:Y:S04]  /*39360*/  LDL.LU R24, [R1+0x120] ;  /* 0x0001200001187983 */ /* 0x000f280000300800 */
[----:B------:R-:W4:Y:S04]  /*39370*/  LDL.LU R25, [R1+0x124] ;  /* 0x0001240001197983 */ /* 0x000f280000300800 */
[----:B------:R-:W4:Y:S04]  /*39380*/  LDL.LU R26, [R1+0x128] ;  /* 0x00012800011a7983 */ /* 0x000f280000300800 */
[----:B------:R-:W4:Y:S04]  /*39390*/  LDL.LU R27, [R1+0x12c] ;  /* 0x00012c00011b7983 */ /* 0x000f280000300800 */
[----:B--2---:R0:W-:Y:S04]  /*393a0*/  STL.64 [R1+0x2d98], R22 ;  /* 0x002d981601007387 */ /* 0x0041e80000100a00 */
[----:B---3--:R2:W-:Y:S04]  /*393b0*/  STL.64 [R1+0x2d90], R20 ;  /* 0x002d901401007387 */ /* 0x0085e80000100a00 */
[----:B0-----:R-:W3:Y:S04]  /*393c0*/  LDL.64 R22, [R1+0x78] ;  /* 0x0000780001167983 */ /* 0x001ee80000100a00 */
[----:B---3--:R0:W-:Y:S04]  /*393d0*/  STL.64 [R1+0x2db0], R22 ;  /* 0x002db01601007387 */ /* 0x0081e80000100a00 */
[----:B--2---:R-:W2:Y:S04]  /*393e0*/  LDL.LU R20, [R1+0x110] ;  /* 0x0001100001147983 */ /* 0x004ea80000300800 */
[----:B------:R-:W2:Y:S04]  /*393f0*/  LDL.LU R21, [R1+0x114] ;  /* 0x0001140001157983 */ /* 0x000ea80000300800 */
[----:B0-----:R-:W3:Y:S04]  /*39400*/  LDL.LU R22, [R1+0x118] ;  /* 0x0001180001167983 */ /* 0x001ee80000300800 */
[----:B------:R-:W3:Y:S04]  /*39410*/  LDL.LU R23, [R1+0x11c] ;  /* 0x00011c0001177983 */ /* 0x000ee80000300800 */
[----:B---3--:R0:W-:Y:S04]  /*39420*/  STL.64 [R1+0x2dc8], R22 ;  /* 0x002dc81601007387 */ /* 0x0081e80000100a00 */
[----:B--2---:R-:W-:Y:S04]  /*39430*/  STL.64 [R1+0x2dc0], R20 ;  /* 0x002dc01401007387 */ /* 0x004fe80000100a00 */
[----:B0-----:R-:W2:Y:S04]  /*39440*/  LDL.64 R22, [R1+0xc8] ;  /* 0x0000c80001167983 */ /* 0x001ea80000100a00 */
[----:B------:R-:W-:Y:S04]  /*39450*/  STL.64 [R1+0x2d68], R10 ;  /* 0x002d680a01007387 */ /* 0x000fe80000100a00 */
[----:B------:R0:W-:Y:S04]  /*39460*/  STL.64 [R1+0x2d60], R8 ;  /* 0x002d600801007387 */ /* 0x0001e80000100a00 */
[----:B0-----:R-:W3:Y:S01]  /*39470*/  LDL.LU R8, [R1+0x30] ;  /* 0x0000300001087983 */ /* 0x001ee20000300800 */
[----:B------:R-:W-:-:S02]  /*39480*/  IMAD.MOV.U32 R10, RZ, RZ, R3 ;  /* 0x000000ffff0a7224 */ /* 0x000fc400078e0003 */
[----:B------:R-:W-:Y:S02]  /*39490*/  IMAD.MOV.U32 R11, RZ, RZ, R28 ;  /* 0x000000ffff0b7224 */ /* 0x000fe400078e001c */
[----:B----4-:R-:W-:Y:S02]  /*394a0*/  IMAD.MOV.U32 R9, RZ, RZ, R2 ;  /* 0x000000ffff097224 */ /* 0x010fe400078e0002 */
[----:B------:R-:W4:Y:S04]  /*394b0*/  LDL.LU R2, [R1+0x2ddc] ;  /* 0x002ddc0001027983 */ /* 0x000f280000300800 */
[----:B------:R-:W4:Y:S04]  /*394c0*/  LDL.LU R3, [R1+0x2dd8] ;  /* 0x002dd80001037983 */ /* 0x000f280000300800 */
[----:B------:R-:W4:Y:S04]  /*394d0*/  LDL.LU R28, [R1+0x2dd4] ;  /* 0x002dd400011c7983 */ /* 0x000f280000300800 */
[----:B------:R-:W-:Y:S04]  /*394e0*/  STL.64 [R1+0x2d80], R10 ;  /* 0x002d800a01007387 */ /* 0x000fe80000100a00 */
[----:B---3--:R0:W-:Y:S02]  /*394f0*/  STL.64 [R1+0x2d78], R8 ;  /* 0x002d780801007387 */ /* 0x0081e40000100a00 */
[----:B0-----:R-:W-:-:S02]  /*39500*/  IMAD.MOV.U32 R8, RZ, RZ, R0 ;  /* 0x000000ffff087224 */ /* 0x001fc400078e0000 */
[----:B------:R-:W3:Y:S04]  /*39510*/  LDL.LU R0, [R1+0x2dd0] ;  /* 0x002dd00001007983 */ /* 0x000ee80000300800 */
[----:B------:R-:W4:Y:S04]  /*39520*/  LDL.LU R9, [R1+0x64] ;  /* 0x0000640001097983 */ /* 0x000f280000300800 */
[----:B------:R-:W3:Y:S01]  /*39530*/  LDL.LU R10, [R1+0x68] ;  /* 0x00006800010a7983 */ /* 0x000ee20000300800 */
[----:B--2---:R-:W-:Y:S01]  /*39540*/  HMMA.16816.F32 R24, R12, R22, R24 ;  /* 0x000000160c18723c */ /* 0x004fe20000001818 */
[----:B------:R-:W-:-:S05]  /*39550*/  IMAD.MOV.U32 R11, RZ, RZ, R29 ;  /* 0x000000ffff0b7224 */ /* 0x000fca00078e001d */
[----:B------:R-:W-:Y:S01]  /*39560*/  IMAD.MOV.U32 R16, RZ, RZ, R22 ;  /* 0x000000ffff107224 */ /* 0x000fe200078e0016 */
[----:B---3--:R0:W-:Y:S04]  /*39570*/  STL.64 [R1+0x2da8], R10 ;  /* 0x002da80a01007387 */ /* 0x0081e80000100a00 */
[----:B----4-:R-:W-:Y:S04]  /*39580*/  STL.64 [R1+0x2da0], R8 ;  /* 0x002da00801007387 */ /* 0x010fe80000100a00 */
[----:B-1----:R1:W-:Y:S04]  /*39590*/  STL.64 [R1+0x2bd0], R6 ;  /* 0x002bd00601007387 */ /* 0x0023e80000100a00 */
[----:B------:R2:W-:Y:S01]  /*395a0*/  STL.64 [R1+0x2bc8], R4 ;  /* 0x002bc80401007387 */ /* 0x0005e20000100a00 */
[----:B0-----:R-:W-:-:S03]  /*395b0*/  IMAD.MOV.U32 R10, RZ, RZ, R2 ;  /* 0x000000ffff0a7224 */ /* 0x001fc600078e0002 */
[----:B-1----:R-:W3:Y:S01]  /*395c0*/  LDL.64 R6, [R1+0xa8] ;  /* 0x0000a80001067983 */ /* 0x002ee20000100a00 */
[----:B--2---:R-:W-:-:S03]  /*395d0*/  IMAD.MOV.U32 R5, RZ, RZ, R23 ;  /* 0x000000ffff057224 */ /* 0x004fc600078e0017 */
[----:B------:R-:W2:Y:S01]  /*395e0*/  LDL.LU.64 R22, [R1+0x2dc8] ;  /* 0x002dc80001167983 */ /* 0x000ea20000300a00 */
[----:B------:R-:W-:-:S03]  /*395f0*/  IMAD.MOV.U32 R11, RZ, RZ, R0 ;  /* 0x000000ffff0b7224 */ /* 0x000fc600078e0000 */
[----:B------:R-:W2:Y:S01]  /*39600*/  LDL.LU.64 R20, [R1+0x2dc0] ;  /* 0x002dc00001147983 */ /* 0x000ea20000300a00 */
[----:B------:R-:W-:-:S03]  /*39610*/  IMAD.MOV.U32 R2, RZ, RZ, R26 ;  /* 0x000000ffff027224 */ /* 0x000fc600078e001a */
[----:B------:R-:W-:Y:S01]  /*39620*/  STL [R1+0x280], R24 ;  /* 0x0002801801007387 */ /* 0x000fe20000100800 */
[----:B------:R-:W-:-:S03]  /*39630*/  IMAD.MOV.U32 R0, RZ, RZ, R27 ;  /* 0x000000ffff007224 */ /* 0x000fc600078e001b */
[----:B------:R-:W2:Y:S01]  /*39640*/  LDL.LU.64 R26, [R1+0x2db8] ;  /* 0x002db800011a7983 */ /* 0x000ea20000300a00 */
[----:B------:R-:W-:Y:S02]  /*39650*/  IMAD.MOV.U32 R9, RZ, RZ, R3 ;  /* 0x000000ffff097224 */ /* 0x000fe400078e0003 */
[----:B------:R-:W-:Y:S01]  /*39660*/  IMAD.MOV.U32 R3, RZ, RZ, R25 ;  /* 0x000000ffff037224 */ /* 0x000fe200078e0019 */
[----:B------:R-:W-:Y:S04]  /*39670*/  STL [R1+0x2a28], R0 ;  /* 0x002a280001007387 */ /* 0x000fe80000100800 */
[----:B------:R-:W-:Y:S04]  /*39680*/  STL [R1+0x2a24], R2 ;  /* 0x002a240201007387 */ /* 0x000fe80000100800 */
[----:B------:R-:W-:Y:S01]  /*39690*/  STL [R1+0x2a20], R3 ;  /* 0x002a200301007387 */ /* 0x000fe20000100800 */
[----:B------:R-:W-:Y:S01]  /*396a0*/  IMAD.MOV.U32 R8, RZ, RZ, R28 ;  /* 0x000000ffff087224 */ /* 0x000fe200078e001c */
[----:B--2---:R-:W-:-:S15]  /*396b0*/  HMMA.16816.F32 R20, R12, R26, R20 ;  /* 0x0000001a0c14723c */ /* 0x004fde0000001814 */
[----:B------:R-:W-:-:S08]  /*396c0*/  NOP ;  /* 0x0000000000007918 */ /* 0x000fd00000000000 */
[----:B------:R-:W-:Y:S04]  /*396d0*/  STL.64 [R1+0x260], R20 ;  /* 0x0002601401007387 */ /* 0x000fe80000100a00 */
[----:B------:R0:W-:Y:S01]  /*396e0*/  STL [R1+0x268], R22 ;  /* 0x0002681601007387 */ /* 0x0001e20000100800 */
[----:B------:R-:W-:-:S03]  /*396f0*/  IMAD.MOV.U32 R28, RZ, RZ, R23 ;  /* 0x000000ffff1c7224 */ /* 0x000fc600078e0017 */
[----:B0-----:R-:W2:Y:S04]  /*39700*/  LDL.LU.64 R22, [R1+0x2db0] ;  /* 0x002db00001167983 */ /* 0x001ea80000300a00 */
[----:B------:R-:W-:Y:S01]  /*39710*/  STL [R1+0x2a2c], R28 ;  /* 0x002a2c1c01007387 */ /* 0x000fe20000100800 */
[----:B--2---:R-:W-:Y:S06]  /*39720*/  HMMA.16816.F32 R8, R12, R22, R8 ;  /* 0x000000160c08723c */ /* 0x004fec0000001808 */
[----:B------:R-:W-:Y:S01]  /*39730*/  IMAD.MOV.U32 R4, RZ, RZ, R22 ;  /* 0x000000ffff047224 */ /* 0x000fe200078e0016 */
[----:B------:R-:W-:-:S15]  /*39740*/  MOV R3, R23 ;  /* 0x0000001700037202 */ /* 0x000fde0000000f00 */
[----:B------:R-:W-:-:S01]  /*39750*/  NOP ;  /* 0x0000000000007918 */ /* 0x000fc20000000000 */
        /* <DEDUP_REMOVED lines=20> */
[----:B------:R-:W2:Y:S01]  /*398a0*/  LDL.LU.64 R8, [R1+0x2d60] ;  /* 0x002d600001087983 */ /* 0x000ea20000300a00 */
[----:B------:R-:W-:-:S02]  /*398b0*/  IMAD.MOV.U32 R2, RZ, RZ, R22 ;  /* 0x000000ffff027224 */ /* 0x000fc400078e0016 */
[----:B------:R-:W-:-:S14]  /*398c0*/  IMAD.MOV.U32 R0, RZ, RZ, R23 ;  /* 0x000000ffff007224 */ /* 0x000fdc00078e0017 */
[----:B------:R-:W-:Y:S04]  /*398d0*/  STL.64 [R1+0x1f0], R12 ;  /* 0x0001f00c01007387 */ /* 0x000fe80000100a00 */
[----:B------:R0:W-:Y:S04]  /*398e0*/  STL.64 [R1+0x1f8], R14 ;  /* 0x0001f80e01007387 */ /* 0x0001e80000100a00 */
[----:B------:R-:W2:Y:S04]  /*398f0*/  LDL.LU.64 R22, [R1+0x2d58] ;  /* 0x002d580001167983 */ /* 0x000ea80000300a00 */
[----:B------:R-:W2:Y:S01]  /*39900*/  LDL.LU.64 R20, [R1+0x2d50] ;  /* 0x002d500001147983 */ /* 0x000ea20000300a00 */
[----:B0-----:R-:W-:-:S02]  /*39910*/  IMAD.MOV.U32 R14, RZ, RZ, R16 ;  /* 0x000000ffff0e7224 */ /* 0x001fc400078e0010 */
[----:B--2---:R-:W-:Y:S01]  /*39920*/  HMMA.16816.F32 R16, R20, R18, R8 ;  /* 0x000000121410723c */ /* 0x004fe20000001808 */
[----:B------:R-:W2:Y:S04]  /*39930*/  LDL.LU.64 R10, [R1+0x2d48] ;  /* 0x002d4800010a7983 */ /* 0x000ea80000300a00 */
[----:B------:R-:W2:-:S15]  /*39940*/  LDL.LU.64 R8, [R1+0x2d40] ;  /* 0x002d400001087983 */ /* 0x000e9e0000300a00 */
[----:B------:R-:W-:-:S03]  /*39950*/  NOP ;  /* 0x0000000000007918 */ /* 0x000fc60000000000 */
[----:B------:R-:W-:Y:S04]  /*39960*/  STL.64 [R1+0x1e0], R16 ;  /* 0x0001e01001007387 */ /* 0x000fe80000100a00 */
[----:B------:R0:W-:Y:S01]  /*39970*/  STL [R1+0x1e8], R18 ;  /* 0x0001e81201007387 */ /* 0x0001e20000100800 */
[----:B------:R-:W-:-:S03]  /*39980*/  IMAD.MOV.U32 R29, RZ, RZ, R19 ;  /* 0x000000ffff1d7224 */ /* 0x000fc600078e0013 */
[----:B0-----:R-:W2:Y:S04]  /*39990*/  LDL.LU.64 R18, [R1+0x2d38] ;  /* 0x002d380001127983 */ /* 0x001ea80000300a00 */
[----:B------:R-:W-:Y:S01]  /*399a0*/  STL [R1+0x2918], R29 ;  /* 0x0029181d01007387 */ /* 0x000fe20000100800 */
[----:B--2---:R-:W-:Y:S03]  /*399b0*/  HMMA.16816.F32 R16, R20, R18, R8 ;  /* 0x000000121410723c */ /* 0x004fe60000001808 */
[----:B------:R-:W2:Y:S04]  /*399c0*/  LDL.LU.64 R10, [R1+0x2d30] ;  /* 0x002d3000010a7983 */ /* 0x000ea80000300a00 */
[----:B------:R-:W2:-:S15]  /*399d0*/  LDL.LU.64 R8, [R1+0x2d28] ;  /* 0x002d280001087983 */ /* 0x000e9e0000300a00 */
[----:B------:R-:W-:-:S01]  /*399e0*/  NOP ;  /* 0x0000000000007918 */ /* 0x000fc20000000000 */
[----:B------:R-:W-:Y:S04]  /*399f0*/  STL.64 [R1+0x150], R16 ;  /* 0x0001501001007387 */ /* 0x000fe80000100a00 */
[----:B------:R0:W-:Y:S04]  /*39a00*/  STL.64 [R1+0x158], R18 ;  /* 0x0001581201007387 */ /* 0x0001e80000100a00 */
[----:B0-----:R-:W3:Y:S04]  /*39a10*/  LDL.LU.64 R18, [R1+0x2d20] ;  /* 0x002d200001127983 */ /* 0x001ee80000300a00 */
[----:B------:R-:W3:Y:S01]  /*39a20*/  LDL.LU.64 R16, [R1+0x2d18] ;  /* 0x002d180001107983 */ /* 0x000ee20000300a00 */
[----:B------:R-:W-:Y:S01]  /*39a30*/  IMAD.MOV.U32 R15, RZ, RZ, R5 ;  /* 0x000000ffff0f7224 */ /* 0x000fe200078e0005 */
[C---:B--2---:R-:W-:Y:S06]  /*39a40*/  HMMA.16816.F32 R8, R20.reuse, R26, R8 ;  /* 0x0000001a1408723c */ /* 0x044fec0000001808 */
[----:B---3--:R-:W-:Y:S01]  /*39a50*/  HMMA.16816.F32 R12, R20, R14, R16 ;  /* 0x0000000e140c723c */ /* 0x008fe20000001810 */
[----:B------:R-:W2:Y:S04]  /*39a60*/  LDL.LU.64 R18, [R1+0x2d10] ;  /* 0x002d100001127983 */ /* 0x000ea80000300a00 */
[----:B------:R-:W2:-:S15]  /*39a70*/  LDL.LU.64 R16, [R1+0x2d08] ;  /* 0x002d080001107983 */ /* 0x000e9e0000300a00 */
[----:B------:R-:W-:-:S04]  /*39a80*/  NOP ;  /* 0x0000000000007918 */ /* 0x000fc80000000000 */
[----:B------:R-:W-:Y:S01]  /*39a90*/  IMAD.MOV.U32 R29, RZ, RZ, R15 ;  /* 0x000000ffff1d7224 */ /* 0x000fe200078e000f */
[----:B------:R-:W-:Y:S04]  /*39aa0*/  STL.64 [R1+0x30], R12 ;  /* 0x0000300c01007387 */ /* 0x000fe80000100a00 */
[----:B------:R-:W-:Y:S04]  /*39ab0*/  STL [R1+0x38], R14 ;  /* 0x0000380e01007387 */ /* 0x000fe80000100800 */
[----:B------:R-:W-:Y:S04]  /*39ac0*/  STL [R1+0x2940], R29 ;  /* 0x0029401d01007387 */ /* 0x000fe80000100800 */
[----:B------:R-:W3:Y:S04]  /*39ad0*/  LDL.LU R24, [R1+0x460] ;  /* 0x0004600001187983 */ /* 0x000ee80000300800 */
[----:B------:R-:W-:Y:S04]  /*39ae0*/  STL.64 [R1+0x20], R8 ;  /* 0x0000200801007387 */ /* 0x000fe80000100a00 */
[----:B------:R-:W-:Y:S04]  /*39af0*/  STL.64 [R1+0x28], R10 ;  /* 0x0000280a01007387 */ /* 0x000fe80000100a00 */
[----:B------:R-:W3:Y:S04]  /*39b00*/  LDL.LU R25, [R1+0x464] ;  /* 0x0004640001197983 */ /* 0x000ee80000300800 */
[----:B------:R-:W4:Y:S04]  /*39b10*/  LDL.LU R26, [R1+0x468] ;  /* 0x00046800011a7983 */ /* 0x000f280000300800 */
[----:B------:R-:W4:Y:S04]  /*39b20*/  LDL.LU R27, [R1+0x46c] ;  /* 0x00046c00011b7983 */ /* 0x000f280000300800 */
[----:B----4-:R0:W-:Y:S02]  /*39b30*/  STL.64 [R1+0x2be0], R26 ;  /* 0x002be01a01007387 */ /* 0x0101e40000100a00 */
[----:B0-----:R-:W-:-:S02]  /*39b40*/  IMAD.MOV.U32 R26, RZ, RZ, R4 ;  /* 0x000000ffff1a7224 */ /* 0x001fc400078e0004 */
[----:B------:R-:W-:-:S07]  /*39b50*/  IMAD.MOV.U32 R27, RZ, RZ, R3 ;  /* 0x000000ffff1b7224 */ /* 0x000fce00078e0003 */
[----:B--2---:R-:W-:Y:S01]  /*39b60*/  HMMA.16816.F32 R8, R20, R26, R16 ;  /* 0x0000001a1408723c */ /* 0x004fe20000001810 */
[----:B---3--:R-:W-:-:S15]  /*39b70*/  STL.64 [R1+0x2bd8], R24 ;  /* 0x002bd81801007387 */ /* 0x008fde0000100a00 */
[----:B------:R-:W-:-:S07]  /*39b80*/  NOP ;  /* 0x0000000000007918 */ /* 0x000fce0000000000 */
[----:B------:R-:W-:Y:S04]  /*39b90*/  STL.64 [R1+0x10], R8 ;  /* 0x0000100801007387 */ /* 0x000fe80000100a00 */
[----:B------:R-:W-:Y:S04]  /*39ba0*/  STL [R1+0x18], R10 ;  /* 0x0000180a01007387 */ /* 0x000fe80000100800 */
[----:B------:R0:W-:Y:S04]  /*39bb0*/  STL.64 [R1+0x2c78], R26 ;  /* 0x002c781a01007387 */ /* 0x0001e80000100a00 */
[----:B0-----:R-:W2:Y:S01]  /*39bc0*/  LDL.64 R26, [R1+0xb8] ;  /* 0x0000b800011a7983 */ /* 0x001ea20000100a00 */
[----:B------:R-:W-:-:S02]  /*39bd0*/  IMAD.MOV.U32 R14, RZ, RZ, R2 ;  /* 0x000000ffff0e7224 */ /* 0x000fc400078e0002 */
[----:B------:R-:W-:Y:S02]  /*39be0*/  IMAD.MOV.U32 R15, RZ, RZ, R0 ;  /* 0x000000ffff0f7224 */ /* 0x000fe400078e0000 */
[----:B------:R-:W-:Y:S01]  /*39bf0*/  IMAD.MOV.U32 R29, RZ, RZ, R11 ;  /* 0x000000ffff1d7224 */ /* 0x000fe200078e000b */
[----:B--2---:R-:W-:Y:S04]  /*39c00*/  STL.64 [R1+0x2c90], R26 ;  /* 0x002c901a01007387 */ /* 0x004fe80000100a00 */
[----:B------:R-:W2:Y:S04]  /*39c10*/  LDL.LU R16, [R1+0x3a0] ;  /* 0x0003a00001107983 */ /* 0x000ea80000300800 */
[----:B------:R-:W2:Y:S04]  /*39c20*/  LDL.LU R17, [R1+0x3a4] ;  /* 0x0003a40001117983 */ /* 0x000ea80000300800 */
[----:B------:R-:W3:Y:S04]  /*39c30*/  LDL.LU R18, [R1+0x3a8] ;  /* 0x0003a80001127983 */ /* 0x000ee80000300800 */
[----:B------:R-:W3:Y:S04]  /*39c40*/  LDL.LU R19, [R1+0x3ac] ;  /* 0x0003ac0001137983 */ /* 0x000ee80000300800 */
[----:B------:R-:W-:Y:S04]  /*39c50*/  STL.64 [R1+0x2ce0], R14 ;  /* 0x002ce00e01007387 */ /* 0x000fe80000100a00 */
[----:B------:R-:W4:Y:S04]  /*39c60*/  LDL.LU R8, [R1+0x2d0] ;  /* 0x0002d00001087983 */ /* 0x000f280000300800 */
        /* <DEDUP_REMOVED lines=15> */
[----:B------:R-:W4:Y:S04]  /*39d60*/  LDL.64 R26, [R1+0xc8] ;  /* 0x0000c800011a7983 */ /* 0x000f280000100a00 */
[----:B------:R-:W2:Y:S04]  /*39d70*/  LDL.64 R14, [R1+0x98] ;  /* 0x00009800010e7983 */ /* 0x000ea80000100a00 */
[----:B----4-:R0:W-:Y:S04]  /*39d80*/  STL.64 [R1+0x2c98], R26 ;  /* 0x002c981a01007387 */ /* 0x0101e80000100a00 */
[----:B0-----:R-:W4:Y:S04]  /*39d90*/  LDL.64 R26, [R1+0xd8] ;  /* 0x0000d800011a7983 */ /* 0x001f280000100a00 */
[----:B----4-:R0:W-:Y:S04]  /*39da0*/  STL.64 [R1+0x2cb0], R26 ;  /* 0x002cb01a01007387 */ /* 0x0101e80000100a00 */
[----:B0-----:R-:W4:Y:S04]  /*39db0*/  LDL.64 R26, [R1+0xe8] ;  /* 0x0000e800011a7983 */ /* 0x001f280000100a00 */
[----:B---3--:R-:W-:Y:S04]  /*39dc0*/  STL.64 [R1+0x2c70], R18 ;  /* 0x002c701201007387 */ /* 0x008fe80000100a00 */
[----:B------:R0:W-:Y:S04]  /*39dd0*/  STL.64 [R1+0x2c68], R16 ;  /* 0x002c681001007387 */ /* 0x0001e80000100a00 */
[----:B0-----:R-:W3:Y:S04]  /*39de0*/  LDL.LU R16, [R1+0x390] ;  /* 0x0003900001107983 */ /* 0x001ee80000300800 */
[----:B------:R-:W3:Y:S04]  /*39df0*/  LDL.LU R17, [R1+0x394] ;  /* 0x0003940001117983 */ /* 0x000ee80000300800 */
[----:B------:R-:W2:Y:S04]  /*39e00*/  LDL.LU R18, [R1+0x398] ;  /* 0x0003980001127983 */ /* 0x000ea80000300800 */
[----:B------:R-:W2:Y:S04]  /*39e10*/  LDL.LU R19, [R1+0x39c] ;  /* 0x00039c0001137983 */ /* 0x000ea80000300800 */
[----:B--2---:R-:W-:Y:S04]  /*39e20*/  STL.64 [R1+0x2c88], R18 ;  /* 0x002c881201007387 */ /* 0x004fe80000100a00 */
[----:B---3--:R0:W-:Y:S04]  /*39e30*/  STL.64 [R1+0x2c80], R16 ;  /* 0x002c801001007387 */ /* 0x0081e80000100a00 */
        /* <DEDUP_REMOVED lines=17> */
[----:B------:R-:W-:Y:S04]  /*39f50*/  STL [R1+0x2a40], R29 ;  /* 0x002a401d01007387 */ /* 0x000fe80000100800 */
[----:B------:R-:W-:Y:S04]  /*39f60*/  STL.64 [R1+0x60], R8 ;  /* 0x0000600801007387 */ /* 0x000fe80000100a00 */
[----:B------:R0:W-:Y:S04]  /*39f70*/  STL.64 [R1+0x68], R10 ;  /* 0x0000680a01007387 */ /* 0x0001e80000100a00 */
[----:B0-----:R-:W3:Y:S04]  /*39f80*/  LDL.LU.64 R10, [R1+0x2d00] ;  /* 0x002d0000010a7983 */ /* 0x001ee80000300a00 */
[----:B------:R-:W3:Y:S01]  /*39f90*/  LDL.LU.64 R8, [R1+0x2cf8] ;  /* 0x002cf80001087983 */ /* 0x000ee20000300a00 */
[----:B------:R-:W-:-:S02]  /*39fa0*/  IMAD.MOV.U32 R2, RZ, RZ, R14 ;  /* 0x000000ffff027224 */ /* 0x000fc400078e000e */
[----:B------:R-:W-:Y:S01]  /*39fb0*/  IMAD.MOV.U32 R0, RZ, RZ, R15 ;  /* 0x000000ffff007224 */ /* 0x000fe200078e000f */
[----:B---3--:R-:W-:-:S15]  /*39fc0*/  HMMA.16816.F32 R8, R20, R14, R8 ;  /* 0x0000000e1408723c */ /* 0x008fde0000001808 */
[----:B------:R-:W-:-:S08]  /*39fd0*/  NOP ;  /* 0x0000000000007918 */ /* 0x000fd00000000000 */
[----:B------:R-:W-:Y:S04]  /*39fe0*/  STL.64 [R1+0x50], R8 ;  /* 0x0000500801007387 */ /* 0x000fe80000100a00 */
[----:B------:R0:W-:Y:S04]  /*39ff0*/  STL.64 [R1+0x58], R10 ;  /* 0x0000580a01007387 */ /* 0x0001e80000100a00 */
[----:B0-----:R-:W3:Y:S04]  /*3a000*/  LDL.LU.64 R10, [R1+0x2cf0] ;  /* 0x002cf000010a7983 */ /* 0x001ee80000300a00 */
[----:B------:R-:W3:Y:S04]  /*3a010*/  LDL.LU.64 R8, [R1+0x2ce8] ;  /* 0x002ce80001087983 */ /* 0x000ee80000300a00 */
[----:B------:R-:W3:Y:S02]  /*3a020*/  LDL.LU.64 R14, [R1+0x2ce0] ;  /* 0x002ce000010e7983 */ /* 0x000ee40000300a00 */
[----:B---3--:R-:W-:Y:S02]  /*3a030*/  HMMA.16816.F32 R12, R20, R14, R8 ;  /* 0x0000000e140c723c */ /* 0x008fe40000001808 */
[----:B------:R-:W3:Y:S04]  /*3a040*/  LDL.LU.64 R10, [R1+0x2cd8] ;  /* 0x002cd800010a7983 */ /* 0x000ee80000300a00 */
[----:B------:R-:W2:-:S15]  /*3a050*/  LDL.LU.64 R8, [R1+0x2cd0] ;  /* 0x002cd00001087983 */ /* 0x000e9e0000300a00 */
[----:B------:R-:W-:-:S02]  /*3a060*/  NOP ;  /* 0x0000000000007918 */ /* 0x000fc40000000000 */
[----:B------:R-:W-:Y:S04]  /*3a070*/  STL.64 [R1], R12 ;  /* 0x0000000c01007387 */ /* 0x000fe80000100a00 */
[----:B------:R-:W-:Y:S04]  /*3a080*/  STL.64 [R1+0x8], R14 ;  /* 0x0000080e01007387 */ /* 0x000fe80000100a00 */
[----:B---3--:R0:W1:Y:S04]  /*3a090*/  LDSM.16.MT88.4 R12, [R11+UR4+0x3080] ;  /* 0x003080040b0c783b */ /* 0x0080680008004200 */
[----:B0-----:R-:W2:Y:S04]  /*3a0a0*/  LDL.LU R11, [R1+0x2cc8] ;  /* 0x002cc800010b7983 */ /* 0x001ea80000300800 */
[----:B-1----:R0:W-:Y:S04]  /*3a0b0*/  STL.64 [R1+0x2b60], R14 ;  /* 0x002b600e01007387 */ /* 0x0021e80000100a00 */
[----:B------:R1:W-:Y:S04]  /*3a0c0*/  STL.64 [R1+0x2b58], R12 ;  /* 0x002b580c01007387 */ /* 0x0003e80000100a00 */
[----:B0-----:R-:W3:Y:S01]  /*3a0d0*/  LDL.LU.64 R14, [R1+0x88] ;  /* 0x00008800010e7983 */ /* 0x001ee20000300a00 */
[----:B------:R-:W-:-:S02]  /*3a0e0*/  IMAD.MOV.U32 R22, RZ, RZ, R2 ;  /* 0x000000ffff167224 */ /* 0x000fc400078e0002 */
[----:B----4-:R-:W-:Y:S02]  /*3a0f0*/  IMAD.MOV.U32 R3, RZ, RZ, R26 ;  /* 0x000000ffff037224 */ /* 0x010fe400078e001a */
[----:B------:R-:W-:Y:S01]  /*3a100*/  IMAD.MOV.U32 R2, RZ, RZ, R27 ;  /* 0x000000ffff027224 */ /* 0x000fe200078e001b */
[C---:B--2---:R-:W-:Y:S01]  /*3a110*/  HMMA.16816.F32 R16, R8.reuse, R26, R16 ;  /* 0x0000001a0810723c */ /* 0x044fe20000001810 */
[----:B---3--:R0:W-:Y:S04]  /*3a120*/  STL.64 [R1+0x2c60], R14 ;  /* 0x002c600e01007387 */ /* 0x0081e80000100a00 */
[----:B-1----:R-:W2:Y:S04]  /*3a130*/  LDL.LU R12, [R1+0x360] ;  /* 0x00036000010c7983 */ /* 0x002ea80000300800 */
[----:B------:R-:W2:Y:S04]  /*3a140*/  LDL.LU R13, [R1+0x364] ;  /* 0x00036400010d7983 */ /* 0x000ea80000300800 */
[----:B0-----:R-:W2:Y:S04]  /*3a150*/  LDL.LU R14, [R1+0x368] ;  /* 0x00036800010e7983 */ /* 0x001ea80000300800 */
[----:B------:R-:W2:Y:S06]  /*3a160*/  LDL.LU R15, [R1+0x36c] ;  /* 0x00036c00010f7983 */ /* 0x000eac0000300800 */
[----:B------:R-:W-:Y:S04]  /*3a170*/  STL.64 [R1+0x1c0], R16 ;  /* 0x0001c01001007387 */ /* 0x000fe80000100a00 */
[----:B------:R0:W-:Y:S04]  /*3a180*/  STL.64 [R1+0x1c8], R18 ;  /* 0x0001c81201007387 */ /* 0x0001e80000100a00 */
[----:B0-----:R-:W3:Y:S04]  /*3a190*/  LDL.LU.64 R18, [R1+0x2cc0] ;  /* 0x002cc00001127983 */ /* 0x001ee80000300a00 */
[----:B------:R-:W3:Y:S04]  /*3a1a0*/  LDL.LU.64 R16, [R1+0x2cb8] ;  /* 0x002cb80001107983 */ /* 0x000ee80000300a00 */
[----:B------:R-:W3:Y:S04]  /*3a1b0*/  LDL.LU.64 R26, [R1+0x2cb0] ;  /* 0x002cb000011a7983 */ /* 0x000ee80000300a00 */
[----:B------:R-:W4:Y:S01]  /*3a1c0*/  LDL R28, [R1+0x17e8] ;  /* 0x0017e800011c7983 */ /* 0x000f220000100800 */
[----:B---3--:R-:W-:Y:S06]  /*3a1d0*/  HMMA.16816.F32 R16, R8, R26, R16 ;  /* 0x0000001a0810723c */ /* 0x008fec0000001810 */
[----:B------:R-:W-:Y:S01]  /*3a1e0*/  MOV R5, R26 ;  /* 0x0000001a00057202 */ /* 0x000fe20000000f00 */
[----:B------:R-:W-:-:S15]  /*3a1f0*/  IMAD.MOV.U32 R4, RZ, RZ, R27 ;  /* 0x000000ffff047224 */ /* 0x000fde00078e001b */
[----:B------:R-:W-:-:S01]  /*3a200*/  NOP ;  /* 0x0000000000007918 */ /* 0x000fc20000000000 */
[----:B------:R-:W-:Y:S04]  /*3a210*/  STL.64 [R1+0x1b0], R16 ;  /* 0x0001b01001007387 */ /* 0x000fe80000100a00 */
[----:B------:R0:W-:Y:S04]  /*3a220*/  STL.64 [R1+0x1b8], R18 ;  /* 0x0001b81201007387 */ /* 0x0001e80000100a00 */
[----:B0-----:R-:W3:Y:S04]  /*3a230*/  LDL.LU.64 R18, [R1+0x2ca8] ;  /* 0x002ca80001127983 */ /* 0x001ee80000300a00 */
[----:B------:R-:W3:Y:S04]  /*3a240*/  LDL.LU.64 R16, [R1+0x2ca0] ;  /* 0x002ca00001107983 */ /* 0x000ee80000300a00 */
[----:B------:R-:W2:Y:S02]  /*3a250*/  LDL.LU.64 R26, [R1+0x2c98] ;  /* 0x002c9800011a7983 */ /* 0x000ea40000300a00 */
[----:B--2---:R-:W-:-:S15]  /*3a260*/  HMMA.16816.F32 R12, R8, R26, R12 ;  /* 0x0000001a080c723c */ /* 0x004fde000000180c */
[----:B------:R-:W-:-:S08]  /*3a270*/  NOP ;  /* 0x0000000000007918 */ /* 0x000fd00000000000 */
[----:B------:R0:W-:Y:S04]  /*3a280*/  STL.64 [R1+0x1a0], R12 ;  /* 0x0001a00c01007387 */ /* 0x0001e80000100a00 */
[----:B------:R1:W-:Y:S01]  /*3a290*/  STL.64 [R1+0x1a8], R14 ;  /* 0x0001a80e01007387 */ /* 0x0003e20000100a00 */
[----:B0-----:R-:W-:Y:S02]  /*3a2a0*/  IMAD.MOV.U32 R13, RZ, RZ, R26 ;  /* 0x000000ffff0d7224 */ /* 0x001fe400078e001a */
[----:B------:R-:W-:Y:S02]  /*3a2b0*/  IMAD.MOV.U32 R12, RZ, RZ, R27 ;  /* 0x000000ffff0c7224 */ /* 0x000fe400078e001b */
[----:B------:R-:W3:Y:S02]  /*3a2c0*/  LDL.LU.64 R26, [R1+0x2c90] ;  /* 0x002c9000011a7983 */ /* 0x000ee40000300a00 */
[----:B---3--:R-:W-:Y:S06]  /*3a2d0*/  HMMA.16816.F32 R16, R8, R26, R16 ;  /* 0x0000001a0810723c */ /* 0x008fec0000001810 */
[----:B-1----:R-:W-:-:S02]  /*3a2e0*/  IMAD.MOV.U32 R15, RZ, RZ, R26 ;  /* 0x000000ffff0f7224 */ /* 0x002fc400078e001a */
[----:B------:R-:W-:-:S15]  /*3a2f0*/  IMAD.MOV.U32 R14, RZ, RZ, R27 ;  /* 0x000000ffff0e7224 */ /* 0x000fde00078e001b */
[----:B------:R-:W-:Y:S04]  /*3a300*/  STL.64 [R1+0x190], R16 ;  /* 0x0001901001007387 */ /* 0x000fe80000100a00 */
[----:B------:R0:W-:Y:S04]  /*3a310*/  STL.64 [R1+0x198], R18 ;  /* 0x0001981201007387 */ /* 0x0001e80000100a00 */
[----:B0-----:R-:W2:Y:S04]  /*3a320*/  LDL.LU.64 R18, [R1+0x2c88] ;  /* 0x002c880001127983 */ /* 0x001ea80000300a00 */
[----:B------:R-:W2:Y:S04]  /*3a330*/  LDL.LU.64 R16, [R1+0x2c80] ;  /* 0x002c800001107983 */ /* 0x000ea80000300a00 */
[----:B------:R-:W2:Y:S01]  /*3a340*/  LDL.LU.64 R26, [R1+0x2c78] ;  /* 0x002c7800011a7983 */ /* 0x000ea20000300a00 */
[----:B------:R-:W-:-:S03]  /*3a350*/  IMAD.MOV.U32 R23, RZ, RZ, R0 ;  /* 0x000000ffff177224 */ /* 0x000fc600078e0000 */
[----:B------:R-:W3:Y:S01]  /*3a360*/  LDL R0, [R1+0x474] ;  /* 0x0004740001007983 */ /* 0x000ee20000100800 */
[----:B--2---:R-:W-:-:S15]  /*3a370*/  HMMA.16816.F32 R16, R8, R26, R16 ;  /* 0x0000001a0810723c */ /* 0x004fde0000001810 */
[----:B------:R-:W-:-:S08]  /*3a380*/  NOP ;  /* 0x0000000000007918 */ /* 0x000fd00000000000 */
[----:B------:R-:W-:Y:S04]  /*3a390*/  STL.64 [R1+0x180], R16 ;  /* 0x0001801001007387 */ /* 0x000fe80000100a00 */
[----:B------:R0:W-:Y:S04]  /*3a3a0*/  STL.64 [R1+0x188], R18 ;  /* 0x0001881201007387 */ /* 0x0001e80000100a00 */
[----:B0-----:R-:W2:Y:S04]  /*3a3b0*/  LDL.LU.64 R18, [R1+0x2c70] ;  /* 0x002c700001127983 */ /* 0x001ea80000300a00 */
[----:B------:R-:W2:Y:S04]  /*3a3c0*/  LDL.LU.64 R16, [R1+0x2c68] ;  /* 0x002c680001107983 */ /* 0x000ea80000300a00 */
        /* <DEDUP_REMOVED lines=8> */
[----:B------:R-:W-:-:S05]  /*3a450*/  IMAD.MOV.U32 R27, RZ, RZ, R4 ;  /* 0x000000ffff1b7224 */ /* 0x000fca00078e0004 */
[----:B------:R-:W-:Y:S04]  /*3a460*/  STL.64 [R1+0x2c38], R26 ;  /* 0x002c381a01007387 */ /* 0x000fe80000100a00 */
[----:B------:R-:W4:Y:S01]  /*3a470*/  LDL.LU R12, [R1+0x3c0] ;  /* 0x0003c000010c7983 */ /* 0x000f220000300800 */
[----:B--2---:R-:W-:-:S15]  /*3a480*/  HMMA.16816.F32 R16, R8, R6, R16 ;  /* 0x000000060810723c */ /* 0x004fde0000001810 */
[----:B------:R-:W-:-:S08]  /*3a490*/  NOP ;  /* 0x0000000000007918 */ /* 0x000fd00000000000 */
[----:B------:R0:W-:Y:S04]  /*3a4a0*/  STL.64 [R1+0x170], R16 ;  /* 0x0001701001007387 */ /* 0x0001e80000100a00 */
[----:B------:R1:W-:Y:S04]  /*3a4b0*/  STL.64 [R1+0x178], R18 ;  /* 0x0001781201007387 */ /* 0x0003e80000100a00 */
[----:B------:R-:W4:Y:S04]  /*3a4c0*/  LDL.LU R13, [R1+0x3c4] ;  /* 0x0003c400010d7983 */ /* 0x000f280000300800 */
[----:B------:R-:W4:Y:S04]  /*3a4d0*/  LDL.LU R14, [R1+0x3c8] ;  /* 0x0003c800010e7983 */ /* 0x000f280000300800 */
[----:B------:R-:W4:Y:S04]  /*3a4e0*/  LDL.LU R15, [R1+0x3cc] ;  /* 0x0003cc00010f7983 */ /* 0x000f280000300800 */
[----:B0-----:R-:W2:Y:S04]  /*3a4f0*/  LDL.LU R16, [R1+0x3b0] ;  /* 0x0003b00001107983 */ /* 0x001ea80000300800 */
[----:B------:R-:W2:Y:S04]  /*3a500*/  LDL.LU R17, [R1+0x3b4] ;  /* 0x0003b40001117983 */ /* 0x000ea80000300800 */
[----:B-1----:R-:W2:Y:S04]  /*3a510*/  LDL.LU R18, [R1+0x3b8] ;  /* 0x0003b80001127983 */ /* 0x002ea80000300800 */
[----:B------:R-:W2:Y:S04]  /*3a520*/  LDL.LU R19, [R1+0x3bc] ;  /* 0x0003bc0001137983 */ /* 0x000ea80000300800 */
[----:B------:R0:W-:Y:S04]  /*3a530*/  STL.64 [R1+0x2be8], R6 ;  /* 0x002be80601007387 */ /* 0x0001e80000100a00 */
[----:B------:R-:W3:Y:S04]  /*3a540*/  LDL.LU R4, [R1+0x430] ;  /* 0x0004300001047983 */ /* 0x000ee80000300800 */
[----:B------:R-:W3:Y:S04]  /*3a550*/  LDL.LU R5, [R1+0x434] ;  /* 0x0004340001057983 */ /* 0x000ee80000300800 */
[----:B0-----:R-:W4:Y:S04]  /*3a560*/  LDL.LU R6, [R1+0x438] ;  /* 0x0004380001067983 */ /* 0x001f280000300800 */
        /* <DEDUP_REMOVED lines=13> */
[----:B------:R-:W-:Y:S03]  /*3a640*/  HMMA.16816.F32 R12, R8, R22, R12 ;  /* 0x00000016080c723c */ /* 0x000fe6000000180c */
        /* <DEDUP_REMOVED lines=14> */
[----:B0-----:R-:W2:Y:S01]  /*3a730*/  LDL.LU.64 R14, [R1+0x2c60] ;  /* 0x002c6000010e7983 */ /* 0x001ea20000300a00 */
[----:B------:R-:W-:-:S02]  /*3a740*/  IMAD.MOV.U32 R26, RZ, RZ, R3 ;  /* 0x000000ffff1a7224 */ /* 0x000fc400078e0003 */
[----:B------:R-:W-:Y:S01]  /*3a750*/  IMAD.MOV.U32 R27, RZ, RZ, R2 ;  /* 0x000000ffff1b7224 */ /* 0x000fe200078e0002 */
[----:B--2---:R-:W-:Y:S01]  /*3a760*/  HMMA.16816.F32 R8, R8, R14, R16 ;  /* 0x0000000e0808723c */ /* 0x004fe20000001810 */
[----:B------:R-:W3:Y:S04]  /*3a770*/  LDL.LU.64 R18, [R1+0x2c58] ;  /* 0x002c580001127983 */ /* 0x000ee80000300a00 */
[----:B------:R-:W3:-:S15]  /*3a780*/  LDL.LU.64 R16, [R1+0x2c50] ;  /* 0x002c500001107983 */ /* 0x000ede0000300a00 */
[----:B------:R-:W-:-:S03]  /*3a790*/  NOP ;  /* 0x0000000000007918 */ /* 0x000fc60000000000 */
[----:B------:R0:W-:Y:S04]  /*3a7a0*/  STL.64 [R1+0x40], R8 ;  /* 0x0000400801007387 */ /* 0x0001e80000100a00 */
[----:B------:R1:W-:Y:S04]  /*3a7b0*/  STL.64 [R1+0x48], R10 ;  /* 0x0000480a01007387 */ /* 0x0003e80000100a00 */
[----:B0-----:R-:W2:Y:S04]  /*3a7c0*/  LDL.LU R8, [R1+0x440] ;  /* 0x0004400001087983 */ /* 0x001ea80000300800 */
[----:B------:R-:W2:Y:S04]  /*3a7d0*/  LDL.LU R9, [R1+0x444] ;  /* 0x0004440001097983 */ /* 0x000ea80000300800 */
[----:B-1----:R-:W2:Y:S04]  /*3a7e0*/  LDL.LU R10, [R1+0x448] ;  /* 0x00044800010a7983 */ /* 0x002ea80000300800 */
[----:B------:R-:W2:Y:S01]  /*3a7f0*/  LDL.LU R11, [R1+0x44c] ;  /* 0x00044c00010b7983 */ /* 0x000ea20000300800 */
[----:B---3--:R-:W-:Y:S03]  /*3a800*/  HMMA.16816.F32 R24, R16, R26, R4 ;  /* 0x0000001a1018723c */ /* 0x008fe60000001804 */
[----:B------:R-:W3:Y:S04]  /*3a810*/  LDL.LU.64 R6, [R1+0x2c48] ;  /* 0x002c480001067983 */ /* 0x000ee80000300a00 */
[----:B------:R-:W3:-:S15]  /*3a820*/  LDL.LU.64 R4, [R1+0x2c40] ;  /* 0x002c400001047983 */ /* 0x000ede0000300a00 */
[----:B------:R-:W-:-:S01]  /*3a830*/  NOP ;  /* 0x0000000000007918 */ /* 0x000fc20000000000 */
[----:B------:R-:W-:Y:S04]  /*3a840*/  STL.64 [R1+0x1d0], R24 ;  /* 0x0001d01801007387 */ /* 0x000fe80000100a00 */
[----:B------:R0:W-:Y:S04]  /*3a850*/  STL.64 [R1+0x1d8], R26 ;  /* 0x0001d81a01007387 */ /* 0x0001e80000100a00 */
[----:B0-----:R-:W3:Y:S04]  /*3a860*/  LDL.LU.64 R26, [R1+0x2c38] ;  /* 0x002c3800011a7983 */ /* 0x001ee80000300a00 */
[----:B------:R-:W4:Y:S01]  /*3a870*/  LDL R2, [R1+0x680] ;  /* 0x0006800001027983 */ /* 0x000f220000100800 */
        /* <DEDUP_REMOVED lines=22> */
[----:B------:R-:W2:-:S15]  /*3a9e0*/  LDL.LU.64 R6, [R1+0x2be8] ;  /* 0x002be80001067983 */ /* 0x000e9e0000300a00 */
[----:B------:R-:W-:-:S06]  /*3a9f0*/  NOP ;  /* 0x0000000000007918 */ /* 0x000fcc0000000000 */
[----:B------:R-:W-:Y:S04]  /*3aa00*/  STL.64 [R1+0x270], R24 ;  /* 0x0002701801007387 */ /* 0x000fe80000100a00 */
[----:B------:R0:W-:Y:S04]  /*3aa10*/  STL.64 [R1+0x278], R26 ;  /* 0x0002781a01007387 */ /* 0x0001e80000100a00 */
[----:B0-----:R-:W3:Y:S04]  /*3aa20*/  LDL.LU.64 R26, [R1+0x2be0] ;  /* 0x002be000011a7983 */ /* 0x001ee80000300a00 */
[----:B------:R-:W3:Y:S01]  /*3aa30*/  LDL.LU.64 R24, [R1+0x2bd8] ;  /* 0x002bd80001187983 */ /* 0x000ee20000300a00 */
[C---:B--2---:R-:W-:Y:S06]  /*3aa40*/  HMMA.16816.F32 R8, R16.reuse, R6, R8 ;  /* 0x000000061008723c */ /* 0x044fec0000001808 */
[----:B------:R-:W-:Y:S01]  /*3aa50*/  IMAD.MOV.U32 R3, RZ, RZ, R7 ;  /* 0x000000ffff037224 */ /* 0x000fe200078e0007 */
[----:B---3--:R-:W-:-:S15]  /*3aa60*/  HMMA.16816.F32 R24, R16, R22, R24 ;  /* 0x000000161018723c */ /* 0x008fde0000001818 */
[----:B------:R-:W-:-:S01]  /*3aa70*/  NOP ;  /* 0x0000000000007918 */ /* 0x000fc20000000000 */
[----:B------:R0:W-:Y:S04]  /*3aa80*/  STL.64 [R1+0x2b0], R8 ;  /* 0x0002b00801007387 */ /* 0x0001e80000100a00 */
[----:B------:R-:W-:Y:S04]  /*3aa90*/  STL.64 [R1+0x2b8], R10 ;  /* 0x0002b80a01007387 */ /* 0x000fe80000100a00 */
[----:B------:R-:W2:Y:S01]  /*3aaa0*/  LDL.LU R4, [R1+0x450] ;  /* 0x0004500001047983 */ /* 0x000ea20000300800 */
[----:B0-----:R-:W-:-:S03]  /*3aab0*/  IMAD.MOV.U32 R8, RZ, RZ, R6 ;  /* 0x000000ffff087224 */ /* 0x001fc600078e0006 */
[----:B------:R0:W-:Y:S04]  /*3aac0*/  STL.64 [R1+0x2d0], R24 ;  /* 0x0002d01801007387 */ /* 0x0001e80000100a00 */
[----:B------:R1:W-:Y:S04]  /*3aad0*/  STL.64 [R1+0x2d8], R26 ;  /* 0x0002d81a01007387 */ /* 0x0003e80000100a00 */
[----:B------:R-:W2:Y:S04]  /*3aae0*/  LDL.LU R5, [R1+0x454] ;  /* 0x0004540001057983 */ /* 0x000ea80000300800 */
[----:B------:R-:W2:Y:S04]  /*3aaf0*/  LDL.LU R6, [R1+0x458] ;  /* 0x0004580001067983 */ /* 0x000ea80000300800 */
[----:B------:R-:W2:Y:S04]  /*3ab00*/  LDL.LU R7, [R1+0x45c] ;  /* 0x00045c0001077983 */ /* 0x000ea80000300800 */
[----:B------:R-:W-:Y:S04]  /*3ab10*/  STL.64 [R1+0x2bc0], R22 ;  /* 0x002bc01601007387 */ /* 0x000fe80000100a00 */
[----:B0-----:R-:W3:Y:S04]  /*3ab20*/  LDL.LU R24, [R1+0x560] ;  /* 0x0005600001187983 */ /* 0x001ee80000300800 */
[----:B------:R-:W3:Y:S04]  /*3ab30*/  LDL.LU R25, [R1+0x564] ;  /* 0x0005640001197983 */ /* 0x000ee80000300800 */
[----:B-1----:R-:W4:Y:S04]  /*3ab40*/  LDL.LU R26, [R1+0x568] ;  /* 0x00056800011a7983 */ /* 0x002f280000300800 */
[----:B------:R-:W4:Y:S04]  /*3ab50*/  LDL.LU R27, [R1+0x56c] ;  /* 0x00056c00011b7983 */ /* 0x000f280000300800 */
[----:B----4-:R0:W-:Y:S04]  /*3ab60*/  STL.64 [R1+0x2ad8], R26 ;  /* 0x002ad81a01007387 */ /* 0x0101e80000100a00 */
[----:B---3--:R-:W-:Y:S01]  /*3ab70*/  STL.64 [R1+0x2ad0], R24 ;  /* 0x002ad01801007387 */ /* 0x008fe20000100a00 */
[----:B0-----:R-:W-:-:S03]  /*3ab80*/  IMAD.MOV.U32 R26, RZ, RZ, R8 ;  /* 0x000000ffff1a7224 */ /* 0x001fc600078e0008 */
[----:B------:R-:W3:Y:S04]  /*3ab90*/  LDL.LU R8, [R1+0x490] ;  /* 0x0004900001087983 */ /* 0x000ee80000300800 */
[----:B------:R-:W3:Y:S04]  /*3aba0*/  LDL.LU R9, [R1+0x494] ;  /* 0x0004940001097983 */ /* 0x000ee80000300800 */
[----:B------:R-:W4:Y:S04]  /*3abb0*/  LDL.LU R10, [R1+0x498] ;  /* 0x00049800010a7983 */ /* 0x000f280000300800 */
[----:B------:R-:W4:Y:S04]  /*3abc0*/  LDL.LU R11, [R1+0x49c] ;  /* 0x00049c00010b7983 */ /* 0x000f280000300800 */
[----:B------:R-:W2:Y:S04]  /*3abd0*/  LDL.LU R20, [R1+0x480] ;  /* 0x0004800001147983 */ /* 0x000ea80000300800 */
[----:B------:R-:W2:Y:S01]  /*3abe0*/  LDL.LU R21, [R1+0x484] ;  /* 0x0004840001157983 */ /* 0x000ea20000300800 */
[----:B------:R-:W-:-:S03]  /*3abf0*/  IMAD.MOV.U32 R27, RZ, RZ, R3 ;  /* 0x000000ffff1b7224 */ /* 0x000fc600078e0003 */
[----:B------:R-:W2:Y:S04]  /*3ac00*/  LDL.LU R22, [R1+0x488] ;  /* 0x0004880001167983 */ /* 0x000ea80000300800 */
[----:B------:R-:W2:Y:S04]  /*3ac10*/  LDL.LU R23, [R1+0x48c] ;  /* 0x00048c0001177983 */ /* 0x000ea80000300800 */
[----:B----4-:R0:W-:Y:S04]  /*3ac20*/  STL.64 [R1+0x2bb8], R10 ;  /* 0x002bb80a01007387 */ /* 0x0101e80000100a00 */
[----:B---3--:R-:W-:Y:S04]  /*3ac30*/  STL.64 [R1+0x2bb0], R8 ;  /* 0x002bb00801007387 */ /* 0x008fe80000100a00 */
[----:B0-----:R-:W3:Y:S04]  /*3ac40*/  LDL.64 R10, [R1+0xe8] ;  /* 0x0000e800010a7983 */ /* 0x001ee80000100a00 */
[----:B------:R0:W-:Y:S04]  /*3ac50*/  STL.64 [R1+0x2b88], R26 ;  /* 0x002b881a01007387 */ /* 0x0001e80000100a00 */
[----:B------:R-:W4:Y:S04]  /*3ac60*/  LDL.LU R24, [R1+0x4b0] ;  /* 0x0004b00001187983 */ /* 0x000f280000300800 */
[----:B------:R-:W4:Y:S04]  /*3ac70*/  LDL.LU R25, [R1+0x4b4] ;  /* 0x0004b40001197983 */ /* 0x000f280000300800 */
[----:B0-----:R-:W3:Y:S04]  /*3ac80*/  LDL.LU R26, [R1+0x4b8] ;  /* 0x0004b800011a7983 */ /* 0x001ee80000300800 */
[----:B------:R-:W3:Y:S01]  /*3ac90*/  LDL.LU R27, [R1+0x4bc] ;  /* 0x0004bc00011b7983 */ /* 0x000ee20000300800 */
[----:B--2---:R-:W-:Y:S03]  /*3aca0*/  HMMA.16816.F32 R16, R16, R14, R4 ;  /* 0x0000000e1010723c */ /* 0x004fe60000001804 */
[----:B---3--:R0:W-:Y:S04]  /*3acb0*/  STL.64 [R1+0x2b98], R26 ;  /* 0x002b981a01007387 */ /* 0x0081e80000100a00 */
[----:B----4-:R-:W-:Y:S04]  /*3acc0*/  STL.64 [R1+0x2b90], R24 ;  /* 0x002b901801007387 */ /* 0x010fe80000100a00 */
[----:B0-----:R-:W2:Y:S04]  /*3acd0*/  LDL.64 R26, [R1+0xc8] ;  /* 0x0000c800011a7983 */ /* 0x001ea80000100a00 */
[----:B--2---:R0:W-:Y:S04]  /*3ace0*/  STL.64 [R1+0x2ba8], R26 ;  /* 0x002ba81a01007387 */ /* 0x0041e80000100a00 */
[----:B0-----:R-:W2:Y:S04]  /*3acf0*/  LDL.64 R26, [R1+0xd8] ;  /* 0x0000d800011a7983 */ /* 0x001ea80000100a00 */
[----:B------:R-:W3:Y:S04]  /*3ad00*/  LDL.LU.64 R6, [R1+0x2bd0] ;  /* 0x002bd00001067983 */ /* 0x000ee80000300a00 */
[----:B------:R-:W3:Y:S04]  /*3ad10*/  LDL.LU.64 R4, [R1+0x2bc8] ;  /* 0x002bc80001047983 */ /* 0x000ee80000300a00 */
[----:B------:R-:W-:Y:S04]  /*3ad20*/  STL.64 [R1+0x2c0], R16 ;  /* 0x0002c01001007387 */ /* 0x000fe80000100a00 */
[----:B------:R0:W-:Y:S04]  /*3ad30*/  STL.64 [R1+0x2c8], R18 ;  /* 0x0002c81201007387 */ /* 0x0001e80000100a00 */
[----:B0-----:R-:W4:Y:S04]  /*3ad40*/  LDL.64 R18, [R1+0x78] ;  /* 0x0000780001127983 */ /* 0x001f280000100a00 */
[----:B----4-:R0:W-:Y:S04]  /*3ad50*/  STL.64 [R1+0x2b80], R18 ;  /* 0x002b801201007387 */ /* 0x0101e80000100a00 */
[----:B0-----:R-:W4:Y:S01]  /*3ad60*/  LDL.64 R18, [R1+0xb8] ;  /* 0x0000b80001127983 */ /* 0x001f220000100a00 */
[----:B---3--:R-:W-:Y:S03]  /*3ad70*/  HMMA.16816.F32 R20, R4, R10, R20 ;  /* 0x0000000a0414723c */ /* 0x008fe60000001814 */
[----:B----4-:R0:W-:Y:S04]  /*3ad80*/  STL.64 [R1+0x2ba0], R18 ;  /* 0x002ba01201007387 */ /* 0x0101e80000100a00 */
[----:B------:R-:W3:Y:S04]  /*3ad90*/  LDL.LU R16, [R1+0x4a0] ;  /* 0x0004a00001107983 */ /* 0x000ee80000300800 */
[----:B------:R-:W3:Y:S04]  /*3ada0*/  LDL.LU R17, [R1+0x4a4] ;  /* 0x0004a40001117983 */ /* 0x000ee80000300800 */
[----:B0-----:R-:W3:Y:S04]  /*3adb0*/  LDL.LU R18, [R1+0x4a8] ;  /* 0x0004a80001127983 */ /* 0x001ee80000300800 */
[----:B------:R-:W3:Y:S04]  /*3adc0*/  LDL.LU R19, [R1+0x4ac] ;  /* 0x0004ac0001137983 */ /* 0x000ee80000300800 */
[----:B------:R0:W-:Y:S04]  /*3add0*/  STL.64 [R1+0x2b68], R14 ;  /* 0x002b680e01007387 */ /* 0x0001e80000100a00 */
[----:B------:R-:W4:Y:S04]  /*3ade0*/  LDL.LU R12, [R1+0x4e0] ;  /* 0x0004e000010c7983 */ /* 0x000f280000300800 */
[----:B------:R-:W4:Y:S04]  /*3adf0*/  LDL.LU R13, [R1+0x4e4] ;  /* 0x0004e400010d7983 */ /* 0x000f280000300800 */
[----:B0-----:R-:W2:Y:S04]  /*3ae00*/  LDL.LU R14, [R1+0x4e8] ;  /* 0x0004e800010e7983 */ /* 0x001ea80000300800 */
[----:B------:R-:W2:Y:S01]  /*3ae10*/  LDL.LU R15, [R1+0x4ec] ;  /* 0x0004ec00010f7983 */ /* 0x000ea20000300800 */
[----:B------:R-:W-:-:S03]  /*3ae20*/  IMAD.MOV.U32 R3, RZ, RZ, R11 ;  /* 0x000000ffff037224 */ /* 0x000fc600078e000b */
[----:B--2---:R-:W-:Y:S04]  /*3ae30*/  STL.64 [R1+0x2b78], R14 ;  /* 0x002b780e01007387 */ /* 0x004fe80000100a00 */
[----:B----4-:R0:W-:Y:S04]  /*3ae40*/  STL.64 [R1+0x2b70], R12 ;  /* 0x002b700c01007387 */ /* 0x0101e80000100a00 */
[----:B0-----:R-:W2:Y:S04]  /*3ae50*/  LDL.LU R12, [R1+0x4c0] ;  /* 0x0004c000010c7983 */ /* 0x001ea80000300800 */
[----:B------:R-:W2:Y:S04]  /*3ae60*/  LDL.LU R13, [R1+0x4c4] ;  /* 0x0004c400010d7983 */ /* 0x000ea80000300800 */
[----:B------:R-:W2:Y:S04]  /*3ae70*/  LDL.LU R14, [R1+0x4c8] ;  /* 0x0004c800010e7983 */ /* 0x000ea80000300800 */
[----:B------:R-:W2:Y:S04]  /*3ae80*/  LDL.LU R15, [R1+0x4cc] ;  /* 0x0004cc00010f7983 */ /* 0x000ea80000300800 */
[----:B------:R0:W-:Y:S04]  /*3ae90*/  STL.64 [R1+0x320], R20 ;  /* 0x0003201401007387 */ /* 0x0001e80000100a00 */
[----:B------:R1:W-:Y:S01]  /*3aea0*/  STL.64 [R1+0x328], R22 ;  /* 0x0003281601007387 */ /* 0x0003e20000100a00 */
[----:B0-----:R-:W-:-:S03]  /*3aeb0*/  MOV R20, R10 ;  /* 0x0000000a00147202 */ /* 0x001fc60000000f00 */
[----:B-1----:R-:W4:Y:S04]  /*3aec0*/  LDL.LU.64 R22, [R1+0x2bc0] ;  /* 0x002bc00001167983 */ /* 0x002f280000300a00 */
        /* <DEDUP_REMOVED lines=21> */
[----:B------:R1:W-:Y:S01]  /*3b020*/  STL.64 [R1+0x3d8], R26 ;  /* 0x0003d81a01007387 */ /* 0x0003e20000100a00 */
[----:B0-----:R-:W-:-:S03]  /*3b030*/  IMAD.MOV.U32 R24, RZ, RZ, R18 ;  /* 0x000000ffff187224 */ /* 0x001fc600078e0012 */
[----:B-1----:R-:W3:Y:S04]  /*3b040*/  LDL.LU.64 R26, [R1+0x2b88] ;  /* 0x002b8800011a7983 */ /* 0x002ee80000300a00 */
[----:B------:R-:W2:Y:S02]  /*3b050*/  LDL.LU.64 R18, [R1+0x2b80] ;  /* 0x002b800001127983 */ /* 0x000ea40000300a00 */
[----:B--2---:R-:W-:-:S15]  /*3b060*/  HMMA.16816.F32 R12, R4, R18, R12 ;  /* 0x00000012040c723c */ /* 0x004fde000000180c */
[----:B------:R-:W-:-:S08]  /*3b070*/  NOP ;  /* 0x0000000000007918 */ /* 0x000fd00000000000 */
[----:B------:R-:W-:Y:S04]  /*3b080*/  STL.64 [R1+0x3f0], R12 ;  /* 0x0003f00c01007387 */ /* 0x000fe80000100a00 */
[----:B------:R0:W-:Y:S04]  /*3b090*/  STL.64 [R1+0x3f8], R14 ;  /* 0x0003f80e01007387 */ /* 0x0001e80000100a00 */
[----:B0-----:R-:W3:Y:S04]  /*3b0a0*/  LDL.LU.64 R14, [R1+0x2b78] ;  /* 0x002b7800010e7983 */ /* 0x001ee80000300a00 */
[----:B------:R-:W3:Y:S01]  /*3b0b0*/  LDL.LU.64 R12, [R1+0x2b70] ;  /* 0x002b7000010c7983 */ /* 0x000ee20000300a00 */
[----:B------:R-:W-:-:S02]  /*3b0c0*/  IMAD.MOV.U32 R29, RZ, RZ, R18 ;  /* 0x000000ffff1d7224 */ /* 0x000fc400078e0012 */
[----:B------:R-:W-:Y:S02]  /*3b0d0*/  IMAD.MOV.U32 R25, RZ, RZ, R19 ;  /* 0x000000ffff197224 */ /* 0x000fe400078e0013 */
[----:B------:R-:W0:Y:S04]  /*3b0e0*/  LDSM.16.MT88.4 R16, [R28+UR4+0x3000] ;  /* 0x003000041c10783b */ /* 0x000e280008004200 */
[----:B0-----:R0:W-:Y:S04]  /*3b0f0*/  STL.64 [R1+0x2ae8], R18 ;  /* 0x002ae81201007387 */ /* 0x0011e80000100a00 */
[----:B------:R-:W-:Y:S01]  /*3b100*/  STL.64 [R1+0x2ae0], R16 ;  /* 0x002ae01001007387 */ /* 0x000fe20000100a00 */
        /* <DEDUP_REMOVED lines=8> */
[----:B------:R0:W-:Y:S02]  /*3b190*/  STL.64 [R1+0x2b28], R18 ;  /* 0x002b281201007387 */ /* 0x0001e40000100a00 */
[----:B0-----:R-:W-:Y:S02]  /*3b1a0*/  IMAD.MOV.U32 R19, RZ, RZ, R8 ;  /* 0x000000ffff137224 */ /* 0x001fe400078e0008 */
[----:B------:R-:W-:Y:S01]  /*3b1b0*/  IMAD.MOV.U32 R18, RZ, RZ, R9 ;  /* 0x000000ffff127224 */ /* 0x000fe200078e0009 */
[----:B---3--:R-:W-:-:S15]  /*3b1c0*/  HMMA.16816.F32 R12, R4, R26, R12 ;  /* 0x0000001a040c723c */ /* 0x008fde000000180c */
[----:B------:R-:W-:-:S08]  /*3b1d0*/  NOP ;  /* 0x0000000000007918 */ /* 0x000fd00000000000 */
[----:B------:R0:W-:Y:S04]  /*3b1e0*/  STL.64 [R1+0x420], R12 ;  /* 0x0004200c01007387 */ /* 0x0001e80000100a00 */
[----:B------:R1:W-:Y:S04]  /*3b1f0*/  STL.64 [R1+0x428], R14 ;  /* 0x0004280e01007387 */ /* 0x0003e80000100a00 */
[----:B------:R-:W2:Y:S04]  /*3b200*/  LDL.LU R8, [R1+0x4d0] ;  /* 0x0004d00001087983 */ /* 0x000ea80000300800 */
[----:B------:R-:W2:Y:S04]  /*3b210*/  LDL.LU R9, [R1+0x4d4] ;  /* 0x0004d40001097983 */ /* 0x000ea80000300800 */
[----:B------:R-:W2:Y:S04]  /*3b220*/  LDL.LU R10, [R1+0x4d8] ;  /* 0x0004d800010a7983 */ /* 0x000ea80000300800 */
[----:B------:R-:W2:Y:S04]  /*3b230*/  LDL.LU R11, [R1+0x4dc] ;  /* 0x0004dc00010b7983 */ /* 0x000ea80000300800 */
[----:B0-----:R-:W4:Y:S04]  /*3b240*/  LDL.LU R12, [R1+0x550] ;  /* 0x00055000010c7983 */ /* 0x001f280000300800 */
[----:B------:R-:W4:Y:S04]  /*3b250*/  LDL.LU R13, [R1+0x554] ;  /* 0x00055400010d7983 */ /* 0x000f280000300800 */
[----:B-1----:R-:W4:Y:S04]  /*3b260*/  LDL.LU R14, [R1+0x558] ;  /* 0x00055800010e7983 */ /* 0x002f280000300800 */
[----:B------:R-:W4:Y:S04]  /*3b270*/  LDL.LU R15, [R1+0x55c] ;  /* 0x00055c00010f7983 */ /* 0x000f280000300800 */
[----:B------:R-:W-:Y:S04]  /*3b280*/  STL.64 [R1+0x2b40], R18 ;  /* 0x002b401201007387 */ /* 0x000fe80000100a00 */
[----:B------:R0:W-:Y:S04]  /*3b290*/  STL.64 [R1+0x2af0], R26 ;  /* 0x002af01a01007387 */ /* 0x0001e80000100a00 */
[----:B------:R-:W3:Y:S04]  /*3b2a0*/  LDL.LU R24, [R1+0x500] ;  /* 0x0005000001187983 */ /* 0x000ee80000300800 */
[----:B------:R-:W3:Y:S04]  /*3b2b0*/  LDL.LU R25, [R1+0x504] ;  /* 0x0005040001197983 */ /* 0x000ee80000300800 */
[----:B0-----:R-:W2:Y:S04]  /*3b2c0*/  LDL.LU R26, [R1+0x508] ;  /* 0x00050800011a7983 */ /* 0x001ea80000300800 */
[----:B------:R-:W2:Y:S04]  /*3b2d0*/  LDL.LU R27, [R1+0x50c] ;  /* 0x00050c00011b7983 */ /* 0x000ea80000300800 */
[----:B--2---:R-:W-:Y:S04]  /*3b2e0*/  STL.64 [R1+0x2b08], R26 ;  /* 0x002b081a01007387 */ /* 0x004fe80000100a00 */
        /* <DEDUP_REMOVED lines=9> */
[----:B------:R-:W3:Y:S04]  /*3b380*/  LDL.LU R26, [R1+0x528] ;  /* 0x00052800011a7983 */ /* 0x000ee80000300800 */
[----:B------:R-:W3:Y:S01]  /*3b390*/  LDL.LU R27, [R1+0x52c] ;  /* 0x00052c00011b7983 */ /* 0x000ee20000300800 */
[C---:B----4-:R-:W-:Y:S03]  /*3b3a0*/  HMMA.16816.F32 R12, R4.reuse, R22, R12 ;  /* 0x00000016040c723c */ /* 0x050fe6000000180c */
        /* <DEDUP_REMOVED lines=14> */
[----:B0-----:R-:W3:Y:S01]  /*3b490*/  LDL.LU.64 R14, [R1+0x2b68] ;  /* 0x002b6800010e7983 */ /* 0x001ee20000300a00 */
[----:B------:R-:W-:Y:S01]  /*3b4a0*/  MOV R18, R20 ;  /* 0x0000001400127202 */ /* 0x000fe20000000f00 */
[----:B------:R-:W-:Y:S01]  /*3b4b0*/  IMAD.MOV.U32 R19, RZ, RZ, R3 ;  /* 0x000000ffff137224 */ /* 0x000fe200078e0003 */
[----:B---3--:R-:W-:Y:S06]  /*3b4c0*/  HMMA.16816.F32 R4, R4, R14, R8 ;  /* 0x0000000e0404723c */ /* 0x008fec0000001808 */
[----:B------:R-:W-:-:S02]  /*3b4d0*/  IMAD.MOV.U32 R20, RZ, RZ, R14 ;  /* 0x000000ffff147224 */ /* 0x000fc400078e000e */
[----:B------:R-:W-:Y:S01]  /*3b4e0*/  IMAD.MOV.U32 R3, RZ, RZ, R15 ;  /* 0x000000ffff037224 */ /* 0x000fe200078e000f */
[----:B------:R-:W0:-:S14]  /*3b4f0*/  LDSM.16.MT88.4 R8, [R28+UR4+0x3080] ;  /* 0x003080041c08783b */ /* 0x000e1c0008004200 */
[----:B------:R1:W-:Y:S04]  /*3b500*/  STL.64 [R1+0x440], R4 ;  /* 0x0004400401007387 */ /* 0x0003e80000100a00 */
[----:B------:R3:W-:Y:S04]  /*3b510*/  STL.64 [R1+0x448], R6 ;  /* 0x0004480601007387 */ /* 0x0007e80000100a00 */
[----:B------:R-:W2:Y:S04]  /*3b520*/  LDL.LU.64 R14, [R1+0x2b60] ;  /* 0x002b6000010e7983 */ /* 0x000ea80000300a00 */
[----:B------:R-:W2:Y:S04]  /*3b530*/  LDL.LU.64 R12, [R1+0x2b58] ;  /* 0x002b5800010c7983 */ /* 0x000ea80000300a00 */
[----:B-1----:R-:W4:Y:S04]  /*3b540*/  LDL.LU R4, [R1+0x4f0] ;  /* 0x0004f00001047983 */ /* 0x002f280000300800 */
[----:B------:R-:W4:Y:S04]  /*3b550*/  LDL.LU R5, [R1+0x4f4] ;  /* 0x0004f40001057983 */ /* 0x000f280000300800 */
[----:B---3--:R-:W4:Y:S04]  /*3b560*/  LDL.LU R6, [R1+0x4f8] ;  /* 0x0004f80001067983 */ /* 0x008f280000300800 */
[----:B------:R-:W4:Y:S04]  /*3b570*/  LDL.LU R7, [R1+0x4fc] ;  /* 0x0004fc0001077983 */ /* 0x000f280000300800 */
[----:B0-----:R-:W-:Y:S04]  /*3b580*/  STL.64 [R1+0x2a38], R10 ;  /* 0x002a380a01007387 */ /* 0x001fe80000100a00 */
[----:B------:R0:W-:Y:S04]  /*3b590*/  STL.64 [R1+0x2a30], R8 ;  /* 0x002a300801007387 */ /* 0x0001e80000100a00 */
[----:B0-----:R-:W3:Y:S04]  /*3b5a0*/  LDL.LU R8, [R1+0x580] ;  /* 0x0005800001087983 */ /* 0x001ee80000300800 */
[----:B------:R-:W3:Y:S04]  /*3b5b0*/  LDL.LU R9, [R1+0x584] ;  /* 0x0005840001097983 */ /* 0x000ee80000300800 */
[----:B------:R-:W3:Y:S04]  /*3b5c0*/  LDL.LU R10, [R1+0x588] ;  /* 0x00058800010a7983 */ /* 0x000ee80000300800 */
[----:B------:R-:W3:Y:S01]  /*3b5d0*/  LDL.LU R11, [R1+0x58c] ;  /* 0x00058c00010b7983 */ /* 0x000ee20000300800 */
        /* <DEDUP_REMOVED lines=29> */
[----:B------:R-:W4:-:S15]  /*3b7b0*/  LDL.LU.64 R26, [R1+0x2af0] ;  /* 0x002af000011a7983 */ /* 0x000f1e0000300a00 */
[----:B------:R-:W-:-:S06]  /*3b7c0*/  NOP ;  /* 0x0000000000007918 */ /* 0x000fcc0000000000 */
[----:B------:R-:W-:Y:S04]  /*3b7d0*/  STL.64 [R1+0x500], R16 ;  /* 0x0005001001007387 */ /* 0x000fe80000100a00 */
[----:B------:R0:W-:Y:S04]  /*3b7e0*/  STL.64 [R1+0x508], R18 ;  /* 0x0005081201007387 */ /* 0x0001e80000100a00 */
[----:B0-----:R-:W2:Y:S04]  /*3b7f0*/  LDL.LU.64 R18, [R1+0x2ae8] ;  /* 0x002ae80001127983 */ /* 0x001ea80000300a00 */
[----:B------:R-:W2:Y:S01]  /*3b800*/  LDL.LU.64 R16, [R1+0x2ae0] ;  /* 0x002ae00001107983 */ /* 0x000ea20000300a00 */
[----:B----4-:R-:W-:Y:S03]  /*3b810*/  HMMA.16816.F32 R24, R12, R26, R4 ;  /* 0x0000001a0c18723c */ /* 0x010fe60000001804 */
[----:B------:R-:W0:Y:S04]  /*3b820*/  LDSM.16.MT88.4 R4, [R0+UR4+0x4000] ;  /* 0x004000040004783b */ /* 0x000e280008004200 */
[----:B0-----:R-:W-:-:S15]  /*3b830*/  STL.64 [R1+0x2980], R6 ;  /* 0x0029800601007387 */ /* 0x001fde0000100a00 */
[----:B------:R-:W-:-:S01]  /*3b840*/  NOP ;  /* 0x0000000000007918 */ /* 0x000fc20000000000 */
[----:B------:R-:W-:Y:S04]  /*3b850*/  STL.64 [R1+0x520], R24 ;  /* 0x0005201801007387 */ /* 0x000fe80000100a00 */
[----:B------:R-:W-:Y:S04]  /*3b860*/  STL.64 [R1+0x528], R26 ;  /* 0x0005281a01007387 */ /* 0x000fe80000100a00 */
[----:B------:R-:W0:Y:S04]  /*3b870*/  LDSM.16.M88.4 R24, [R2+UR4+0x8080] ;  /* 0x008080040218783b */ /* 0x000e280008000200 */
[----:B------:R-:W-:Y:S04]  /*3b880*/  STL.64 [R1+0x2978], R4 ;  /* 0x0029780401007387 */ /* 0x000fe80000100a00 */
[----:B0-----:R-:W-:Y:S04]  /*3b890*/  STL.64 [R1+0x110], R24 ;  /* 0x0001101801007387 */ /* 0x001fe80000100a00 */
[----:B------:R-:W-:Y:S04]  /*3b8a0*/  STL.64 [R1+0x118], R26 ;  /* 0x0001181a01007387 */ /* 0x000fe80000100a00 */
[----:B------:R-:W0:Y:S04]  /*3b8b0*/  LDSM.16.M88.4 R24, [R2+UR4+0x9080] ;  /* 0x009080040218783b */ /* 0x000e280008000200 */
[----:B0-----:R-:W-:Y:S04]  /*3b8c0*/  STL.64 [R1+0x140], R24 ;  /* 0x0001401801007387 */ /* 0x001fe80000100a00 */
[----:B------:R-:W-:Y:S04]  /*3b8d0*/  STL.64 [R1+0x148], R26 ;  /* 0x0001481a01007387 */ /* 0x000fe80000100a00 */
[----:B------:R-:W0:Y:S04]  /*3b8e0*/  LDSM.16.M88.4 R24, [R2+UR4+0xa080] ;  /* 0x00a080040218783b */ /* 0x000e280008000200 */
[----:B0-----:R-:W-:Y:S04]  /*3b8f0*/  STL.64 [R1+0x130], R24 ;  /* 0x0001301801007387 */ /* 0x001fe80000100a00 */
[----:B------:R0:W-:Y:S01]  /*3b900*/  STL.64 [R1+0x138], R26 ;  /* 0x0001381a01007387 */ /* 0x0001e20000100a00 */
[----:B------:R-:W-:-:S03]  /*3b910*/  IMAD.MOV.U32 R29, RZ, RZ, R25 ;  /* 0x000000ffff1d7224 */ /* 0x000fc600078e0019 */
[----:B0-----:R-:W4:Y:S04]  /*3b920*/  LDL.LU.64 R26, [R1+0x2ad8] ;  /* 0x002ad800011a7983 */ /* 0x001f280000300a00 */
[----:B------:R-:W4:Y:S01]  /*3b930*/  LDL.LU.64 R24, [R1+0x2ad0] ;  /* 0x002ad00001187983 */ /* 0x000f220000300a00 */
[----:B------:R-:W-:Y:S02]  /*3b940*/  IMAD.MOV.U32 R6, RZ, RZ, R20 ;  /* 0x000000ffff067224 */ /* 0x000fe400078e0014 */
[----:B---3--:R-:W-:Y:S01]  /*3b950*/  HMMA.16816.F32 R20, R12, R22, R8 ;  /* 0x000000160c14723c */ /* 0x008fe20000001808 */
[----:B------:R-:W0:Y:S01]  /*3b960*/  LDSM.16.M88.4 R8, [R2+UR4+0xb080] ;  /* 0x00b080040208783b */ /* 0x000e220008000200 */
[----:B------:R-:W-:-:S15]  /*3b970*/  IMAD.MOV.U32 R7, RZ, RZ, R3 ;  /* 0x000000ffff077224 */ /* 0x000fde00078e0003 */
[----:B------:R-:W-:-:S06]  /*3b980*/  NOP ;  /* 0x0000000000007918 */ /* 0x000fcc0000000000 */
[----:B------:R-:W-:Y:S04]  /*3b990*/  STL.64 [R1+0x550], R20 ;  /* 0x0005501401007387 */ /* 0x000fe80000100a00 */
[----:B------:R-:W-:Y:S04]  /*3b9a0*/  STL.64 [R1+0x558], R22 ;  /* 0x0005581601007387 */ /* 0x000fe80000100a00 */
[----:B------:R-:W-:Y:S04]  /*3b9b0*/  STL.64 [R1+0x2ac8], R6 ;  /* 0x002ac80601007387 */ /* 0x000fe80000100a00 */
[----:B------:R-:W-:Y:S04]  /*3b9c0*/  LDSM.16.M88.4 R20, [R2+UR4+0xf080] ;  /* 0x00f080040214783b */ /* 0x000fe80008000200 */
[----:B0-----:R-:W-:Y:S04]  /*3b9d0*/  STL.64 [R1+0x120], R8 ;  /* 0x0001200801007387 */ /* 0x001fe80000100a00 */
[----:B------:R-:W-:Y:S04]  /*3b9e0*/  STL.64 [R1+0x128], R10 ;  /* 0x0001280a01007387 */ /* 0x000fe80000100a00 */
[----:B------:R-:W0:Y:S01]  /*3b9f0*/  LDSM.16.M88.4 R8, [R2+UR4+0xc080] ;  /* 0x00c080040208783b */ /* 0x000e220008000200 */
[----:B----4-:R-:W-:Y:S03]  /*3ba00*/  HMMA.16816.F32 R12, R12, R6, R24 ;  /* 0x000000060c0c723c */ /* 0x010fe60000001818 */
[----:B------:R-:W1:Y:S04]  /*3ba10*/  LDSM.16.M88.4 R24, [R2+UR4+0xe080] ;  /* 0x00e080040218783b */ /* 0x000e680008000200 */
[----:B------:R-:W3:-:S15]  /*3ba20*/  LDSM.16.M88.4 R4, [R2+UR4+0xd080] ;  /* 0x00d080040204783b */ /* 0x000ede0008000200 */
[----:B------:R-:W-:-:S01]  /*3ba30*/  NOP ;  /* 0x0000000000007918 */ /* 0x000fc20000000000 */
[----:B------:R-:W-:Y:S04]  /*3ba40*/  STL.64 [R1+0x540], R12 ;  /* 0x0005400c01007387 */ /* 0x000fe80000100a00 */
[----:B------:R-:W-:Y:S04]  /*3ba50*/  STL.64 [R1+0x548], R14 ;  /* 0x0005480e01007387 */ /* 0x000fe80000100a00 */
[----:B0-----:R-:W-:Y:S04]  /*3ba60*/  STL.64 [R1+0x100], R8 ;  /* 0x0001000801007387 */ /* 0x001fe80000100a00 */
[----:B------:R-:W-:Y:S04]  /*3ba70*/  STL.64 [R1+0x108], R10 ;  /* 0x0001080a01007387 */ /* 0x000fe80000100a00 */
[----:B------:R-:W0:Y:S04]  /*3ba80*/  LDSM.16.MT88.4 R12, [R0+UR4+0x4080] ;  /* 0x00408004000c783b */ /* 0x000e280008004200 */
[----:B-1----:R1:W-:Y:S04]  /*3ba90*/  STL [R1+0x2514], R26 ;  /* 0x0025141a01007387 */ /* 0x0023e80000100800 */
[----:B---3--:R-:W-:Y:S04]  /*3baa0*/  STL.64 [R1+0xf0], R4 ;  /* 0x0000f00401007387 */ /* 0x008fe80000100a00 */
[----:B------:R-:W-:Y:S04]  /*3bab0*/  STL.64 [R1+0xf8], R6 ;  /* 0x0000f80601007387 */ /* 0x000fe80000100a00 */
[----:B-1----:R-:W3:Y:S04]  /*3bac0*/  LDL R26, [R1+0x17f0] ;  /* 0x0017f000011a7983 */ /* 0x002ee80000100800 */
[----:B------:R-:W-:Y:S04]  /*3bad0*/  STL [R1+0x2510], R27 ;  /* 0x0025101b01007387 */ /* 0x000fe80000100800 */
[----:B------:R-:W-:Y:S04]  /*3bae0*/  STL.64 [R1+0x2920], R24 ;  /* 0x0029201801007387 */ /* 0x000fe80000100a00 */
[----:B---3--:R-:W-:Y:S04]  /*3baf0*/  STL [R1+0x29c0], R26 ;  /* 0x0029c01a01007387 */ /* 0x008fe80000100800 */
[----:B------:R-:W3:Y:S04]  /*3bb00*/  LDL.LU R8, [R1+0x590] ;  /* 0x0005900001087983 */ /* 0x000ee80000300800 */
[----:B------:R-:W3:Y:S04]  /*3bb10*/  LDL.LU R9, [R1+0x594] ;  /* 0x0005940001097983 */ /* 0x000ee80000300800 */
[----:B------:R-:W4:Y:S04]  /*3bb20*/  LDL.LU R10, [R1+0x598] ;  /* 0x00059800010a7983 */ /* 0x000f280000300800 */
[----:B------:R-:W4:Y:S04]  /*3bb30*/  LDL.LU R11, [R1+0x59c] ;  /* 0x00059c00010b7983 */ /* 0x000f280000300800 */
[----:B----4-:R1:W-:Y:S04]  /*3bb40*/  STL.64 [R1+0x2a50], R10 ;  /* 0x002a500a01007387 */ /* 0x0103e80000100a00 */
[----:B---3--:R-:W-:Y:S04]  /*3bb50*/  STL.64 [R1+0x2a48], R8 ;  /* 0x002a480801007387 */ /* 0x008fe80000100a00 */
[----:B-1----:R-:W3:Y:S04]  /*3bb60*/  LDL.LU.64 R10, [R1+0x98] ;  /* 0x00009800010a7983 */ /* 0x002ee80000300a00 */
[----:B---3--:R1:W-:Y:S04]  /*3bb70*/  STL.64 [R1+0x2a58], R10 ;  /* 0x002a580a01007387 */ /* 0x0083e80000100a00 */
[----:B-1----:R-:W3:Y:S04]  /*3bb80*/  LDL.LU.64 R10, [R1+0xa8] ;  /* 0x0000a800010a7983 */ /* 0x002ee80000300a00 */
[----:B---3--:R1:W-:Y:S04]  /*3bb90*/  STL.64 [R1+0x2a70], R10 ;  /* 0x002a700a01007387 */ /* 0x0083e80000100a00 */
[----:B-1----:R-:W3:Y:S04]  /*3bba0*/  LDL.LU.64 R10, [R1+0x78] ;  /* 0x00007800010a7983 */ /* 0x002ee80000300a00 */
[----:B---3--:R1:W-:Y:S04]  /*3bbb0*/  STL.64 [R1+0x2a88], R10 ;  /* 0x002a880a01007387 */ /* 0x0083e80000100a00 */
[----:B-1----:R-:W3:Y:S04]  /*3bbc0*/  LDL.LU.64 R10, [R1+0xb8] ;  /* 0x0000b800010a7983 */ /* 0x002ee80000300a00 */
[----:B---3--:R-:W-:Y:S04]  /*3bbd0*/  STL.64 [R1+0x2aa0], R10 ;  /* 0x002aa00a01007387 */ /* 0x008fe80000100a00 */
[----:B------:R-:W-:Y:S04]  /*3bbe0*/  STL [R1+0x2584], R22 ;  /* 0x0025841601007387 */ /* 0x000fe80000100800 */
[----:B------:R-:W-:Y:S04]  /*3bbf0*/  STL [R1+0x2580], R23 ;  /* 0x0025801701007387 */ /* 0x000fe80000100800 */
[----:B------:R1:W-:Y:S04]  /*3bc00*/  STL.64 [R1+0x2948], R20 ;  /* 0x0029481401007387 */ /* 0x0003e80000100a00 */
[----:B------:R-:W3:Y:S04]  /*3bc10*/  LDL.LU R24, [R1+0x5a0] ;  /* 0x0005a00001187983 */ /* 0x000ee80000300800 */
[----:B------:R-:W3:Y:S04]  /*3bc20*/  LDL.LU R25, [R1+0x5a4] ;  /* 0x0005a40001197983 */ /* 0x000ee80000300800 */
[----:B------:R-:W4:Y:S04]  /*3bc30*/  LDL.LU R26, [R1+0x5a8] ;  /* 0x0005a800011a7983 */ /* 0x000f280000300800 */
[----:B------:R-:W4:Y:S04]  /*3bc40*/  LDL.LU R27, [R1+0x5ac] ;  /* 0x0005ac00011b7983 */ /* 0x000f280000300800 */
[----:B-1----:R-:W2:Y:S04]  /*3bc50*/  LDL.LU R20, [R1+0x5f0] ;  /* 0x0005f00001147983 */ /* 0x002ea80000300800 */
[----:B------:R-:W2:Y:S04]  /*3bc60*/  LDL.LU R21, [R1+0x5f4] ;  /* 0x0005f40001157983 */ /* 0x000ea80000300800 */
[----:B------:R-:W3:Y:S04]  /*3bc70*/  LDL.LU R22, [R1+0x5f8] ;  /* 0x0005f80001167983 */ /* 0x000ee80000300800 */
[----:B------:R-:W3:Y:S04]  /*3bc80*/  LDL.LU R23, [R1+0x5fc] ;  /* 0x0005fc0001177983 */ /* 0x000ee80000300800 */
[----:B------:R-:W4:Y:S04]  /*3bc90*/  LDL.LU R4, [R1+0x600] ;  /* 0x0006000001047983 */ /* 0x000f280000300800 */
[----:B------:R-:W4:Y:S04]  /*3bca0*/  LDL.LU R5, [R1+0x604] ;  /* 0x0006040001057983 */ /* 0x000f280000300800 */
[----:B------:R-:W4:Y:S04]  /*3bcb0*/  LDL.LU R6, [R1+0x608] ;  /* 0x0006080001067983 */ /* 0x000f280000300800 */
[----:B------:R-:W4:Y:S04]  /*3bcc0*/  LDL.LU R7, [R1+0x60c] ;  /* 0x00060c0001077983 */ /* 0x000f280000300800 */
[----:B---3--:R1:W-:Y:S04]  /*3bcd0*/  STL.64 [R1+0x2ac0], R22 ;  /* 0x002ac01601007387 */ /* 0x0083e80000100a00 */
[----:B--2---:R-:W-:Y:S04]  /*3bce0*/  STL.64 [R1+0x2ab8], R20 ;  /* 0x002ab81401007387 */ /* 0x004fe80000100a00 */
[----:B-1----:R-:W2:Y:S04]  /*3bcf0*/  LDL.LU.64 R22, [R1+0xe8] ;  /* 0x0000e80001167983 */ /* 0x002ea80000300a00 */
[----:B----4-:R1:W-:Y:S04]  /*3bd00*/  STL.64 [R1+0x2ab0], R26 ;  /* 0x002ab01a01007387 */ /* 0x0103e80000100a00 */
[----:B------:R-:W-:Y:S04]  /*3bd10*/  STL.64 [R1+0x2aa8], R24 ;  /* 0x002aa81801007387 */ /* 0x000fe80000100a00 */
[----:B-1----:R-:W3:Y:S04]  /*3bd20*/  LDL.LU.64 R26, [R1+0xd8] ;  /* 0x0000d800011a7983 */ /* 0x002ee80000300a00 */
[----:B------:R-:W4:Y:S04]  /*3bd30*/  LDL.LU.64 R10, [R1+0xc8] ;  /* 0x0000c800010a7983 */ /* 0x000f280000300a00 */
[----:B0-----:R-:W-:Y:S04]  /*3bd40*/  STL.64 [R1+0x2908], R14 ;  /* 0x0029080e01007387 */ /* 0x001fe80000100a00 */
[----:B------:R0:W-:Y:S04]  /*3bd50*/  STL.64 [R1+0x2900], R12 ;  /* 0x0029000c01007387 */ /* 0x0001e80000100a00 */
        /* <DEDUP_REMOVED lines=24> */
[----:B------:R1:W-:Y:S01]  /*3bee0*/  STL.64 [R1+0x568], R6 ;  /* 0x0005680601007387 */ /* 0x0003e20000100a00 */
[----:B0-----:R-:W-:-:S03]  /*3bef0*/  IMAD.MOV.U32 R5, RZ, RZ, R22 ;  /* 0x000000ffff057224 */ /* 0x001fc600078e0016 */
[----:B-1----:R-:W3:Y:S01]  /*3bf00*/  LDL.LU.64 R6, [R1+0x2ac8] ;  /* 0x002ac80001067983 */ /* 0x002ee20000300a00 */
[----:B------:R-:W-:-:S03]  /*3bf10*/  IMAD.MOV.U32 R4, RZ, RZ, R23 ;  /* 0x000000ffff047224 */ /* 0x000fc600078e0017 */
[----:B------:R-:W4:Y:S04]  /*3bf20*/  LDL.LU.64 R22, [R1+0x2ac0] ;  /* 0x002ac00001167983 */ /* 0x000f280000300a00 */
[----:B------:R-:W4:Y:S02]  /*3bf30*/  LDL.LU.64 R20, [R1+0x2ab8] ;  /* 0x002ab80001147983 */ /* 0x000f240000300a00 */
[----:B----4-:R-:W-:-:S15]  /*3bf40*/  HMMA.16816.F32 R20, R16, R26, R20 ;  /* 0x0000001a1014723c */ /* 0x010fde0000001814 */
[----:B------:R-:W-:-:S08]  /*3bf50*/  NOP ;  /* 0x0000000000007918 */ /* 0x000fd00000000000 */
[----:B------:R-:W-:Y:S04]  /*3bf60*/  STL.64 [R1+0x580], R20 ;  /* 0x0005801401007387 */ /* 0x000fe80000100a00 */
[----:B------:R0:W-:Y:S02]  /*3bf70*/  STL.64 [R1+0x588], R22 ;  /* 0x0005881601007387 */ /* 0x0001e40000100a00 */
[----:B0-----:R-:W-:Y:S02]  /*3bf80*/  IMAD.MOV.U32 R23, RZ, RZ, R26 ;  /* 0x000000ffff177224 */ /* 0x001fe400078e001a */
[----:B------:R-:W-:Y:S02]  /*3bf90*/  IMAD.MOV.U32 R22, RZ, RZ, R27 ;  /* 0x000000ffff167224 */ /* 0x000fe400078e001b */
[----:B------:R-:W4:Y:S04]  /*3bfa0*/  LDL.LU.64 R26, [R1+0x2ab0] ;  /* 0x002ab000011a7983 */ /* 0x000f280000300a00 */
[----:B------:R-:W4:Y:S02]  /*3bfb0*/  LDL.LU.64 R24, [R1+0x2aa8] ;  /* 0x002aa80001187983 */ /* 0x000f240000300a00 */
[----:B----4-:R-:W-:-:S15]  /*3bfc0*/  HMMA.16816.F32 R24, R16, R10, R24 ;  /* 0x0000000a1018723c */ /* 0x010fde0000001818 */
        /* <DEDUP_REMOVED lines=21> */
[----:B------:R-:W2:Y:S02]  /*3c120*/  LDL.LU.64 R10, [R1+0x2a70] ;  /* 0x002a7000010a7983 */ /* 0x000ea40000300a00 */
        /* <DEDUP_REMOVED lines=8> */
[----:B------:R-:W2:Y:S02]  /*3c1b0*/  LDL.LU.64 R10, [R1+0x2a58] ;  /* 0x002a5800010a7983 */ /* 0x000ea40000300a00 */
[----:B--2---:R-:W-:-:S15]  /*3c1c0*/  HMMA.16816.F32 R12, R16, R10, R12 ;  /* 0x0000000a100c723c */ /* 0x004fde000000180c */
[----:B------:R-:W-:-:S08]  /*3c1d0*/  NOP ;  /* 0x0000000000007918 */ /* 0x000fd00000000000 */
[----:B------:R0:W-:Y:S04]  /*3c1e0*/  STL.64 [R1+0x600], R12 ;  /* 0x0006000c01007387 */ /* 0x0001e80000100a00 */
[----:B------:R-:W-:Y:S01]  /*3c1f0*/  STL.64 [R1+0x608], R14 ;  /* 0x0006080e01007387 */ /* 0x000fe20000100a00 */
[----:B0-----:R-:W-:Y:S02]  /*3c200*/  IMAD.MOV.U32 R13, RZ, RZ, R10 ;  /* 0x000000ffff0d7224 */ /* 0x001fe400078e000a */
[----:B------:R-:W-:Y:S02]  /*3c210*/  IMAD.MOV.U32 R12, RZ, RZ, R11 ;  /* 0x000000ffff0c7224 */ /* 0x000fe400078e000b */
[----:B------:R-:W3:Y:S04]  /*3c220*/  LDL.LU.64 R10, [R1+0x2a50] ;  /* 0x002a5000010a7983 */ /* 0x000ee80000300a00 */
[----:B------:R-:W3:Y:S04]  /*3c230*/  LDL.LU.64 R8, [R1+0x2a48] ;  /* 0x002a480001087983 */ /* 0x000ee80000300a00 */
[----:B------:R-:W2:Y:S01]  /*3c240*/  LDL R20, [R1+0x130] ;  /* 0x0001300001147983 */ /* 0x000ea20000100800 */
[----:B------:R-:W-:-:S03]  /*3c250*/  IMAD.MOV.U32 R21, RZ, RZ, R29 ;  /* 0x000000ffff157224 */ /* 0x000fc600078e001d */
[----:B------:R-:W4:Y:S01]  /*3c260*/  LDL.LU R29, [R1+0x2a40] ;  /* 0x002a4000011d7983 */ /* 0x000f220000300800 */
[----:B---3--:R-:W-:Y:S03]  /*3c270*/  HMMA.16816.F32 R16, R16, R6, R8 ;  /* 0x000000061010723c */ /* 0x008fe60000001808 */
[----:B--2---:R-:W-:Y:S04]  /*3c280*/  STL.64 [R1+0x2958], R20 ;  /* 0x0029581401007387 */ /* 0x004fe80000100a00 */
[----:B------:R-:W2:Y:S04]  /*3c290*/  LDL.LU.64 R10, [R1+0x2a38] ;  /* 0x002a3800010a7983 */ /* 0x000ea80000300a00 */
[----:B------:R-:W2:Y:S04]  /*3c2a0*/  LDL.LU.64 R8, [R1+0x2a30] ;  /* 0x002a300001087983 */ /* 0x000ea80000300a00 */
[----:B------:R0:W-:Y:S02]  /*3c2b0*/  STL.64 [R1+0x2990], R6 ;  /* 0x0029900601007387 */ /* 0x0001e40000100a00 */
[----:B0-----:R-:W-:-:S02]  /*3c2c0*/  IMAD.MOV.U32 R6, RZ, RZ, R13 ;  /* 0x000000ffff067224 */ /* 0x001fc400078e000d */
[----:B------:R-:W-:-:S04]  /*3c2d0*/  IMAD.MOV.U32 R7, RZ, RZ, R12 ;  /* 0x000000ffff077224 */ /* 0x000fc800078e000c */
[----:B------:R-:W-:Y:S04]  /*3c2e0*/  STL.64 [R1+0x5d0], R16 ;  /* 0x0005d01001007387 */ /* 0x000fe80000100a00 */
[----:B------:R-:W-:Y:S04]  /*3c2f0*/  STL.64 [R1+0x5d8], R18 ;  /* 0x0005d81201007387 */ /* 0x000fe80000100a00 */
[----:B------:R0:W-:Y:S04]  /*3c300*/  STL.64 [R1+0x29a8], R6 ;  /* 0x0029a80601007387 */ /* 0x0001e80000100a00 */
[----:B------:R-:W3:Y:S04]  /*3c310*/  LDL.LU R12, [R1+0x290] ;  /* 0x00029000010c7983 */ /* 0x000ee80000300800 */
[----:B------:R-:W3:Y:S04]  /*3c320*/  LDL.LU R13, [R1+0x294] ;  /* 0x00029400010d7983 */ /* 0x000ee80000300800 */
[----:B------:R-:W4:Y:S04]  /*3c330*/  LDL.LU R14, [R1+0x298] ;  /* 0x00029800010e7983 */ /* 0x000f280000300800 */
[----:B------:R-:W4:Y:S01]  /*3c340*/  LDL.LU R15, [R1+0x29c] ;  /* 0x00029c00010f7983 */ /* 0x000f220000300800 */
[----:B0-----:R-:W-:-:S02]  /*3c350*/  IMAD.MOV.U32 R6, RZ, RZ, R28 ;  /* 0x000000ffff067224 */ /* 0x001fc400078e001c */
[----:B------:R-:W-:Y:S01]  /*3c360*/  IMAD.MOV.U32 R7, RZ, RZ, R0 ;  /* 0x000000ffff077224 */ /* 0x000fe200078e0000 */
[----:B------:R-:W2:Y:S04]  /*3c370*/  LDL.LU R28, [R1+0x2a2c] ;  /* 0x002a2c00011c7983 */ /* 0x000ea80000300800 */
[----:B------:R-:W2:Y:S01]  /*3c380*/  LDL.LU R0, [R1+0x2a28] ;  /* 0x002a280001007983 */ /* 0x000ea20000300800 */
[----:B------:R-:W-:Y:S02]  /*3c390*/  IMAD.MOV.U32 R18, RZ, RZ, R2 ;  /* 0x000000ffff127224 */ /* 0x000fe400078e0002 */
[----:B------:R-:W-:Y:S01]  /*3c3a0*/  IMAD.MOV.U32 R19, RZ, RZ, R3 ;  /* 0x000000ffff137224 */ /* 0x000fe200078e0003 */
[----:B------:R0:W-:Y:S04]  /*3c3b0*/  STL.64 [R1+0x29c8], R6 ;  /* 0x0029c80601007387 */ /* 0x0001e80000100a00 */
[----:B------:R-:W2:Y:S04]  /*3c3c0*/  LDL.LU R2, [R1+0x2a24] ;  /* 0x002a240001027983 */ /* 0x000ea80000300800 */
[----:B------:R-:W2:Y:S04]  /*3c3d0*/  LDL.LU R3, [R1+0x2a20] ;  /* 0x002a200001037983 */ /* 0x000ea80000300800 */
[----:B------:R1:W-:Y:S01]  /*3c3e0*/  STL.64 [R1+0x29d0], R18 ;  /* 0x0029d01201007387 */ /* 0x0003e20000100a00 */
[----:B0-----:R-:W-:-:S02]  /*3c3f0*/  IMAD.MOV.U32 R6, RZ, RZ, R27 ;  /* 0x000000ffff067224 */ /* 0x001fc400078e001b */
[----:B------:R-:W-:-:S05]  /*3c400*/  IMAD.MOV.U32 R7, RZ, RZ, R26 ;  /* 0x000000ffff077224 */ /* 0x000fca00078e001a */
[----:B------:R0:W-:Y:S04]  /*3c410*/  STL.64 [R1+0x29d8], R6 ;  /* 0x0029d80601007387 */ /* 0x0001e80000100a00 */
[----:B------:R-:W3:Y:S04]  /*3c420*/  LDL.LU R16, [R1+0x380] ;  /* 0x0003800001107983 */ /* 0x000ee80000300800 */
[----:B------:R-:W3:Y:S04]  /*3c430*/  LDL.LU R17, [R1+0x384] ;  /* 0x0003840001117983 */ /* 0x000ee80000300800 */
[----:B-1----:R-:W4:Y:S04]  /*3c440*/  LDL.LU R18, [R1+0x388] ;  /* 0x0003880001127983 */ /* 0x002f280000300800 */
[----:B------:R-:W4:Y:S01]  /*3c450*/  LDL.LU R19, [R1+0x38c] ;  /* 0x00038c0001137983 */ /* 0x000f220000300800 */
[----:B0-----:R-:W-:-:S02]  /*3c460*/  IMAD.MOV.U32 R6, RZ, RZ, R25 ;  /* 0x000000ffff067224 */ /* 0x001fc400078e0019 */
[----:B------:R-:W-:Y:S01]  /*3c470*/  IMAD.MOV.U32 R7, RZ, RZ, R24 ;  /* 0x000000ffff077224 */ /* 0x000fe200078e0018 */
[----:B----4-:R-:W-:Y:S04]  /*3c480*/  STL.64 [R1+0x29e8], R18 ;  /* 0x0029e81201007387 */ /* 0x010fe80000100a00 */
[----:B---3--:R0:W-:Y:S04]  /*3c490*/  STL.64 [R1+0x29e0], R16 ;  /* 0x0029e01001007387 */ /* 0x0081e80000100a00 */
[----:B------:R1:W-:Y:S04]  /*3c4a0*/  STL.64 [R1+0x29f0], R6 ;  /* 0x0029f00601007387 */ /* 0x0003e80000100a00 */
[----:B0-----:R-:W3:Y:S04]  /*3c4b0*/  LDL.LU R16, [R1+0x3e0] ;  /* 0x0003e00001107983 */ /* 0x001ee80000300800 */
[----:B------:R-:W3:Y:S04]  /*3c4c0*/  LDL.LU R17, [R1+0x3e4] ;  /* 0x0003e40001117983 */ /* 0x000ee80000300800 */
[----:B------:R-:W4:Y:S04]  /*3c4d0*/  LDL.LU R18, [R1+0x3e8] ;  /* 0x0003e80001127983 */ /* 0x000f280000300800 */
[----:B------:R-:W4:Y:S01]  /*3c4e0*/  LDL.LU R19, [R1+0x3ec] ;  /* 0x0003ec0001137983 */ /* 0x000f220000300800 */
[----:B-1----:R-:W-:-:S02]  /*3c4f0*/  IMAD.MOV.U32 R6, RZ, RZ, R23 ;  /* 0x000000ffff067224 */ /* 0x002fc400078e0017 */
[----:B------:R-:W-:Y:S01]  /*3c500*/  IMAD.MOV.U32 R7, RZ, RZ, R22 ;  /* 0x000000ffff077224 */ /* 0x000fe200078e0016 */
[----:B----4-:R-:W-:Y:S04]  /*3c510*/  STL.64 [R1+0x2a00], R18 ;  /* 0x002a001201007387 */ /* 0x010fe80000100a00 */
[----:B---3--:R0:W-:Y:S04]  /*3c520*/  STL.64 [R1+0x29f8], R16 ;  /* 0x0029f81001007387 */ /* 0x0081e80000100a00 */
[----:B------:R-:W-:Y:S04]  /*3c530*/  STL.64 [R1+0x2a08], R6 ;  /* 0x002a080601007387 */ /* 0x000fe80000100a00 */
        /* <DEDUP_REMOVED lines=16> */
[----:B0-----:R-:W4:Y:S04]  /*3c640*/  LDL.64 R12, [R1+0x110] ;  /* 0x00011000010c7983 */ /* 0x001f280000100a00 */
[----:B----4-:R0:W-:Y:S04]  /*3c650*/  STL.64 [R1+0x2988], R12 ;  /* 0x0029880c01007387 */ /* 0x0101e80000100a00 */
        /* <DEDUP_REMOVED lines=10> */
[----:B------:R-:W-:-:S02]  /*3c700*/  IMAD.MOV.U32 R6, RZ, RZ, R5 ;  /* 0x000000ffff067224 */ /* 0x000fc400078e0005 */
[----:B------:R-:W-:-:S07]  /*3c710*/  IMAD.MOV.U32 R7, RZ, RZ, R4 ;  /* 0x000000ffff077224 */ /* 0x000fce00078e0004 */
[C---:B------:R-:W-:Y:S01]  /*3c720*/  HMMA.16816.F32 R4, R8.reuse, R6, R16 ;  /* 0x000000060804723c */ /* 0x040fe20000001810 */
[----:B----4-:R-:W-:Y:S04]  /*3c730*/  STL.64 [R1+0x29b8], R14 ;  /* 0x0029b80e01007387 */ /* 0x010fe80000100a00 */
[----:B--2---:R0:W-:Y:S04]  /*3c740*/  STL.64 [R1+0x29b0], R12 ;  /* 0x0029b00c01007387 */ /* 0x0041e80000100a00 */
[----:B0-----:R-:W2:Y:S04]  /*3c750*/  LDL.LU R12, [R1+0x340] ;  /* 0x00034000010c7983 */ /* 0x001ea80000300800 */
[----:B------:R-:W2:Y:S04]  /*3c760*/  LDL.LU R13, [R1+0x344] ;  /* 0x00034400010d7983 */ /* 0x000ea80000300800 */
[----:B------:R-:W2:Y:S04]  /*3c770*/  LDL.LU R14, [R1+0x348] ;  /* 0x00034800010e7983 */ /* 0x000ea80000300800 */
[----:B------:R-:W2:Y:S04]  /*3c780*/  LDL.LU R15, [R1+0x34c] ;  /* 0x00034c00010f7983 */ /* 0x000ea80000300800 */
[----:B------:R-:W4:Y:S04]  /*3c790*/  LDL.64 R20, [R1+0x140] ;  /* 0x0001400001147983 */ /* 0x000f280000100a00 */
[----:B----4-:R0:W-:Y:S04]  /*3c7a0*/  STL.64 [R1+0x2970], R20 ;  /* 0x0029701401007387 */ /* 0x0101e80000100a00 */
[----:B0-----:R-:W4:Y:S04]  /*3c7b0*/  LDL.LU R20, [R1+0x2e0] ;  /* 0x0002e00001147983 */ /* 0x001f280000300800 */
[----:B------:R-:W4:Y:S04]  /*3c7c0*/  LDL.LU R21, [R1+0x2e4] ;  /* 0x0002e40001157983 */ /* 0x000f280000300800 */
[----:B------:R-:W4:Y:S04]  /*3c7d0*/  LDL.LU R22, [R1+0x2e8] ;  /* 0x0002e80001167983 */ /* 0x000f280000300800 */
[----:B------:R-:W4:Y:S04]  /*3c7e0*/  LDL.LU R23, [R1+0x2ec] ;  /* 0x0002ec0001177983 */ /* 0x000f280000300800 */
[----:B------:R-:W3:Y:S04]  /*3c7f0*/  LDL.LU.64 R18, [R1+0x2a18] ;  /* 0x002a180001127983 */ /* 0x000ee80000300a00 */
[----:B------:R-:W3:Y:S04]  /*3c800*/  LDL.LU.64 R16, [R1+0x2a10] ;  /* 0x002a100001107983 */ /* 0x000ee80000300a00 */
        /* <DEDUP_REMOVED lines=18> */
[----:B------:R-:W3:-:S15]  /*3c930*/  LDL.LU.64 R18, [R1+0x29d0] ;  /* 0x0029d00001127983 */ /* 0x000ede0000300a00 */
[----:B------:R-:W-:-:S06]  /*3c940*/  NOP ;  /* 0x0000000000007918 */ /* 0x000fcc0000000000 */
[----:B------:R-:W-:Y:S04]  /*3c950*/  STL.64 [R1+0x570], R4 ;  /* 0x0005700401007387 */ /* 0x000fe80000100a00 */
[----:B------:R0:W-:Y:S04]  /*3c960*/  STL.64 [R1+0x578], R6 ;  /* 0x0005780601007387 */ /* 0x0001e80000100a00 */
[----:B0-----:R-:W2:Y:S01]  /*3c970*/  LDL.LU.64 R6, [R1+0x29c8] ;  /* 0x0029c80001067983 */ /* 0x001ea20000300a00 */
[----:B---3--:R-:W-:Y:S03]  /*3c980*/  HMMA.16816.F32 R16, R8, R18, R24 ;  /* 0x000000120810723c */ /* 0x008fe60000001818 */
[----:B------:R-:W3:-:S15]  /*3c990*/  LDL.LU R26, [R1+0x29c0] ;  /* 0x0029c000011a7983 */ /* 0x000ede0000300800 */
[----:B------:R-:W-:-:S05]  /*3c9a0*/  NOP ;  /* 0x0000000000007918 */ /* 0x000fca0000000000 */
[----:B------:R-:W-:Y:S04]  /*3c9b0*/  STL.64 [R1+0x530], R16 ;  /* 0x0005301001007387 */ /* 0x000fe80000100a00 */
[----:B------:R-:W-:Y:S01]  /*3c9c0*/  STL.64 [R1+0x538], R18 ;  /* 0x0005381201007387 */ /* 0x000fe20000100a00 */
[----:B--2---:R-:W-:Y:S03]  /*3c9d0*/  HMMA.16816.F32 R4, R8, R6, R12 ;  /* 0x000000060804723c */ /* 0x004fe6000000180c */
[----:B---3--:R-:W0:Y:S04]  /*3c9e0*/  LDSM.16.MT88.4 R16, [R26+UR4+0x4000] ;  /* 0x004000041a10783b */ /* 0x008e280008004200 */
[----:B------:R-:W-:Y:S04]  /*3c9f0*/  STL [R1+0x2950], R26 ;  /* 0x0029501a01007387 */ /* 0x000fe80000100800 */
[----:B------:R-:W2:Y:S04]  /*3ca00*/  LDL.LU R24, [R1+0x280] ;  /* 0x0002800001187983 */ /* 0x000ea80000300800 */
[----:B0-----:R-:W-:Y:S04]  /*3ca10*/  STL.64 [R1+0x2888], R18 ;  /* 0x0028881201007387 */ /* 0x001fe80000100a00 */
[----:B------:R0:W-:Y:S04]  /*3ca20*/  STL.64 [R1+0x2880], R16 ;  /* 0x0028801001007387 */ /* 0x0001e80000100a00 */
[----:B0-----:R-:W3:Y:S04]  /*3ca30*/  LDL.64 R16, [R1+0x120] ;  /* 0x0001200001107983 */ /* 0x001ee80000100a00 */
[----:B------:R-:W4:Y:S04]  /*3ca40*/  LDL.LU.64 R14, [R1+0x29b8] ;  /* 0x0029b800010e7983 */ /* 0x000f280000300a00 */
[----:B------:R-:W4:Y:S04]  /*3ca50*/  LDL.LU.64 R12, [R1+0x29b0] ;  /* 0x0029b000010c7983 */ /* 0x000f280000300a00 */
[----:B------:R-:W-:Y:S04]  /*3ca60*/  STL.64 [R1+0x510], R4 ;  /* 0x0005100401007387 */ /* 0x000fe80000100a00 */
[----:B------:R0:W-:Y:S04]  /*3ca70*/  STL.64 [R1+0x518], R6 ;  /* 0x0005180601007387 */ /* 0x0001e80000100a00 */
[----:B0-----:R-:W4:Y:S01]  /*3ca80*/  LDL.LU.64 R6, [R1+0x29a8] ;  /* 0x0029a80001067983 */ /* 0x001f220000300a00 */
[----:B------:R-:W-:-:S02]  /*3ca90*/  IMAD.MOV.U32 R26, RZ, RZ, R2 ;  /* 0x000000ffff1a7224 */ /* 0x000fc400078e0002 */
[----:B------:R-:W-:Y:S01]  /*3caa0*/  IMAD.MOV.U32 R27, RZ, RZ, R0 ;  /* 0x000000ffff1b7224 */ /* 0x000fe200078e0000 */
[----:B----4-:R-:W-:Y:S01]  /*3cab0*/  HMMA.16816.F32 R4, R8, R6, R12 ;  /* 0x000000060804723c */ /* 0x010fe2000000180c */
[----:B------:R-:W4:Y:S04]  /*3cac0*/  LDL.LU.64 R14, [R1+0x29a0] ;  /* 0x0029a000010e7983 */ /* 0x000f280000300a00 */
[----:B------:R-:W4:-:S15]  /*3cad0*/  LDL.LU.64 R12, [R1+0x2998] ;  /* 0x00299800010c7983 */ /* 0x000f1e0000300a00 */
[----:B------:R-:W-:-:S03]  /*3cae0*/  NOP ;  /* 0x0000000000007918 */ /* 0x000fc60000000000 */
[----:B------:R0:W-:Y:S01]  /*3caf0*/  STL [R1+0x4f0], R4 ;  /* 0x0004f00401007387 */ /* 0x0001e20000100800 */
[----:B------:R-:W-:Y:S02]  /*3cb00*/  IMAD.MOV.U32 R2, RZ, RZ, R6 ;  /* 0x000000ffff027224 */ /* 0x000fe400078e0006 */
[----:B------:R-:W-:Y:S02]  /*3cb10*/  IMAD.MOV.U32 R0, RZ, RZ, R7 ;  /* 0x000000ffff007224 */ /* 0x000fe400078e0007 */
[----:B------:R-:W4:Y:S01]  /*3cb20*/  LDL.LU.64 R6, [R1+0x2990] ;  /* 0x0029900001067983 */ /* 0x000f220000300a00 */
[----:B------:R-:W-:Y:S01]  /*3cb30*/  MOV R25, R3 ;  /* 0x0000000300197202 */ /* 0x000fe20000000f00 */
[----:B------:R-:W-:Y:S02]  /*3cb40*/  IMAD.MOV.U32 R3, RZ, RZ, R5 ;  /* 0x000000ffff037224 */ /* 0x000fe400078e0005 */
[----:B------:R-:W-:Y:S04]  /*3cb50*/  STL [R1+0x2630], R0 ;  /* 0x0026300001007387 */ /* 0x000fe80000100800 */
[----:B------:R-:W-:Y:S04]  /*3cb60*/  STL [R1+0x25fc], R2 ;  /* 0x0025fc0201007387 */ /* 0x000fe80000100800 */
[----:B------:R-:W-:Y:S01]  /*3cb70*/  STL [R1+0x25f8], R3 ;  /* 0x0025f80301007387 */ /* 0x000fe20000100800 */
[----:B----4-:R-:W-:Y:S03]  /*3cb80*/  HMMA.16816.F32 R8, R8, R6, R12 ;  /* 0x000000060808723c */ /* 0x010fe6000000180c */
[----:B------:R-:W4:Y:S04]  /*3cb90*/  LDL.LU.64 R12, [R1+0x2988] ;  /* 0x00298800010c7983 */ /* 0x000f280000300a00 */
[----:B------:R-:W4:Y:S04]  /*3cba0*/  LDL.LU.64 R6, [R1+0x2980] ;  /* 0x0029800001067983 */ /* 0x000f280000300a00 */
[----:B0-----:R-:W4:-:S12]  /*3cbb0*/  LDL.LU.64 R4, [R1+0x2978] ;  /* 0x0029780001047983 */ /* 0x001f180000300a00 */
[----:B------:R0:W-:Y:S04]  /*3cbc0*/  STL.64 [R1+0x4a0], R8 ;  /* 0x0004a00801007387 */ /* 0x0001e80000100a00 */
[----:B------:R1:W-:Y:S04]  /*3cbd0*/  STL.64 [R1+0x4a8], R10 ;  /* 0x0004a80a01007387 */ /* 0x0003e80000100a00 */
[----:B0-----:R-:W3:Y:S04]  /*3cbe0*/  LDL.LU R8, [R1+0x260] ;  /* 0x0002600001087983 */ /* 0x001ee80000300800 */
[----:B------:R-:W3:Y:S04]  /*3cbf0*/  LDL.LU R9, [R1+0x264] ;  /* 0x0002640001097983 */ /* 0x000ee80000300800 */
[----:B-1----:R-:W3:Y:S01]  /*3cc00*/  LDL.LU R10, [R1+0x268] ;  /* 0x00026800010a7983 */ /* 0x002ee20000300800 */
[----:B----4-:R-:W-:Y:S06]  /*3cc10*/  HMMA.16816.F32 R20, R4, R12, R20 ;  /* 0x0000000c0414723c */ /* 0x010fec0000001814 */
[----:B------:R-:W-:-:S02]  /*3cc20*/  IMAD.MOV.U32 R3, RZ, RZ, R12 ;  /* 0x000000ffff037224 */ /* 0x000fc400078e000c */
[----:B------:R-:W-:-:S15]  /*3cc30*/  IMAD.MOV.U32 R2, RZ, RZ, R13 ;  /* 0x000000ffff027224 */ /* 0x000fde00078e000d */
[----:B------:R0:W-:Y:S04]  /*3cc40*/  STL.64 [R1+0x4c0], R20 ;  /* 0x0004c01401007387 */ /* 0x0001e80000100a00 */
[----:B------:R-:W-:Y:S04]  /*3cc50*/  STL.64 [R1+0x4c8], R22 ;  /* 0x0004c81601007387 */ /* 0x000fe80000100a00 */
[----:B0-----:R-:W4:Y:S04]  /*3cc60*/  LDL.LU.64 R20, [R1+0x2970] ;  /* 0x0029700001147983 */ /* 0x001f280000300a00 */
[----:B------:R-:W4:Y:S04]  /*3cc70*/  LDL.LU.64 R14, [R1+0x2968] ;  /* 0x00296800010e7983 */ /* 0x000f280000300a00 */
[----:B------:R-:W4:Y:S02]  /*3cc80*/  LDL.LU.64 R12, [R1+0x2960] ;  /* 0x00296000010c7983 */ /* 0x000f240000300a00 */
[----:B----4-:R-:W-:-:S15]  /*3cc90*/  HMMA.16816.F32 R12, R4, R20, R12 ;  /* 0x00000014040c723c */ /* 0x010fde000000180c */
[----:B------:R-:W-:-:S08]  /*3cca0*/  NOP ;  /* 0x0000000000007918 */ /* 0x000fd00000000000 */
[----:B------:R0:W-:Y:S04]  /*3ccb0*/  STL.64 [R1+0x490], R12 ;  /* 0x0004900c01007387 */ /* 0x0001e80000100a00 */
[----:B------:R-:W-:Y:S01]  /*3ccc0*/  STL.64 [R1+0x498], R14 ;  /* 0x0004980e01007387 */ /* 0x000fe20000100a00 */
[----:B0-----:R-:W-:Y:S02]  /*3ccd0*/  IMAD.MOV.U32 R13, RZ, RZ, R20 ;  /* 0x000000ffff0d7224 */ /* 0x001fe400078e0014 */
[----:B------:R-:W-:Y:S02]  /*3cce0*/  IMAD.MOV.U32 R12, RZ, RZ, R21 ;  /* 0x000000ffff0c7224 */ /* 0x000fe400078e0015 */
[----:B------:R-:W2:Y:S04]  /*3ccf0*/  LDL.LU.64 R20, [R1+0x2958] ;  /* 0x0029580001147983 */ /* 0x000ea80000300a00 */
[----:B------:R-:W4:Y:S01]  /*3cd00*/  LDL R0, [R1+0x17ec] ;  /* 0x0017ec0001007983 */ /* 0x000f220000100800 */
[----:B------:R-:W-:Y:S01]  /*3cd10*/  IMAD.MOV.U32 R11, RZ, RZ, R28 ;  /* 0x000000ffff0b7224 */ /* 0x000fe200078e001c */
[----:B--2---:R-:W-:Y:S02]  /*3cd20*/  HMMA.16816.F32 R20, R4, R20, R24 ;  /* 0x000000140414723c */ /* 0x004fe40000001818 */
[----:B------:R-:W2:-:S15]  /*3cd30*/  LDL.LU R26, [R1+0x2950] ;  /* 0x00295000011a7983 */ /* 0x000e9e0000300800 */
[----:B------:R-:W-:-:S06]  /*3cd40*/  NOP ;  /* 0x0000000000007918 */ /* 0x000fcc0000000000 */
[----:B------:R-:W-:Y:S04]  /*3cd50*/  STL [R1+0x464], R21 ;  /* 0x0004641501007387 */ /* 0x000fe80000100800 */
[----:B------:R0:W-:Y:S02]  /*3cd60*/  STL.64 [R1+0x468], R22 ;  /* 0x0004681601007387 */ /* 0x0001e40000100a00 */
[----:B0-----:R-:W-:Y:S02]  /*3cd70*/  IMAD.MOV.U32 R23, RZ, RZ, R20 ;  /* 0x000000ffff177224 */ /* 0x001fe400078e0014 */
[----:B------:R-:W4:Y:S01]  /*3cd80*/  LDL.LU.64 R20, [R1+0x2948] ;  /* 0x0029480001147983 */ /* 0x000f220000300a00 */
[----:B---3--:R-:W-:Y:S03]  /*3cd90*/  HMMA.16816.F32 R8, R4, R16, R8 ;  /* 0x000000100408723c */ /* 0x008fe60000001808 */
[----:B------:R-:W-:Y:S03]  /*3cda0*/  STL [R1+0x2790], R23 ;  /* 0x0027901701007387 */ /* 0x000fe60000100800 */
[----:B------:R-:W-:-:S02]  /*3cdb0*/  IMAD.MOV.U32 R15, RZ, RZ, R16 ;  /* 0x000000ffff0f7224 */ /* 0x000fc400078e0010 */
[----:B------:R-:W-:-:S15]  /*3cdc0*/  IMAD.MOV.U32 R14, RZ, RZ, R17 ;  /* 0x000000ffff0e7224 */ /* 0x000fde00078e0011 */
[----:B------:R-:W-:-:S01]  /*3cdd0*/  NOP ;  /* 0x0000000000007918 */ /* 0x000fc20000000000 */
[----:B------:R-:W-:Y:S01]  /*3cde0*/  IMAD.MOV.U32 R28, RZ, RZ, R11 ;  /* 0x000000ffff1c7224 */ /* 0x000fe200078e000b */
[----:B----4-:R-:W-:Y:S04]  /*3cdf0*/  STL.64 [R1+0x2928], R20 ;  /* 0x0029281401007387 */ /* 0x010fe80000100a00 */
[----:B------:R-:W-:Y:S04]  /*3ce00*/  STL.64 [R1+0x430], R8 ;  /* 0x0004300801007387 */ /* 0x000fe80000100a00 */
[----:B------:R-:W-:Y:S04]  /*3ce10*/  STL [R1+0x438], R10 ;  /* 0x0004380a01007387 */ /* 0x000fe80000100800 */
[----:B------:R-:W-:Y:S04]  /*3ce20*/  STL [R1+0x2634], R28 ;  /* 0x0026341c01007387 */ /* 0x000fe80000100800 */
[----:B------:R-:W3:Y:S04]  /*3ce30*/  LDL.LU R16, [R1+0x60] ;  /* 0x0000600001107983 */ /* 0x000ee80000300800 */
[----:B------:R-:W3:Y:S04]  /*3ce40*/  LDL.LU R17, [R1+0x64] ;  /* 0x0000640001117983 */ /* 0x000ee80000300800 */
[----:B------:R-:W4:Y:S04]  /*3ce50*/  LDL.LU R18, [R1+0x68] ;  /* 0x0000680001127983 */ /* 0x000f280000300800 */
[----:B------:R-:W4:Y:S04]  /*3ce60*/  LDL.LU R19, [R1+0x6c] ;  /* 0x00006c0001137983 */ /* 0x000f280000300800 */
[----:B------:R-:W3:Y:S04]  /*3ce70*/  LDL.LU R24, [R1+0x230] ;  /* 0x0002300001187983 */ /* 0x000ee80000300800 */
[----:B--2---:R0:W1:Y:S04]  /*3ce80*/  LDSM.16.MT88.4 R8, [R26+UR4+0x4080] ;  /* 0x004080041a08783b */ /* 0x0040680008004200 */
[----:B------:R-:W3:Y:S04]  /*3ce90*/  LDL.LU R25, [R1+0x234] ;  /* 0x0002340001197983 */ /* 0x000ee80000300800 */
[----:B0-----:R-:W2:Y:S04]  /*3cea0*/  LDL.LU R26, [R1+0x238] ;  /* 0x00023800011a7983 */ /* 0x001ea80000300800 */
[----:B------:R-:W2:Y:S04]  /*3ceb0*/  LDL.LU R27, [R1+0x23c] ;  /* 0x00023c00011b7983 */ /* 0x000ea80000300800 */
[----:B------:R-:W4:Y:S04]  /*3cec0*/  LDL.LU R20, [R1+0x250] ;  /* 0x0002500001147983 */ /* 0x000f280000300800 */
[----:B------:R-:W4:Y:S04]  /*3ced0*/  LDL.LU R21, [R1+0x254] ;  /* 0x0002540001157983 */ /* 0x000f280000300800 */
[----:B------:R-:W4:Y:S04]  /*3cee0*/  LDL.LU R22, [R1+0x258] ;  /* 0x0002580001167983 */ /* 0x000f280000300800 */
[----:B------:R-:W4:Y:S04]  /*3cef0*/  LDL.LU R23, [R1+0x25c] ;  /* 0x00025c0001177983 */ /* 0x000f280000300800 */
[----:B--2---:R-:W-:Y:S04]  /*3cf00*/  STL.64 [R1+0x2938], R26 ;  /* 0x0029381a01007387 */ /* 0x004fe80000100a00 */
[----:B---3--:R0:W-:Y:S04]  /*3cf10*/  STL.64 [R1+0x2930], R24 ;  /* 0x0029301801007387 */ /* 0x0081e80000100a00 */
[----:B0-----:R-:W2:Y:S04]  /*3cf20*/  LDL.64 R24, [R1+0x100] ;  /* 0x0001000001187983 */ /* 0x001ea80000100a00 */
[----:B----4-:R-:W-:Y:S04]  /*3cf30*/  STL.64 [R1+0x2898], R18 ;  /* 0x0028981201007387 */ /* 0x010fe80000100a00 */
[----:B------:R0:W-:Y:S04]  /*3cf40*/  STL.64 [R1+0x2890], R16 ;  /* 0x0028901001007387 */ /* 0x0001e80000100a00 */
[----:B0-----:R-:W3:Y:S04]  /*3cf50*/  LDL.LU R16, [R1+0x10] ;  /* 0x0000100001107983 */ /* 0x001ee80000300800 */
[----:B------:R-:W3:Y:S04]  /*3cf60*/  LDL.LU R17, [R1+0x14] ;  /* 0x0000140001117983 */ /* 0x000ee80000300800 */
[----:B------:R-:W4:Y:S01]  /*3cf70*/  LDL.LU R18, [R1+0x18] ;  /* 0x0000180001127983 */ /* 0x000f220000300800 */
[----:B------:R-:W-:-:S03]  /*3cf80*/  IMAD.MOV.U32 R19, RZ, RZ, R29 ;  /* 0x000000ffff137224 */ /* 0x000fc600078e001d */
[----:B------:R-:W2:Y:S04]  /*3cf90*/  LDL.LU R29, [R1+0x2940] ;  /* 0x00294000011d7983 */ /* 0x000ea80000300800 */
[----:B----4-:R-:W-:Y:S04]  /*3cfa0*/  STL.64 [R1+0x28a8], R18 ;  /* 0x0028a81201007387 */ /* 0x010fe80000100a00 */
[----:B---3--:R0:W-:Y:S02]  /*3cfb0*/  STL.64 [R1+0x28a0], R16 ;  /* 0x0028a01001007387 */ /* 0x0081e40000100a00 */
[----:B0-----:R-:W-:-:S02]  /*3cfc0*/  IMAD.MOV.U32 R16, RZ, RZ, R15 ;  /* 0x000000ffff107224 */ /* 0x001fc400078e000f */
[----:B------:R-:W-:-:S05]  /*3cfd0*/  IMAD.MOV.U32 R17, RZ, RZ, R14 ;  /* 0x000000ffff117224 */ /* 0x000fca00078e000e */
[----:B------:R0:W-:Y:S04]  /*3cfe0*/  STL.64 [R1+0x28b8], R16 ;  /* 0x0028b81001007387 */ /* 0x0001e80000100a00 */
[----:B0-----:R-:W3:Y:S01]  /*3cff0*/  LDL.64 R16, [R1+0x130] ;  /* 0x0001300001107983 */ /* 0x001ee20000100a00 */
[----:B--2---:R-:W-:Y:S03]  /*3d000*/  HMMA.16816.F32 R20, R4, R24, R20 ;  /* 0x000000180414723c */ /* 0x004fe60000001814 */
[----:B---3--:R0:W-:Y:S02]  /*3d010*/  STL.64 [R1+0x28d0], R16 ;  /* 0x0028d01001007387 */ /* 0x0081e40000100a00 */
[----:B0-----:R-:W-:Y:S01]  /*3d020*/  MOV R16, R13 ;  /* 0x0000000d00107202 */ /* 0x001fe20000000f00 */
[----:B------:R-:W-:-:S05]  /*3d030*/  IMAD.MOV.U32 R17, RZ, RZ, R12 ;  /* 0x000000ffff117224 */ /* 0x000fca00078e000c */
[----:B------:R0:W-:Y:S02]  /*3d040*/  STL.64 [R1+0x28e8], R16 ;  /* 0x0028e81001007387 */ /* 0x0001e40000100a00 */
[----:B0-----:R-:W-:Y:S02]  /*3d050*/  IMAD.MOV.U32 R16, RZ, RZ, R3 ;  /* 0x000000ffff107224 */ /* 0x001fe400078e0003 */
[----:B------:R-:W-:-:S05]  /*3d060*/  IMAD.MOV.U32 R17, RZ, RZ, R2 ;  /* 0x000000ffff117224 */ /* 0x000fca00078e0002 */
[----:B------:R0:W-:Y:S04]  /*3d070*/  STL.64 [R1+0x2910], R16 ;  /* 0x0029101001007387 */ /* 0x0001e80000100a00 */
[----:B------:R-:W2:Y:S04]  /*3d080*/  LDL.LU R12, [R1+0x1f0] ;  /* 0x0001f000010c7983 */ /* 0x000ea80000300800 */
[----:B------:R-:W2:Y:S04]  /*3d090*/  LDL.LU R13, [R1+0x1f4] ;  /* 0x0001f400010d7983 */ /* 0x000ea80000300800 */
[----:B------:R-:W2:Y:S04]  /*3d0a0*/  LDL.LU R14, [R1+0x1f8] ;  /* 0x0001f800010e7983 */ /* 0x000ea80000300800 */
[----:B------:R-:W2:Y:S01]  /*3d0b0*/  LDL.LU R15, [R1+0x1fc] ;  /* 0x0001fc00010f7983 */ /* 0x000ea20000300800 */
[----:B------:R-:W-:-:S03]  /*3d0c0*/  IMAD.MOV.U32 R3, RZ, RZ, R24 ;  /* 0x000000ffff037224 */ /* 0x000fc600078e0018 */
[----:B0-----:R-:W3:Y:S04]  /*3d0d0*/  LDL.LU R16, [R1+0x200] ;  /* 0x0002000001107983 */ /* 0x001ee80000300800 */
[----:B------:R-:W3:Y:S04]  /*3d0e0*/  LDL.LU R17, [R1+0x204] ;  /* 0x0002040001117983 */ /* 0x000ee80000300800 */
[----:B------:R-:W3:Y:S04]  /*3d0f0*/  LDL.LU R18, [R1+0x208] ;  /* 0x0002080001127983 */ /* 0x000ee80000300800 */
[----:B------:R-:W3:Y:S04]  /*3d100*/  LDL.LU R19, [R1+0x20c] ;  /* 0x00020c0001137983 */ /* 0x000ee80000300800 */
[----:B-1----:R-:W-:Y:S04]  /*3d110*/  STL.64 [R1+0x2808], R10 ;  /* 0x0028080a01007387 */ /* 0x002fe80000100a00 */
[----:B------:R0:W-:Y:S01]  /*3d120*/  STL.64 [R1+0x2800], R8 ;  /* 0x0028000801007387 */ /* 0x0001e20000100a00 */
[----:B------:R-:W-:-:S03]  /*3d130*/  IMAD.MOV.U32 R2, RZ, RZ, R25 ;  /* 0x000000ffff027224 */ /* 0x000fc600078e0019 */
[----:B0-----:R-:W4:Y:S04]  /*3d140*/  LDL.64 R8, [R1+0xf0] ;  /* 0x0000f00001087983 */ /* 0x001f280000100a00 */
[----:B------:R-:W4:Y:S04]  /*3d150*/  LDL.LU.64 R26, [R1+0x2938] ;  /* 0x00293800011a7983 */ /* 0x000f280000300a00 */
[----:B------:R-:W4:Y:S04]  /*3d160*/  LDL.LU.64 R24, [R1+0x2930] ;  /* 0x0029300001187983 */ /* 0x000f280000300a00 */
[----:B------:R0:W-:Y:S04]  /*3d170*/  STL.64 [R1+0x410], R20 ;  /* 0x0004101401007387 */ /* 0x0001e80000100a00 */
[----:B------:R-:W-:Y:S04]  /*3d180*/  STL [R1+0x418], R22 ;  /* 0x0004181601007387 */ /* 0x000fe80000100800 */
[----:B0-----:R-:W2:Y:S01]  /*3d190*/  LDL.LU.64 R20, [R1+0x2928] ;  /* 0x0029280001147983 */ /* 0x001ea20000300a00 */
[----:B----4-:R-:W-:-:S15]  /*3d1a0*/  HMMA.16816.F32 R24, R4, R8, R24 ;  /* 0x000000080418723c */ /* 0x010fde0000001818 */
[----:B------:R-:W-:-:S08]  /*3d1b0*/  NOP ;  /* 0x0000000000007918 */ /* 0x000fd00000000000 */
[----:B------:R0:W-:Y:S04]  /*3d1c0*/  STL.64 [R1+0x400], R24 ;  /* 0x0004001801007387 */ /* 0x0001e80000100a00 */
[----:B------:R-:W-:Y:S04]  /*3d1d0*/  STL.64 [R1+0x408], R26 ;  /* 0x0004081a01007387 */ /* 0x000fe80000100a00 */
[----:B0-----:R-:W3:Y:S04]  /*3d1e0*/  LDL.LU.64 R24, [R1+0x2920] ;  /* 0x0029200001187983 */ /* 0x001ee80000300a00 */
        /* <DEDUP_REMOVED lines=9> */
[----:B------:R-:W4:Y:S01]  /*3d280*/  LDL.LU R10, [R1+0x38] ;  /* 0x00003800010a7983 */ /* 0x000f220000300800 */
[----:B------:R-:W-:-:S03]  /*3d290*/  IMAD.MOV.U32 R11, RZ, RZ, R29 ;  /* 0x000000ffff0b7224 */ /* 0x000fc600078e001d */
[----:B------:R-:W2:Y:S01]  /*3d2a0*/  LDL.LU R29, [R1+0x2918] ;  /* 0x00291800011d7983 */ /* 0x000ea20000300800 */
        /* <DEDUP_REMOVED lines=13> */
[----:B------:R0:W-:Y:S04]  /*3d380*/  STL.64 [R1+0x3e0], R16 ;  /* 0x0003e01001007387 */ /* 0x0001e80000100a00 */
[----:B------:R2:W-:Y:S04]  /*3d390*/  STL.64 [R1+0x3e8], R18 ;  /* 0x0003e81201007387 */ /* 0x0005e80000100a00 */
[----:B0-----:R-:W2:Y:S04]  /*3d3a0*/  LDL.LU.64 R16, [R1+0x2910] ;  /* 0x0029100001107983 */ /* 0x001ea80000300a00 */
[----:B------:R-:W2:Y:S04]  /*3d3b0*/  LDL.LU.64 R14, [R1+0x2908] ;  /* 0x00290800010e7983 */ /* 0x000ea80000300a00 */
[----:B------:R-:W2:Y:S01]  /*3d3c0*/  LDL.LU.64 R12, [R1+0x2900] ;  /* 0x00290000010c7983 */ /* 0x000ea20000300a00 */
[----:B------:R-:W-:-:S03]  /*3d3d0*/  IMAD.MOV.U32 R11, RZ, RZ, R29 ;  /* 0x000000ffff0b7224 */ /* 0x000fc600078e001d */
[----:B------:R-:W-:Y:S04]  /*3d3e0*/  STL.64 [R1+0x3c0], R4 ;  /* 0x0003c00401007387 */ /* 0x000fe80000100a00 */
[----:B------:R-:W-:Y:S01]  /*3d3f0*/  STL.64 [R1+0x3c8], R6 ;  /* 0x0003c80601007387 */ /* 0x000fe20000100a00 */
[----:B--2---:R-:W-:Y:S03]  /*3d400*/  HMMA.16816.F32 R16, R12, R16, R8 ;  /* 0x000000100c10723c */ /* 0x004fe60000001808 */
[----:B------:R-:W2:Y:S04]  /*3d410*/  LDL.LU.64 R10, [R1+0x28f8] ;  /* 0x0028f800010a7983 */ /* 0x000ea80000300a00 */
[----:B------:R-:W2:-:S15]  /*3d420*/  LDL.LU.64 R8, [R1+0x28f0] ;  /* 0x0028f00001087983 */ /* 0x000e9e0000300a00 */
[----:B------:R-:W-:-:S01]  /*3d430*/  NOP ;  /* 0x0000000000007918 */ /* 0x000fc20000000000 */
[----:B------:R0:W-:Y:S04]  /*3d440*/  STL.64 [R1+0x3b0], R16 ;  /* 0x0003b01001007387 */ /* 0x0001e80000100a00 */
[----:B------:R2:W-:Y:S04]  /*3d450*/  STL [R1+0x3b8], R18 ;  /* 0x0003b81201007387 */ /* 0x0005e80000100800 */
[----:B0-----:R-:W2:Y:S01]  /*3d460*/  LDL.LU.64 R16, [R1+0x28e8] ;  /* 0x0028e80001107983 */ /* 0x001ea20000300a00 */
[----:B------:R-:W-:-:S03]  /*3d470*/  IMAD.MOV.U32 R29, RZ, RZ, R19 ;  /* 0x000000ffff1d7224 */ /* 0x000fc600078e0013 */
[----:B------:R-:W3:Y:S04]  /*3d480*/  LDL R28, [R1+0x17e8] ;  /* 0x0017e800011c7983 */ /* 0x000ee80000100800 */
[----:B------:R-:W-:Y:S01]  /*3d490*/  STL [R1+0x2518], R29 ;  /* 0x0025181d01007387 */ /* 0x000fe20000100800 */
[----:B--2---:R-:W-:Y:S03]  /*3d4a0*/  HMMA.16816.F32 R16, R12, R16, R8 ;  /* 0x000000100c10723c */ /* 0x004fe60000001808 */
[----:B------:R-:W2:Y:S04]  /*3d4b0*/  LDL.LU.64 R10, [R1+0x28e0] ;  /* 0x0028e000010a7983 */ /* 0x000ea80000300a00 */
[----:B------:R-:W2:-:S15]  /*3d4c0*/  LDL.LU.64 R8, [R1+0x28d8] ;  /* 0x0028d80001087983 */ /* 0x000e9e0000300a00 */
[----:B------:R-:W-:-:S01]  /*3d4d0*/  NOP ;  /* 0x0000000000007918 */ /* 0x000fc20000000000 */
[----:B------:R0:W-:Y:S01]  /*3d4e0*/  STL [R1+0x390], R16 ;  /* 0x0003901001007387 */ /* 0x0001e20000100800 */
[----:B------:R-:W-:-:S03]  /*3d4f0*/  IMAD.MOV.U32 R26, RZ, RZ, R17 ;  /* 0x000000ffff1a7224 */ /* 0x000fc600078e0011 */
[----:B------:R-:W-:Y:S04]  /*3d500*/  STL [R1+0x39c], R19 ;  /* 0x00039c1301007387 */ /* 0x000fe80000100800 */
[----:B0-----:R-:W2:Y:S01]  /*3d510*/  LDL.LU.64 R16, [R1+0x28d0] ;  /* 0x0028d00001107983 */ /* 0x001ea20000300a00 */
[----:B------:R-:W-:-:S03]  /*3d520*/  IMAD.MOV.U32 R27, RZ, RZ, R18 ;  /* 0x000000ffff1b7224 */ /* 0x000fc600078e0012 */
[----:B------:R-:W-:Y:S01]  /*3d530*/  STL [R1+0x2520], R26 ;  /* 0x0025201a01007387 */ /* 0x000fe20000100800 */
[----:B------:R-:W-:-:S03]  /*3d540*/  IMAD.MOV.U32 R4, RZ, RZ, R3 ;  /* 0x000000ffff047224 */ /* 0x000fc600078e0003 */
[----:B------:R-:W-:Y:S01]  /*3d550*/  STL [R1+0x251c], R27 ;  /* 0x00251c1b01007387 */ /* 0x000fe20000100800 */
[----:B------:R-:W-:Y:S01]  /*3d560*/  IMAD.MOV.U32 R5, RZ, RZ, R2 ;  /* 0x000000ffff057224 */ /* 0x000fe200078e0002 */
[----:B--2---:R-:W-:Y:S06]  /*3d570*/  HMMA.16816.F32 R8, R12, R16, R8 ;  /* 0x000000100c08723c */ /* 0x004fec0000001808 */
[----:B------:R-:W-:Y:S02]  /*3d580*/  IMAD.MOV.U32 R3, RZ, RZ, R16 ;  /* 0x000000ffff037224 */ /* 0x000fe400078e0010 */
[----:B------:R-:W-:-:S15]  /*3d590*/  IMAD.MOV.U32 R2, RZ, RZ, R17 ;  /* 0x000000ffff027224 */ /* 0x000fde00078e0011 */
[----:B------:R-:W-:Y:S04]  /*3d5a0*/  STL.64 [R1+0x380], R8 ;  /* 0x0003800801007387 */ /* 0x000fe80000100a00 */
[----:B------:R0:W-:Y:S04]  /*3d5b0*/  STL.64 [R1+0x388], R10 ;  /* 0x0003880a01007387 */ /* 0x0001e80000100a00 */
[----:B0-----:R-:W2:Y:S04]  /*3d5c0*/  LDL.LU.64 R10, [R1+0x28c8] ;  /* 0x0028c800010a7983 */ /* 0x001ea80000300a00 */
[----:B------:R-:W2:Y:S04]  /*3d5d0*/  LDL.LU.64 R8, [R1+0x28c0] ;  /* 0x0028c00001087983 */ /* 0x000ea80000300a00 */
[----:B------:R-:W2:Y:S02]  /*3d5e0*/  LDL.LU.64 R16, [R1+0x28b8] ;  /* 0x0028b80001107983 */ /* 0x000ea40000300a00 */
[----:B--2---:R-:W-:Y:S02]  /*3d5f0*/  HMMA.16816.F32 R16, R12, R16, R8 ;  /* 0x000000100c10723c */ /* 0x004fe40000001808 */
[----:B------:R-:W2:-:S15]  /*3d600*/  LDL.LU.64 R8, [R1+0x28b0] ;  /* 0x0028b00001087983 */ /* 0x000e9e0000300a00 */
[----:B------:R-:W-:-:S06]  /*3d610*/  NOP ;  /* 0x0000000000007918 */ /* 0x000fcc0000000000 */
[----:B------:R0:W-:Y:S01]  /*3d620*/  STL [R1+0x368], R18 ;  /* 0x0003681201007387 */ /* 0x0001e20000100800 */
[----:B------:R-:W-:Y:S01]  /*3d630*/  MOV R29, R19 ;  /* 0x00000013001d7202 */ /* 0x000fe20000000f00 */
[----:B------:R-:W-:Y:S02]  /*3d640*/  IMAD.MOV.U32 R26, RZ, RZ, R16 ;  /* 0x000000ffff1a7224 */ /* 0x000fe400078e0010 */
[----:B------:R-:W-:Y:S01]  /*3d650*/  IMAD.MOV.U32 R27, RZ, RZ, R17 ;  /* 0x000000ffff1b7224 */ /* 0x000fe200078e0011 */
[----:B0-----:R-:W4:Y:S04]  /*3d660*/  LDL.LU.64 R18, [R1+0x28a8] ;  /* 0x0028a80001127983 */ /* 0x001f280000300a00 */
[----:B------:R-:W4:Y:S04]  /*3d670*/  LDL.LU.64 R16, [R1+0x28a0] ;  /* 0x0028a00001107983 */ /* 0x000f280000300a00 */
[----:B------:R-:W-:Y:S01]  /*3d680*/  STL [R1+0x2530], R29 ;  /* 0x0025301d01007387 */ /* 0x000fe20000100800 */
[----:B----4-:R-:W-:Y:S03]  /*3d690*/  HMMA.16816.F32 R4, R12, R4, R16 ;  /* 0x000000040c04723c */ /* 0x010fe60000001810 */
[----:B------:R-:W2:Y:S04]  /*3d6a0*/  LDL.LU.64 R18, [R1+0x2898] ;  /* 0x0028980001127983 */ /* 0x000ea80000300a00 */
[----:B------:R-:W2:-:S15]  /*3d6b0*/  LDL.LU.64 R16, [R1+0x2890] ;  /* 0x0028900001107983 */ /* 0x000e9e0000300a00 */
[----:B------:R-:W-:-:S01]  /*3d6c0*/  NOP ;  /* 0x0000000000007918 */ /* 0x000fc20000000000 */
[----:B------:R-:W-:Y:S04]  /*3d6d0*/  STL.64 [R1+0x350], R4 ;  /* 0x0003500401007387 */ /* 0x000fe80000100a00 */
[----:B------:R-:W-:Y:S04]  /*3d6e0*/  STL.64 [R1+0x358], R6 ;  /* 0x0003580601007387 */ /* 0x000fe80000100a00 */
[----:B------:R-:W0:Y:S04]  /*3d6f0*/  LDSM.16.MT88.4 R4, [R0+UR4+0x4000] ;  /* 0x004000040004783b */ /* 0x000e280008004200 */
[----:B0-----:R-:W-:Y:S04]  /*3d700*/  STL.64 [R1+0x2778], R6 ;  /* 0x0027780601007387 */ /* 0x001fe80000100a00 */
[----:B------:R0:W-:Y:S04]  /*3d710*/  STL.64 [R1+0x2770], R4 ;  /* 0x0027700401007387 */ /* 0x0001e80000100a00 */
[----:B0-----:R-:W4:Y:S04]  /*3d720*/  LDL.LU R4, [R1+0x50] ;  /* 0x0000500001047983 */ /* 0x001f280000300800 */
[----:B------:R-:W4:Y:S04]  /*3d730*/  LDL.LU R5, [R1+0x54] ;  /* 0x0000540001057983 */ /* 0x000f280000300800 */
[----:B------:R-:W4:Y:S04]  /*3d740*/  LDL.LU R6, [R1+0x58] ;  /* 0x0000580001067983 */ /* 0x000f280000300800 */
[----:B------:R-:W4:Y:S01]  /*3d750*/  LDL.LU R7, [R1+0x5c] ;  /* 0x00005c0001077983 */ /* 0x000f220000300800 */
[----:B--2---:R-:W-:-:S15]  /*3d760*/  HMMA.16816.F32 R16, R12, R8, R16 ;  /* 0x000000080c10723c */ /* 0x004fde0000001810 */
[----:B------:R-:W-:-:S08]  /*3d770*/  NOP ;  /* 0x0000000000007918 */ /* 0x000fd00000000000 */
[----:B------:R-:W-:Y:S04]  /*3d780*/  STL.64 [R1+0x340], R16 ;  /* 0x0003401001007387 */ /* 0x000fe80000100a00 */
[----:B------:R-:W-:Y:S04]  /*3d790*/  STL [R1+0x348], R18 ;  /* 0x0003481201007387 */ /* 0x000fe80000100800 */
[----:B------:R0:W-:Y:S04]  /*3d7a0*/  STL.64 [R1+0x2820], R8 ;  /* 0x0028200801007387 */ /* 0x0001e80000100a00 */
[----:B0-----:R-:W2:Y:S04]  /*3d7b0*/  LDL.64 R8, [R1+0x100] ;  /* 0x0001000001087983 */ /* 0x001ea80000100a00 */
[----:B--2---:R0:W-:Y:S04]  /*3d7c0*/  STL.64 [R1+0x2838], R8 ;  /* 0x0028380801007387 */ /* 0x0041e80000100a00 */
[----:B0-----:R-:W2:Y:S04]  /*3d7d0*/  LDL.LU R8, [R1+0x190] ;  /* 0x0001900001087983 */ /* 0x001ea80000300800 */
[----:B------:R-:W2:Y:S04]  /*3d7e0*/  LDL.LU R9, [R1+0x194] ;  /* 0x0001940001097983 */ /* 0x000ea80000300800 */
[----:B------:R-:W3:Y:S04]  /*3d7f0*/  LDL.LU R10, [R1+0x198] ;  /* 0x00019800010a7983 */ /* 0x000ee80000300800 */
[----:B------:R-:W3:Y:S01]  /*3d800*/  LDL.LU R11, [R1+0x19c] ;  /* 0x00019c00010b7983 */ /* 0x000ee20000300800 */
[----:B------:R-:W-:-:S03]  /*3d810*/  IMAD.MOV.U32 R29, RZ, RZ, R19 ;  /* 0x000000ffff1d7224 */ /* 0x000fc600078e0013 */
[----:B---3--:R-:W-:Y:S04]  /*3d820*/  STL.64 [R1+0x2848], R10 ;  /* 0x0028480a01007387 */ /* 0x008fe80000100a00 */
[----:B--2---:R0:W-:Y:S04]  /*3d830*/  STL.64 [R1+0x2840], R8 ;  /* 0x0028400801007387 */ /* 0x0041e80000100a00 */
[----:B------:R-:W2:Y:S04]  /*3d840*/  LDL.LU R16, [R1] ;  /* 0x0000000001107983 */ /* 0x000ea80000300800 */
[----:B------:R-:W2:Y:S04]  /*3d850*/  LDL.LU R17, [R1+0x4] ;  /* 0x0000040001117983 */ /* 0x000ea80000300800 */
[----:B------:R-:W2:Y:S04]  /*3d860*/  LDL.LU R18, [R1+0x8] ;  /* 0x0000080001127983 */ /* 0x000ea80000300800 */
[----:B------:R-:W2:Y:S01]  /*3d870*/  LDL.LU R19, [R1+0xc] ;  /* 0x00000c0001137983 */ /* 0x000ea20000300800 */
[----:B0-----:R-:W-:-:S02]  /*3d880*/  IMAD.MOV.U32 R8, RZ, RZ, R3 ;  /* 0x000000ffff087224 */ /* 0x001fc400078e0003 */
[----:B------:R-:W-:-:S05]  /*3d890*/  IMAD.MOV.U32 R9, RZ, RZ, R2 ;  /* 0x000000ffff097224 */ /* 0x000fca00078e0002 */
[----:B------:R0:W-:Y:S04]  /*3d8a0*/  STL.64 [R1+0x2860], R8 ;  /* 0x0028600801007387 */ /* 0x0001e80000100a00 */
[----:B0-----:R-:W3:Y:S04]  /*3d8b0*/  LDL.64 R8, [R1+0x140] ;  /* 0x0001400001087983 */ /* 0x001ee80000100a00 */
[----:B---3--:R4:W-:Y:S02]  /*3d8c0*/  STL.64 [R1+0x2878], R8 ;  /* 0x0028780801007387 */ /* 0x0089e40000100a00 */
[----:B----4-:R-:W-:Y:S02]  /*3d8d0*/  HMMA.16816.F32 R8, R12, R24, R4 ;  /* 0x000000180c08723c */ /* 0x010fe40000001804 */
[----:B------:R-:W-:Y:S04]  /*3d8e0*/  STL [R1+0x2534], R29 ;  /* 0x0025341d01007387 */ /* 0x000fe80000100800 */
[----:B------:R-:W3:-:S15]  /*3d8f0*/  LDL.LU R4, [R1+0x1c0] ;  /* 0x0001c00001047983 */ /* 0x000ede0000300800 */
[----:B------:R-:W-:-:S02]  /*3d900*/  NOP ;  /* 0x0000000000007918 */ /* 0x000fc40000000000 */
[----:B------:R0:W-:Y:S04]  /*3d910*/  STL.64 [R1+0x330], R8 ;  /* 0x0003300801007387 */ /* 0x0001e80000100a00 */
[----:B------:R-:W-:Y:S04]  /*3d920*/  STL.64 [R1+0x338], R10 ;  /* 0x0003380a01007387 */ /* 0x000fe80000100a00 */
[----:B------:R-:W3:Y:S04]  /*3d930*/  LDL.LU R5, [R1+0x1c4] ;  /* 0x0001c40001057983 */ /* 0x000ee80000300800 */
[----:B------:R-:W3:Y:S04]  /*3d940*/  LDL.LU R6, [R1+0x1c8] ;  /* 0x0001c80001067983 */ /* 0x000ee80000300800 */
[----:B------:R-:W3:Y:S04]  /*3d950*/  LDL.LU R7, [R1+0x1cc] ;  /* 0x0001cc0001077983 */ /* 0x000ee80000300800 */
[----:B0-----:R-:W3:Y:S04]  /*3d960*/  LDL.64 R8, [R1+0x110] ;  /* 0x0001100001087983 */ /* 0x001ee80000100a00 */
[----:B------:R-:W-:Y:S04]  /*3d970*/  STL.64 [R1+0x2818], R26 ;  /* 0x0028181a01007387 */ /* 0x000fe80000100a00 */
        /* <DEDUP_REMOVED lines=22> */
[----:B------:R-:W2:Y:S04]  /*3dae0*/  LDL.LU R26, [R1+0x1b8] ;  /* 0x0001b800011a7983 */ /* 0x000ea80000300800 */
[----:B------:R-:W2:Y:S04]  /*3daf0*/  LDL.LU R27, [R1+0x1bc] ;  /* 0x0001bc00011b7983 */ /* 0x000ea80000300800 */
[----:B------:R-:W3:Y:S04]  /*3db00*/  LDL.LU.64 R18, [R1+0x2888] ;  /* 0x0028880001127983 */ /* 0x000ee80000300a00 */
[----:B------:R-:W3:Y:S04]  /*3db10*/  LDL.LU.64 R16, [R1+0x2880] ;  /* 0x0028800001107983 */ /* 0x000ee80000300a00 */
[----:B------:R-:W-:Y:S04]  /*3db20*/  STL.64 [R1+0x300], R12 ;  /* 0x0003000c01007387 */ /* 0x000fe80000100a00 */
[----:B------:R-:W-:Y:S01]  /*3db30*/  STL [R1+0x308], R14 ;  /* 0x0003080e01007387 */ /* 0x000fe20000100800 */
[----:B------:R-:W-:-:S03]  /*3db40*/  IMAD.MOV.U32 R29, RZ, RZ, R15 ;  /* 0x000000ffff1d7224 */ /* 0x000fc600078e000f */
[----:B------:R-:W0:Y:S04]  /*3db50*/  LDSM.16.MT88.4 R12, [R0+UR4+0x4080] ;  /* 0x00408004000c783b */ /* 0x000e280008004200 */
[----:B0-----:R-:W-:Y:S04]  /*3db60*/  STL.64 [R1+0x2710], R14 ;  /* 0x0027100e01007387 */ /* 0x001fe80000100a00 */
[----:B------:R0:W-:Y:S04]  /*3db70*/  STL.64 [R1+0x2708], R12 ;  /* 0x0027080c01007387 */ /* 0x0001e80000100a00 */
[----:B0-----:R-:W4:Y:S01]  /*3db80*/  LDL.64 R12, [R1+0x120] ;  /* 0x00012000010c7983 */ /* 0x001f220000100a00 */
        /* <DEDUP_REMOVED lines=15> */
[----:B--2---:R-:W-:Y:S02]  /*3dc80*/  HMMA.16816.F32 R8, R16, R8, R24 ;  /* 0x000000081008723c */ /* 0x004fe40000001818 */
[----:B------:R-:W2:Y:S04]  /*3dc90*/  LDL.LU.64 R26, [R1+0x2858] ;  /* 0x00285800011a7983 */ /* 0x000ea80000300a00 */
[----:B------:R-:W2:-:S15]  /*3dca0*/  LDL.LU.64 R24, [R1+0x2850] ;  /* 0x0028500001187983 */ /* 0x000e9e0000300a00 */
[----:B------:R-:W-:-:S02]  /*3dcb0*/  NOP ;  /* 0x0000000000007918 */ /* 0x000fc40000000000 */
[----:B------:R-:W-:Y:S04]  /*3dcc0*/  STL.64 [R1+0x2e0], R8 ;  /* 0x0002e00801007387 */ /* 0x000fe80000100a00 */
[----:B------:R0:W-:Y:S04]  /*3dcd0*/  STL.64 [R1+0x2e8], R10 ;  /* 0x0002e80a01007387 */ /* 0x0001e80000100a00 */
[----:B0-----:R-:W4:Y:S04]  /*3dce0*/  LDL.LU.64 R10, [R1+0x2848] ;  /* 0x00284800010a7983 */ /* 0x001f280000300a00 */
[----:B------:R-:W4:Y:S02]  /*3dcf0*/  LDL.LU.64 R8, [R1+0x2840] ;  /* 0x0028400001087983 */ /* 0x000f240000300a00 */
[----:B----4-:R-:W-:-:S15]  /*3dd00*/  HMMA.16816.F32 R8, R16, R12, R8 ;  /* 0x0000000c1008723c */ /* 0x010fde0000001808 */
[----:B------:R-:W-:-:S08]  /*3dd10*/  NOP ;  /* 0x0000000000007918 */ /* 0x000fd00000000000 */
[----:B------:R0:W-:Y:S04]  /*3dd20*/  STL.64 [R1+0x2a0], R8 ;  /* 0x0002a00801007387 */ /* 0x0001e80000100a00 */
[----:B------:R-:W-:Y:S04]  /*3dd30*/  STL.64 [R1+0x2a8], R10 ;  /* 0x0002a80a01007387 */ /* 0x000fe80000100a00 */
[----:B0-----:R-:W2:Y:S04]  /*3dd40*/  LDL.LU.64 R8, [R1+0x2838] ;  /* 0x0028380001087983 */ /* 0x001ea80000300a00 */
[----:B------:R0:W-:Y:S04]  /*3dd50*/  STL.64 [R1+0x27b8], R12 ;  /* 0x0027b80c01007387 */ /* 0x0001e80000100a00 */
[----:B0-----:R-:W3:Y:S04]  /*3dd60*/  LDL.LU R12, [R1+0x160] ;  /* 0x00016000010c7983 */ /* 0x001ee80000300800 */
[----:B------:R-:W3:Y:S04]  /*3dd70*/  LDL.LU R13, [R1+0x164] ;  /* 0x00016400010d7983 */ /* 0x000ee80000300800 */
[----:B------:R-:W3:Y:S04]  /*3dd80*/  LDL.LU R14, [R1+0x168] ;  /* 0x00016800010e7983 */ /* 0x000ee80000300800 */
[----:B------:R-:W3:Y:S01]  /*3dd90*/  LDL.LU R15, [R1+0x16c] ;  /* 0x00016c00010f7983 */ /* 0x000ee20000300800 */
        /* <DEDUP_REMOVED lines=8> */
[----:B--2---:R-:W-:-:S15]  /*3de20*/  HMMA.16816.F32 R24, R16, R8, R24 ;  /* 0x000000081018723c */ /* 0x004fde0000001818 */
[----:B------:R-:W-:-:S08]  /*3de30*/  NOP ;  /* 0x0000000000007918 */ /* 0x000fd00000000000 */
[----:B------:R-:W-:Y:S04]  /*3de40*/  STL.64 [R1+0x200], R24 ;  /* 0x0002001801007387 */ /* 0x000fe80000100a00 */
[----:B------:R0:W-:Y:S04]  /*3de50*/  STL.64 [R1+0x208], R26 ;  /* 0x0002081a01007387 */ /* 0x0001e80000100a00 */
[----:B0-----:R-:W2:Y:S04]  /*3de60*/  LDL.LU.64 R26, [R1+0x2818] ;  /* 0x00281800011a7983 */ /* 0x001ea80000300a00 */
[----:B------:R-:W3:Y:S01]  /*3de70*/  LDL.LU.64 R24, [R1+0x2810] ;  /* 0x0028100001187983 */ /* 0x000ee20000300a00 */
[----:B------:R-:W-:-:S02]  /*3de80*/  IMAD.MOV.U32 R22, RZ, RZ, R23 ;  /* 0x000000ffff167224 */ /* 0x000fc400078e0017 */
[----:B------:R-:W-:Y:S02]  /*3de90*/  IMAD.MOV.U32 R23, RZ, RZ, R8 ;  /* 0x000000ffff177224 */ /* 0x000fe400078e0008 */
[----:B------:R-:W-:Y:S01]  /*3dea0*/  IMAD.MOV.U32 R3, RZ, RZ, R9 ;  /* 0x000000ffff037224 */ /* 0x000fe200078e0009 */
[----:B------:R-:W4:Y:S04]  /*3deb0*/  LDL.LU.64 R10, [R1+0x2808] ;  /* 0x00280800010a7983 */ /* 0x000f280000300a00 */
[----:B------:R-:W4:Y:S01]  /*3dec0*/  LDL.LU.64 R8, [R1+0x2800] ;  /* 0x0028000001087983 */ /* 0x000f220000300a00 */
[----:B---3--:R-:W-:-:S15]  /*3ded0*/  HMMA.16816.F32 R12, R16, R24, R12 ;  /* 0x00000018100c723c */ /* 0x008fde000000180c */
[----:B------:R-:W-:-:S08]  /*3dee0*/  NOP ;  /* 0x0000000000007918 */ /* 0x000fd00000000000 */
[----:B------:R0:W-:Y:S04]  /*3def0*/  STL.64 [R1+0x1f0], R12 ;  /* 0x0001f00c01007387 */ /* 0x0001e80000100a00 */
[----:B------:R-:W-:Y:S04]  /*3df00*/  STL.64 [R1+0x1f8], R14 ;  /* 0x0001f80e01007387 */ /* 0x000fe80000100a00 */
[----:B0-----:R-:W3:Y:S04]  /*3df10*/  LDL.64 R12, [R1+0x130] ;  /* 0x00013000010c7983 */ /* 0x001ee80000100a00 */
[----:B---3--:R0:W-:Y:S02]  /*3df20*/  STL.64 [R1+0x27d0], R12 ;  /* 0x0027d00c01007387 */ /* 0x0081e40000100a00 */
[----:B0-----:R-:W-:-:S02]  /*3df30*/  IMAD.MOV.U32 R12, RZ, RZ, R7 ;  /* 0x000000ffff0c7224 */ /* 0x001fc400078e0007 */
[----:B------:R-:W-:-:S05]  /*3df40*/  IMAD.MOV.U32 R13, RZ, RZ, R6 ;  /* 0x000000ffff0d7224 */ /* 0x000fca00078e0006 */
[----:B------:R-:W-:Y:S04]  /*3df50*/  STL.64 [R1+0x27e8], R12 ;  /* 0x0027e80c01007387 */ /* 0x000fe80000100a00 */
[----:B--2---:R-:W-:Y:S04]  /*3df60*/  STL.64 [R1+0x2788], R26 ;  /* 0x0027881a01007387 */ /* 0x004fe80000100a00 */
[----:B------:R0:W-:Y:S04]  /*3df70*/  STL.64 [R1+0x2780], R24 ;  /* 0x0027801801007387 */ /* 0x0001e80000100a00 */
[----:B0-----:R-:W2:Y:S04]  /*3df80*/  LDL.LU R24, [R1+0x2b0] ;  /* 0x0002b00001187983 */ /* 0x001ea80000300800 */
[----:B------:R-:W2:Y:S04]  /*3df90*/  LDL.LU R25, [R1+0x2b4] ;  /* 0x0002b40001197983 */ /* 0x000ea80000300800 */
[----:B------:R-:W3:Y:S04]  /*3dfa0*/  LDL.LU R26, [R1+0x2b8] ;  /* 0x0002b800011a7983 */ /* 0x000ee80000300800 */
[----:B------:R-:W3:Y:S01]  /*3dfb0*/  LDL.LU R27, [R1+0x2bc] ;  /* 0x0002bc00011b7983 */ /* 0x000ee20000300800 */
[----:B------:R-:W-:-:S02]  /*3dfc0*/  IMAD.MOV.U32 R13, RZ, RZ, R4 ;  /* 0x000000ffff0d7224 */ /* 0x000fc400078e0004 */
[----:B------:R-:W-:Y:S01]  /*3dfd0*/  IMAD.MOV.U32 R12, RZ, RZ, R5 ;  /* 0x000000ffff0c7224 */ /* 0x000fe200078e0005 */
        /* <DEDUP_REMOVED lines=33> */
[----:B------:R-:W2:Y:S04]  /*3e1f0*/  LDL.LU R26, [R1+0x1d8] ;  /* 0x0001d800011a7983 */ /* 0x000ea80000300800 */
[----:B------:R-:W2:Y:S04]  /*3e200*/  LDL.LU R27, [R1+0x1dc] ;  /* 0x0001dc00011b7983 */ /* 0x000ea80000300800 */
[----:B------:R-:W3:Y:S04]  /*3e210*/  LDL.LU R4, [R1+0x2c0] ;  /* 0x0002c00001047983 */ /* 0x000ee80000300800 */
[----:B------:R-:W-:Y:S04]  /*3e220*/  STL.64 [R1+0x160], R16 ;  /* 0x0001601001007387 */ /* 0x000fe80000100a00 */
[----:B------:R-:W-:Y:S04]  /*3e230*/  STL.64 [R1+0x168], R18 ;  /* 0x0001681201007387 */ /* 0x000fe80000100a00 */
[----:B------:R-:W0:Y:S04]  /*3e240*/  LDSM.16.MT88.4 R16, [R28+UR4+0x4000] ;  /* 0x004000041c10783b */ /* 0x000e280008004200 */
[----:B------:R-:W3:Y:S04]  /*3e250*/  LDL.LU R5, [R1+0x2c4] ;  /* 0x0002c40001057983 */ /* 0x000ee80000300800 */
[----:B------:R-:W3:Y:S04]  /*3e260*/  LDL.LU R6, [R1+0x2c8] ;  /* 0x0002c80001067983 */ /* 0x000ee80000300800 */
[----:B------:R-:W3:Y:S04]  /*3e270*/  LDL.LU R7, [R1+0x2cc] ;  /* 0x0002cc0001077983 */ /* 0x000ee80000300800 */
[----:B0-----:R-:W-:Y:S04]  /*3e280*/  STL.64 [R1+0x2688], R18 ;  /* 0x0026881201007387 */ /* 0x001fe80000100a00 */
        /* <DEDUP_REMOVED lines=14> */
[----:B0-----:R-:W2:Y:S01]  /*3e370*/  LDL.LU.64 R12, [R1+0x27d0] ;  /* 0x0027d000010c7983 */ /* 0x001ea20000300a00 */
[----:B------:R-:W-:Y:S01]  /*3e380*/  IMAD.MOV.U32 R16, RZ, RZ, R2 ;  /* 0x000000ffff107224 */ /* 0x000fe200078e0002 */
[----:B------:R-:W-:Y:S01]  /*3e390*/  MOV R17, R0 ;  /* 0x0000000000117202 */ /* 0x000fe20000000f00 */
        /* <DEDUP_REMOVED lines=13> */
[----:B------:R-:W2:Y:S04]  /*3e470*/  LDL.LU.64 R24, [R1+0x27a8] ;  /* 0x0027a80001187983 */ /* 0x000ea80000300a00 */
        /* <DEDUP_REMOVED lines=13> */
[----:B------:R-:W-:Y:S01]  /*3e550*/  IMAD.MOV.U32 R17, RZ, RZ, R3 ;  /* 0x000000ffff117224 */ /* 0x000fe200078e0003 */
[----:B------:R-:W3:Y:S06]  /*3e560*/  LDL.LU R23, [R1+0x2790] ;  /* 0x0027900001177983 */ /* 0x000eec0000300800 */
[----:B--2---:R-:W-:Y:S01]  /*3e570*/  HMMA.16816.F32 R16, R8, R16, R24 ;  /* 0x000000100810723c */ /* 0x004fe20000001818 */
[----:B------:R-:W2:Y:S04]  /*3e580*/  LDL.LU.64 R26, [R1+0x2788] ;  /* 0x00278800011a7983 */ /* 0x000ea80000300a00 */
[----:B------:R-:W4:-:S15]  /*3e590*/  LDL.LU.64 R24, [R1+0x2780] ;  /* 0x0027800001187983 */ /* 0x000f1e0000300a00 */
[----:B------:R-:W-:-:S03]  /*3e5a0*/  NOP ;  /* 0x0000000000007918 */ /* 0x000fc60000000000 */
[----:B------:R0:W-:Y:S04]  /*3e5b0*/  STL.64 [R1+0x180], R16 ;  /* 0x0001801001007387 */ /* 0x0001e80000100a00 */
[----:B------:R-:W-:Y:S04]  /*3e5c0*/  STL.64 [R1+0x188], R18 ;  /* 0x0001881201007387 */ /* 0x000fe80000100a00 */
[----:B0-----:R-:W2:Y:S01]  /*3e5d0*/  LDL.64 R16, [R1+0x110] ;  /* 0x0001100001107983 */ /* 0x001ea20000100a00 */
[----:B----4-:R-:W-:-:S15]  /*3e5e0*/  HMMA.16816.F32 R12, R8, R24, R12 ;  /* 0x00000018080c723c */ /* 0x010fde000000180c */
[----:B------:R-:W-:-:S08]  /*3e5f0*/  NOP ;  /* 0x0000000000007918 */ /* 0x000fd00000000000 */
[----:B------:R0:W-:Y:S04]  /*3e600*/  STL.64 [R1+0x170], R12 ;  /* 0x0001700c01007387 */ /* 0x0001e80000100a00 */
[----:B------:R1:W-:Y:S04]  /*3e610*/  STL.64 [R1+0x178], R14 ;  /* 0x0001780e01007387 */ /* 0x0003e80000100a00 */
[----:B0-----:R-:W4:Y:S04]  /*3e620*/  LDL.LU R12, [R1+0x370] ;  /* 0x00037000010c7983 */ /* 0x001f280000300800 */
[----:B------:R-:W4:Y:S04]  /*3e630*/  LDL.LU R13, [R1+0x374] ;  /* 0x00037400010d7983 */ /* 0x000f280000300800 */
[----:B-1----:R-:W2:Y:S04]  /*3e640*/  LDL.LU R14, [R1+0x378] ;  /* 0x00037800010e7983 */ /* 0x002ea80000300800 */
        /* <DEDUP_REMOVED lines=8> */
[----:B------:R-:W-:Y:S04]  /*3e6d0*/  STL.64 [R1+0x2730], R26 ;  /* 0x0027301a01007387 */ /* 0x000fe80000100a00 */
[----:B------:R0:W-:Y:S04]  /*3e6e0*/  STL.64 [R1+0x2728], R24 ;  /* 0x0027281801007387 */ /* 0x0001e80000100a00 */
[----:B0-----:R-:W3:Y:S04]  /*3e6f0*/  LDL.LU R24, [R1+0x3a0] ;  /* 0x0003a00001187983 */ /* 0x001ee80000300800 */
[----:B------:R-:W3:Y:S04]  /*3e700*/  LDL.LU R25, [R1+0x3a4] ;  /* 0x0003a40001197983 */ /* 0x000ee80000300800 */
[----:B------:R-:W3:Y:S04]  /*3e710*/  LDL.LU R26, [R1+0x3a8] ;  /* 0x0003a800011a7983 */ /* 0x000ee80000300800 */
[----:B------:R-:W3:Y:S04]  /*3e720*/  LDL.LU R27, [R1+0x3ac] ;  /* 0x0003ac00011b7983 */ /* 0x000ee80000300800 */
[----:B------:R-:W2:Y:S04]  /*3e730*/  LDL.LU.64 R6, [R1+0x2778] ;  /* 0x0027780001067983 */ /* 0x000ea80000300a00 */
[----:B------:R-:W2:Y:S04]  /*3e740*/  LDL.LU.64 R4, [R1+0x2770] ;  /* 0x0027700001047983 */ /* 0x000ea80000300a00 */
[----:B------:R-:W-:Y:S04]  /*3e750*/  STL.64 [R1+0x2720], R22 ;  /* 0x0027201601007387 */ /* 0x000fe80000100a00 */
[----:B------:R0:W-:Y:S04]  /*3e760*/  STL.64 [R1+0x2718], R20 ;  /* 0x0027181401007387 */ /* 0x0001e80000100a00 */
[----:B------:R-:W-:Y:S04]  /*3e770*/  STL.64 [R1+0x80], R8 ;  /* 0x0000800801007387 */ /* 0x000fe80000100a00 */
[----:B------:R-:W-:Y:S04]  /*3e780*/  STL.64 [R1+0x88], R10 ;  /* 0x0000880a01007387 */ /* 0x000fe80000100a00 */
[----:B------:R-:W1:Y:S04]  /*3e790*/  LDSM.16.MT88.4 R8, [R28+UR4+0x4080] ;  /* 0x004080041c08783b */ /* 0x000e680008004200 */
[----:B------:R-:W4:Y:S04]  /*3e7a0*/  LDL R3, [R1+0x474] ;  /* 0x0004740001037983 */ /* 0x000f280000100800 */
[----:B0-----:R-:W3:Y:S04]  /*3e7b0*/  LDL.64 R20, [R1+0x140] ;  /* 0x0001400001147983 */ /* 0x001ee80000100a00 */
[----:B-1----:R-:W-:Y:S04]  /*3e7c0*/  STL.64 [R1+0x2608], R10 ;  /* 0x0026080a01007387 */ /* 0x002fe80000100a00 */
        /* <DEDUP_REMOVED lines=13> */
[----:B--2---:R-:W-:-:S15]  /*3e8a0*/  STL.64 [R1+0x26c0], R8 ;  /* 0x0026c00801007387 */ /* 0x004fde0000100a00 */
[----:B------:R-:W-:-:S01]  /*3e8b0*/  NOP ;  /* 0x0000000000007918 */ /* 0x000fc20000000000 */
[----:B------:R-:W-:Y:S04]  /*3e8c0*/  STL.64 [R1+0x150], R12 ;  /* 0x0001500c01007387 */ /* 0x000fe80000100a00 */
[----:B------:R0:W-:Y:S04]  /*3e8d0*/  STL.64 [R1+0x158], R14 ;  /* 0x0001580e01007387 */ /* 0x0001e80000100a00 */
[----:B0-----:R-:W2:Y:S04]  /*3e8e0*/  LDL.LU.64 R14, [R1+0x2768] ;  /* 0x00276800010e7983 */ /* 0x001ea80000300a00 */
[----:B------:R-:W2:Y:S01]  /*3e8f0*/  LDL.LU.64 R12, [R1+0x2760] ;  /* 0x00276000010c7983 */ /* 0x000ea20000300a00 */
[----:B------:R-:W-:-:S02]  /*3e900*/  IMAD.MOV.U32 R8, RZ, RZ, R2 ;  /* 0x000000ffff087224 */ /* 0x000fc400078e0002 */
[----:B------:R-:W-:Y:S02]  /*3e910*/  IMAD.MOV.U32 R9, RZ, RZ, R0 ;  /* 0x000000ffff097224 */ /* 0x000fe400078e0000 */
[----:B---3--:R-:W-:Y:S02]  /*3e920*/  IMAD.MOV.U32 R11, RZ, RZ, R20 ;  /* 0x000000ffff0b7224 */ /* 0x008fe400078e0014 */
[----:B------:R-:W-:Y:S02]  /*3e930*/  IMAD.MOV.U32 R10, RZ, RZ, R21 ;  /* 0x000000ffff0a7224 */ /* 0x000fe400078e0015 */
[----:B------:R-:W-:Y:S02]  /*3e940*/  IMAD.MOV.U32 R2, RZ, RZ, R16 ;  /* 0x000000ffff027224 */ /* 0x000fe400078e0010 */
[----:B------:R-:W-:Y:S02]  /*3e950*/  IMAD.MOV.U32 R0, RZ, RZ, R17 ;  /* 0x000000ffff007224 */ /* 0x000fe400078e0011 */
[----:B------:R-:W3:Y:S01]  /*3e960*/  LDL.LU.64 R16, [R1+0x2758] ;  /* 0x0027580001107983 */ /* 0x000ee20000300a00 */
[C---:B--2---:R-:W-:Y:S06]  /*3e970*/  HMMA.16816.F32 R12, R4.reuse, R20, R12 ;  /* 0x00000014040c723c */ /* 0x044fec000000180c */
[----:B------:R-:W-:-:S15]  /*3e980*/  HMMA.16816.F32 R20, R4, R8, R24 ;  /* 0x000000080414723c */ /* 0x000fde0000001818 */
[----:B------:R-:W-:-:S02]  /*3e990*/  NOP ;  /* 0x0000000000007918 */ /* 0x000fc40000000000 */
[----:B------:R0:W-:Y:S04]  /*3e9a0*/  STL.64 [R1+0xe0], R12 ;  /* 0x0000e00c01007387 */ /* 0x0001e80000100a00 */
[----:B------:R-:W-:Y:S04]  /*3e9b0*/  STL.64 [R1+0xe8], R14 ;  /* 0x0000e80e01007387 */ /* 0x000fe80000100a00 */
[----:B0-----:R-:W2:Y:S04]  /*3e9c0*/  LDL.LU.64 R12, [R1+0x2750] ;  /* 0x00275000010c7983 */ /* 0x001ea80000300a00 */
[----:B------:R-:W-:Y:S04]  /*3e9d0*/  STL.64 [R1+0x26d8], R8 ;  /* 0x0026d80801007387 */ /* 0x000fe80000100a00 */
[----:B------:R-:W-:Y:S04]  /*3e9e0*/  STL.64 [R1+0xd0], R20 ;  /* 0x0000d01401007387 */ /* 0x000fe80000100a00 */
[----:B------:R-:W-:Y:S04]  /*3e9f0*/  STL.64 [R1+0xd8], R22 ;  /* 0x0000d81601007387 */ /* 0x000fe80000100a00 */
[----:B------:R-:W4:Y:S04]  /*3ea00*/  LDL.LU.64 R24, [R1+0xf0] ;  /* 0x0000f00001187983 */ /* 0x000f280000300a00 */
[----:B----4-:R0:W-:Y:S04]  /*3ea10*/  STL.64 [R1+0x2748], R24 ;  /* 0x0027481801007387 */ /* 0x0101e80000100a00 */
[----:B0-----:R-:W3:Y:S04]  /*3ea20*/  LDL.LU R24, [R1+0x3f0] ;  /* 0x0003f00001187983 */ /* 0x001ee80000300800 */
[----:B------:R-:W3:Y:S04]  /*3ea30*/  LDL.LU R25, [R1+0x3f4] ;  /* 0x0003f40001197983 */ /* 0x000ee80000300800 */
[----:B------:R-:W3:Y:S04]  /*3ea40*/  LDL.LU R26, [R1+0x3f8] ;  /* 0x0003f800011a7983 */ /* 0x000ee80000300800 */
[----:B------:R-:W3:Y:S04]  /*3ea50*/  LDL.LU R27, [R1+0x3fc] ;  /* 0x0003fc00011b7983 */ /* 0x000ee80000300800 */
[----:B------:R-:W4:Y:S04]  /*3ea60*/  LDL.LU R20, [R1+0x450] ;  /* 0x0004500001147983 */ /* 0x000f280000300800 */
[----:B------:R-:W4:Y:S04]  /*3ea70*/  LDL.LU R21, [R1+0x454] ;  /* 0x0004540001157983 */ /* 0x000f280000300800 */
[----:B------:R-:W2:Y:S04]  /*3ea80*/  LDL.LU R22, [R1+0x458] ;  /* 0x0004580001167983 */ /* 0x000ea80000300800 */
[----:B------:R-:W2:Y:S01]  /*3ea90*/  LDL.LU R23, [R1+0x45c] ;  /* 0x00045c0001177983 */ /* 0x000ea20000300800 */
[----:B------:R-:W-:-:S02]  /*3eaa0*/  IMAD.MOV.U32 R8, RZ, RZ, R11 ;  /* 0x000000ffff087224 */ /* 0x000fc400078e000b */
[----:B------:R-:W-:Y:S01]  /*3eab0*/  IMAD.MOV.U32 R9, RZ, RZ, R10 ;  /* 0x000000ffff097224 */ /* 0x000fe200078e000a */
[----:B--2---:R-:W-:Y:S04]  /*3eac0*/  STL.64 [R1+0x2740], R22 ;  /* 0x0027401601007387 */ /* 0x004fe80000100a00 */
[----:B----4-:R0:W-:Y:S04]  /*3ead0*/  STL.64 [R1+0x2738], R20 ;  /* 0x0027381401007387 */ /* 0x0101e80000100a00 */
[----:B0-----:R-:W2:Y:S04]  /*3eae0*/  LDL.LU R20, [R1+0x420] ;  /* 0x0004200001147983 */ /* 0x001ea80000300800 */
[----:B------:R-:W2:Y:S04]  /*3eaf0*/  LDL.LU R21, [R1+0x424] ;  /* 0x0004240001157983 */ /* 0x000ea80000300800 */
[----:B------:R-:W2:Y:S04]  /*3eb00*/  LDL.LU R22, [R1+0x428] ;  /* 0x0004280001167983 */ /* 0x000ea80000300800 */
[----:B------:R-:W2:Y:S04]  /*3eb10*/  LDL.LU R23, [R1+0x42c] ;  /* 0x00042c0001177983 */ /* 0x000ea80000300800 */
[----:B------:R0:W-:Y:S04]  /*3eb20*/  STL.64 [R1+0x26f0], R8 ;  /* 0x0026f00801007387 */ /* 0x0001e80000100a00 */
[----:B0-----:R-:W4:Y:S04]  /*3eb30*/  LDL.LU R8, [R1+0x3d0] ;  /* 0x0003d00001087983 */ /* 0x001f280000300800 */
[----:B------:R-:W4:Y:S04]  /*3eb40*/  LDL.LU R9, [R1+0x3d4] ;  /* 0x0003d40001097983 */ /* 0x000f280000300800 */
[----:B------:R-:W4:Y:S04]  /*3eb50*/  LDL.LU R10, [R1+0x3d8] ;  /* 0x0003d800010a7983 */ /* 0x000f280000300800 */
[----:B------:R-:W4:Y:S01]  /*3eb60*/  LDL.LU R11, [R1+0x3dc] ;  /* 0x0003dc00010b7983 */ /* 0x000f220000300800 */
[C---:B---3--:R-:W-:Y:S06]  /*3eb70*/  HMMA.16816.F32 R24, R4.reuse, R16, R24 ;  /* 0x000000100418723c */ /* 0x048fec0000001818 */
[----:B----4-:R-:W-:-:S15]  /*3eb80*/  HMMA.16816.F32 R8, R4, R12, R8 ;  /* 0x0000000c0408723c */ /* 0x010fde0000001808 */
[----:B------:R-:W-:-:S08]  /*3eb90*/  NOP ;  /* 0x0000000000007918 */ /* 0x000fd00000000000 */
[----:B------:R-:W-:Y:S04]  /*3eba0*/  STL.64 [R1+0x1e0], R8 ;  /* 0x0001e00801007387 */ /* 0x000fe80000100a00 */
[----:B------:R0:W-:Y:S02]  /*3ebb0*/  STL.64 [R1+0x1e8], R10 ;  /* 0x0001e80a01007387 */ /* 0x0001e40000100a00 */
[----:B0-----:R-:W-:Y:S02]  /*3ebc0*/  IMAD.MOV.U32 R11, RZ, RZ, R12 ;  /* 0x000000ffff0b7224 */ /* 0x001fe400078e000c */
[----:B------:R-:W-:Y:S01]  /*3ebd0*/  IMAD.MOV.U32 R10, RZ, RZ, R13 ;  /* 0x000000ffff0a7224 */ /* 0x000fe200078e000d */
[----:B------:R-:W3:Y:S04]  /*3ebe0*/  LDL.LU R12, [R1+0x440] ;  /* 0x00044000010c7983 */ /* 0x000ee80000300800 */
[----:B------:R-:W3:Y:S04]  /*3ebf0*/  LDL.LU R13, [R1+0x444] ;  /* 0x00044400010d7983 */ /* 0x000ee80000300800 */
[----:B------:R-:W3:Y:S04]  /*3ec00*/  LDL.LU R14, [R1+0x448] ;  /* 0x00044800010e7983 */ /* 0x000ee80000300800 */
[----:B------:R-:W3:Y:S04]  /*3ec10*/  LDL.LU R15, [R1+0x44c] ;  /* 0x00044c00010f7983 */ /* 0x000ee80000300800 */
[----:B------:R0:W-:Y:S04]  /*3ec20*/  STL.64 [R1+0x1d0], R24 ;  /* 0x0001d01801007387 */ /* 0x0001e80000100a00 */
[----:B------:R-:W-:Y:S04]  /*3ec30*/  STL.64 [R1+0x1d8], R26 ;  /* 0x0001d81a01007387 */ /* 0x000fe80000100a00 */
[----:B0-----:R-:W2:Y:S04]  /*3ec40*/  LDL.LU.64 R24, [R1+0x2748] ;  /* 0x0027480001187983 */ /* 0x001ea80000300a00 */
[----:B------:R0:W-:Y:S04]  /*3ec50*/  STL.64 [R1+0x26d0], R16 ;  /* 0x0026d01001007387 */ /* 0x0001e80000100a00 */
[----:B0-----:R-:W4:Y:S04]  /*3ec60*/  LDL.LU R16, [R1+0x4d0] ;  /* 0x0004d00001107983 */ /* 0x001f280000300800 */
[----:B------:R-:W4:Y:S04]  /*3ec70*/  LDL.LU R17, [R1+0x4d4] ;  /* 0x0004d40001117983 */ /* 0x000f280000300800 */
[----:B------:R-:W3:Y:S04]  /*3ec80*/  LDL.LU R18, [R1+0x4d8] ;  /* 0x0004d80001127983 */ /* 0x000ee80000300800 */
[----:B------:R-:W3:Y:S04]  /*3ec90*/  LDL.LU R19, [R1+0x4dc] ;  /* 0x0004dc0001137983 */ /* 0x000ee80000300800 */
[----:B---3--:R-:W-:Y:S04]  /*3eca0*/  STL.64 [R1+0x26e8], R18 ;  /* 0x0026e81201007387 */ /* 0x008fe80000100a00 */
[----:B----4-:R0:W-:Y:S04]  /*3ecb0*/  STL.64 [R1+0x26e0], R16 ;  /* 0x0026e01001007387 */ /* 0x0101e80000100a00 */
[----:B0-----:R-:W3:Y:S04]  /*3ecc0*/  LDL.LU R16, [R1+0x4b0] ;  /* 0x0004b00001107983 */ /* 0x001ee80000300800 */
[----:B------:R-:W3:Y:S04]  /*3ecd0*/  LDL.LU R17, [R1+0x4b4] ;  /* 0x0004b40001117983 */ /* 0x000ee80000300800 */
[----:B------:R-:W4:Y:S04]  /*3ece0*/  LDL.LU R18, [R1+0x4b8] ;  /* 0x0004b80001127983 */ /* 0x000f280000300800 */
[----:B------:R-:W4:Y:S01]  /*3ecf0*/  LDL.LU R19, [R1+0x4bc] ;  /* 0x0004bc0001137983 */ /* 0x000f220000300800 */
[----:B--2---:R-:W-:Y:S01]  /*3ed00*/  HMMA.16816.F32 R20, R4, R24, R20 ;  /* 0x000000180414723c */ /* 0x004fe20000001814 */
[----:B------:R-:W-:-:S02]  /*3ed10*/  IMAD.MOV.U32 R8, RZ, RZ, R2 ;  /* 0x000000ffff087224 */ /* 0x000fc400078e0002 */
[----:B------:R-:W-:-:S03]  /*3ed20*/  IMAD.MOV.U32 R9, RZ, RZ, R0 ;  /* 0x000000ffff097224 */ /* 0x000fc600078e0000 */
[----:B------:R-:W-:Y:S01]  /*3ed30*/  IMAD.MOV.U32 R2, RZ, RZ, R24 ;  /* 0x000000ffff027224 */ /* 0x000fe200078e0018 */
[----:B------:R-:W-:Y:S01]  /*3ed40*/  MOV R0, R25 ;  /* 0x0000001900007202 */ /* 0x000fe20000000f00 */
[----:B----4-:R-:W-:Y:S04]  /*3ed50*/  STL.64 [R1+0x2700], R18 ;  /* 0x0027001201007387 */ /* 0x010fe80000100a00 */
[----:B---3--:R0:W-:Y:S04]  /*3ed60*/  STL.64 [R1+0x26f8], R16 ;  /* 0x0026f81001007387 */ /* 0x0081e80000100a00 */
[----:B0-----:R-:W2:Y:S04]  /*3ed70*/  LDL.LU R16, [R1+0x480] ;  /* 0x0004800001107983 */ /* 0x001ea80000300800 */
[----:B------:R-:W2:Y:S04]  /*3ed80*/  LDL.LU R17, [R1+0x484] ;  /* 0x0004840001117983 */ /* 0x000ea80000300800 */
[----:B------:R-:W2:Y:S04]  /*3ed90*/  LDL.LU R18, [R1+0x488] ;  /* 0x0004880001127983 */ /* 0x000ea80000300800 */
[----:B------:R-:W2:Y:S04]  /*3eda0*/  LDL.LU R19, [R1+0x48c] ;  /* 0x00048c0001137983 */ /* 0x000ea80000300800 */
[----:B------:R-:W-:Y:S04]  /*3edb0*/  STL.64 [R1+0x1c0], R20 ;  /* 0x0001c01401007387 */ /* 0x000fe80000100a00 */
[----:B------:R0:W-:Y:S04]  /*3edc0*/  STL.64 [R1+0x1c8], R22 ;  /* 0x0001c81601007387 */ /* 0x0001e80000100a00 */
[----:B0-----:R-:W3:Y:S04]  /*3edd0*/  LDL.LU.64 R22, [R1+0x2740] ;  /* 0x0027400001167983 */ /* 0x001ee80000300a00 */
[----:B------:R-:W3:Y:S04]  /*3ede0*/  LDL.LU.64 R20, [R1+0x2738] ;  /* 0x0027380001147983 */ /* 0x000ee80000300a00 */
[----:B------:R-:W4:Y:S04]  /*3edf0*/  LDL.LU.64 R26, [R1+0x2730] ;  /* 0x00273000011a7983 */ /* 0x000f280000300a00 */
[----:B------:R-:W3:Y:S02]  /*3ee00*/  LDL.LU.64 R24, [R1+0x2728] ;  /* 0x0027280001187983 */ /* 0x000ee40000300a00 */
[----:B---3--:R-:W-:-:S15]  /*3ee10*/  HMMA.16816.F32 R20, R4, R24, R20 ;  /* 0x000000180414723c */ /* 0x008fde0000001814 */
[----:B------:R-:W-:-:S08]  /*3ee20*/  NOP ;  /* 0x0000000000007918 */ /* 0x000fd00000000000 */
[----:B------:R-:W-:Y:S04]  /*3ee30*/  STL.64 [R1+0x1b0], R20 ;  /* 0x0001b01401007387 */ /* 0x000fe80000100a00 */
[----:B------:R0:W-:Y:S04]  /*3ee40*/  STL.64 [R1+0x1b8], R22 ;  /* 0x0001b81601007387 */ /* 0x0001e80000100a00 */
[----:B0-----:R-:W3:Y:S04]  /*3ee50*/  LDL.LU.64 R22, [R1+0x2720] ;  /* 0x0027200001167983 */ /* 0x001ee80000300a00 */
[----:B------:R-:W2:Y:S04]  /*3ee60*/  LDL.LU.64 R20, [R1+0x2718] ;  /* 0x0027180001147983 */ /* 0x000ea80000300a00 */
[----:B----4-:R-:W-:Y:S04]  /*3ee70*/  STL.64 [R1+0x26a8], R26 ;  /* 0x0026a81a01007387 */ /* 0x010fe80000100a00 */
[----:B------:R0:W-:Y:S04]  /*3ee80*/  STL.64 [R1+0x26a0], R24 ;  /* 0x0026a01801007387 */ /* 0x0001e80000100a00 */
[----:B0-----:R-:W4:Y:S04]  /*3ee90*/  LDL.LU R24, [R1+0x520] ;  /* 0x0005200001187983 */ /* 0x001f280000300800 */
[----:B------:R-:W4:Y:S04]  /*3eea0*/  LDL.LU R25, [R1+0x524] ;  /* 0x0005240001197983 */ /* 0x000f280000300800 */
[----:B------:R-:W4:Y:S04]  /*3eeb0*/  LDL.LU R26, [R1+0x528] ;  /* 0x00052800011a7983 */ /* 0x000f280000300800 */
[----:B------:R-:W4:Y:S01]  /*3eec0*/  LDL.LU R27, [R1+0x52c] ;  /* 0x00052c00011b7983 */ /* 0x000f220000300800 */
[----:B--2---:R-:W-:Y:S03]  /*3eed0*/  HMMA.16816.F32 R4, R4, R20, R12 ;  /* 0x000000140404723c */ /* 0x004fe6000000180c */
[----:B------:R-:W2:Y:S04]  /*3eee0*/  LDL.LU.64 R14, [R1+0x2710] ;  /* 0x00271000010e7983 */ /* 0x000ea80000300a00 */
[----:B------:R-:W2:-:S15]  /*3eef0*/  LDL.LU.64 R12, [R1+0x2708] ;  /* 0x00270800010c7983 */ /* 0x000e9e0000300a00 */
[----:B------:R-:W-:-:S01]  /*3ef00*/  NOP ;  /* 0x0000000000007918 */ /* 0x000fc20000000000 */
[----:B------:R0:W-:Y:S02]  /*3ef10*/  STL.64 [R1+0xc0], R4 ;  /* 0x0000c00401007387 */ /* 0x0001e40000100a00 */
[----:B0-----:R-:W-:Y:S02]  /*3ef20*/  IMAD.MOV.U32 R4, RZ, RZ, R11 ;  /* 0x000000ffff047224 */ /* 0x001fe400078e000b */
[----:B------:R-:W-:Y:S01]  /*3ef30*/  IMAD.MOV.U32 R5, RZ, RZ, R10 ;  /* 0x000000ffff057224 */ /* 0x000fe200078e000a */
[----:B------:R-:W-:Y:S04]  /*3ef40*/  STL.64 [R1+0xc8], R6 ;  /* 0x0000c80601007387 */ /* 0x000fe80000100a00 */
[----:B---3--:R-:W-:Y:S04]  /*3ef50*/  STL.64 [R1+0x2698], R22 ;  /* 0x0026981601007387 */ /* 0x008fe80000100a00 */
        /* <DEDUP_REMOVED lines=24> */
[----:B0-----:R-:W4:Y:S04]  /*3f0e0*/  LDL.LU.64 R10, [R1+0x26c8] ;  /* 0x0026c800010a7983 */ /* 0x001f280000300a00 */
[----:B------:R-:W4:Y:S02]  /*3f0f0*/  LDL.LU.64 R8, [R1+0x26c0] ;  /* 0x0026c00001087983 */ /* 0x000f240000300a00 */
[----:B----4-:R-:W-:Y:S02]  /*3f100*/  HMMA.16816.F32 R4, R12, R4, R8 ;  /* 0x000000040c04723c */ /* 0x010fe40000001808 */
[----:B------:R-:W2:Y:S04]  /*3f110*/  LDL.LU.64 R10, [R1+0x26b8] ;  /* 0x0026b800010a7983 */ /* 0x000ea80000300a00 */
[----:B------:R-:W2:-:S15]  /*3f120*/  LDL.LU.64 R8, [R1+0x26b0] ;  /* 0x0026b00001087983 */ /* 0x000e9e0000300a00 */
[----:B------:R-:W-:-:S02]  /*3f130*/  NOP ;  /* 0x0000000000007918 */ /* 0x000fc40000000000 */
[----:B------:R-:W-:Y:S04]  /*3f140*/  STL.64 [R1+0x40], R4 ;  /* 0x0000400401007387 */ /* 0x000fe80000100a00 */
[----:B------:R-:W-:Y:S04]  /*3f150*/  STL.64 [R1+0x48], R6 ;  /* 0x0000480601007387 */ /* 0x000fe80000100a00 */
[----:B------:R-:W0:Y:S01]  /*3f160*/  LDSM.16.MT88.4 R4, [R3+UR4+0x5000] ;  /* 0x005000040304783b */ /* 0x000e220008004200 */
[----:B--2---:R-:W-:Y:S03]  /*3f170*/  HMMA.16816.F32 R8, R12, R16, R8 ;  /* 0x000000100c08723c */ /* 0x004fe60000001808 */
[----:B------:R-:W2:-:S15]  /*3f180*/  LDL.LU R16, [R1+0x540] ;  /* 0x0005400001107983 */ /* 0x000e9e0000300800 */
[----:B------:R-:W-:-:S05]  /*3f190*/  NOP ;  /* 0x0000000000007918 */ /* 0x000fca0000000000 */
[----:B------:R1:W-:Y:S04]  /*3f1a0*/  STL.64 [R1+0x30], R8 ;  /* 0x0000300801007387 */ /* 0x0003e80000100a00 */
[----:B------:R4:W-:Y:S04]  /*3f1b0*/  STL.64 [R1+0x38], R10 ;  /* 0x0000380a01007387 */ /* 0x0009e80000100a00 */
[----:B------:R-:W2:Y:S04]  /*3f1c0*/  LDL.LU R17, [R1+0x544] ;  /* 0x0005440001117983 */ /* 0x000ea80000300800 */
[----:B------:R-:W2:Y:S04]  /*3f1d0*/  LDL.LU R18, [R1+0x548] ;  /* 0x0005480001127983 */ /* 0x000ea80000300800 */
[----:B------:R-:W2:Y:S04]  /*3f1e0*/  LDL.LU R19, [R1+0x54c] ;  /* 0x00054c0001137983 */ /* 0x000ea80000300800 */
[----:B-1----:R-:W3:Y:S04]  /*3f1f0*/  LDL.LU R8, [R1+0x5a0] ;  /* 0x0005a00001087983 */ /* 0x002ee80000300800 */
[----:B------:R-:W3:Y:S04]  /*3f200*/  LDL.LU R9, [R1+0x5a4] ;  /* 0x0005a40001097983 */ /* 0x000ee80000300800 */
[----:B----4-:R-:W4:Y:S04]  /*3f210*/  LDL.LU R10, [R1+0x5a8] ;  /* 0x0005a800010a7983 */ /* 0x010f280000300800 */
[----:B------:R-:W4:Y:S04]  /*3f220*/  LDL.LU R11, [R1+0x5ac] ;  /* 0x0005ac00010b7983 */ /* 0x000f280000300800 */
[----:B----4-:R-:W-:Y:S04]  /*3f230*/  STL.64 [R1+0x2660], R10 ;  /* 0x0026600a01007387 */ /* 0x010fe80000100a00 */
[----:B---3--:R1:W-:Y:S04]  /*3f240*/  STL.64 [R1+0x2658], R8 ;  /* 0x0026580801007387 */ /* 0x0083e80000100a00 */
[----:B-1----:R-:W3:Y:S04]  /*3f250*/  LDL.LU.64 R8, [R1+0x140] ;  /* 0x0001400001087983 */ /* 0x002ee80000300a00 */
[----:B---3--:R1:W-:Y:S04]  /*3f260*/  STL.64 [R1+0x2670], R8 ;  /* 0x0026700801007387 */ /* 0x0083e80000100a00 */
[----:B-1----:R-:W3:Y:S04]  /*3f270*/  LDL.LU.64 R8, [R1+0x110] ;  /* 0x0001100001087983 */ /* 0x002ee80000300a00 */
[----:B0-----:R-:W-:Y:S04]  /*3f280*/  STL.64 [R1+0x2578], R6 ;  /* 0x0025780601007387 */ /* 0x001fe80000100a00 */
[----:B------:R0:W-:Y:S02]  /*3f290*/  STL.64 [R1+0x2570], R4 ;  /* 0x0025700401007387 */ /* 0x0001e40000100a00 */
[----:B0-----:R-:W-:-:S02]  /*3f2a0*/  IMAD.MOV.U32 R4, RZ, RZ, R2 ;  /* 0x000000ffff047224 */ /* 0x001fc400078e0002 */
[----:B------:R-:W-:-:S07]  /*3f2b0*/  IMAD.MOV.U32 R5, RZ, RZ, R0 ;  /* 0x000000ffff057224 */ /* 0x000fce00078e0000 */
[----:B------:R-:W-:-:S15]  /*3f2c0*/  HMMA.16816.F32 R24, R12, R4, R24 ;  /* 0x000000040c18723c */ /* 0x000fde0000001818 */
[----:B------:R-:W-:-:S08]  /*3f2d0*/  NOP ;  /* 0x0000000000007918 */ /* 0x000fd00000000000 */
[----:B------:R-:W-:Y:S04]  /*3f2e0*/  STL.64 [R1+0x20], R24 ;  /* 0x0000201801007387 */ /* 0x000fe80000100a00 */
[----:B------:R0:W-:Y:S04]  /*3f2f0*/  STL.64 [R1+0x28], R26 ;  /* 0x0000281a01007387 */ /* 0x0001e80000100a00 */
[----:B0-----:R-:W4:Y:S04]  /*3f300*/  LDL.LU.64 R26, [R1+0x26a8] ;  /* 0x0026a800011a7983 */ /* 0x001f280000300a00 */
[----:B------:R-:W2:Y:S04]  /*3f310*/  LDL.LU.64 R24, [R1+0x26a0] ;  /* 0x0026a00001187983 */ /* 0x000ea80000300a00 */
[----:B------:R0:W-:Y:S04]  /*3f320*/  STL.64 [R1+0x2678], R4 ;  /* 0x0026780401007387 */ /* 0x0001e80000100a00 */
[----:B0-----:R-:W3:Y:S04]  /*3f330*/  LDL.LU R4, [R1+0x560] ;  /* 0x0005600001047983 */ /* 0x001ee80000300800 */
[----:B------:R-:W3:Y:S04]  /*3f340*/  LDL.LU R5, [R1+0x564] ;  /* 0x0005640001057983 */ /* 0x000ee80000300800 */
[----:B------:R-:W3:Y:S04]  /*3f350*/  LDL.LU R6, [R1+0x568] ;  /* 0x0005680001067983 */ /* 0x000ee80000300800 */
[----:B------:R-:W3:Y:S01]  /*3f360*/  LDL.LU R7, [R1+0x56c] ;  /* 0x00056c0001077983 */ /* 0x000ee20000300800 */
[----:B--2---:R-:W-:-:S15]  /*3f370*/  HMMA.16816.F32 R20, R12, R24, R20 ;  /* 0x000000180c14723c */ /* 0x004fde0000001814 */
[----:B------:R-:W-:-:S08]  /*3f380*/  NOP ;  /* 0x0000000000007918 */ /* 0x000fd00000000000 */
[----:B------:R-:W-:Y:S04]  /*3f390*/  STL.64 [R1+0x10], R20 ;  /* 0x0000101401007387 */ /* 0x000fe80000100a00 */
[----:B------:R0:W-:Y:S04]  /*3f3a0*/  STL.64 [R1+0x18], R22 ;  /* 0x0000181601007387 */ /* 0x0001e80000100a00 */
[----:B0-----:R-:W2:Y:S04]  /*3f3b0*/  LDL.LU.64 R22, [R1+0x2698] ;  /* 0x0026980001167983 */ /* 0x001ea80000300a00 */
[----:B------:R-:W3:Y:S04]  /*3f3c0*/  LDL.LU.64 R20, [R1+0x2690] ;  /* 0x0026900001147983 */ /* 0x000ee80000300a00 */
[----:B----4-:R-:W-:Y:S04]  /*3f3d0*/  STL.64 [R1+0x2628], R26 ;  /* 0x0026281a01007387 */ /* 0x010fe80000100a00 */
[----:B------:R0:W-:Y:S04]  /*3f3e0*/  STL.64 [R1+0x2620], R24 ;  /* 0x0026201801007387 */ /* 0x0001e80000100a00 */
[----:B0-----:R-:W4:Y:S04]  /*3f3f0*/  LDL.LU.64 R24, [R1+0x120] ;  /* 0x0001200001187983 */ /* 0x001f280000300a00 */
[----:B----4-:R0:W-:Y:S04]  /*3f400*/  STL.64 [R1+0x2650], R24 ;  /* 0x0026501801007387 */ /* 0x0101e80000100a00 */
[----:B0-----:R-:W4:Y:S01]  /*3f410*/  LDL.LU.64 R24, [R1+0x130] ;  /* 0x0001300001187983 */ /* 0x001f220000300a00 */
[----:B---3--:R-:W-:Y:S03]  /*3f420*/  HMMA.16816.F32 R12, R12, R20, R16 ;  /* 0x000000140c0c723c */ /* 0x008fe60000001810 */
[----:B----4-:R0:W-:Y:S04]  /*3f430*/  STL.64 [R1+0x2668], R24 ;  /* 0x0026681801007387 */ /* 0x0101e80000100a00 */
[----:B0-----:R-:W3:Y:S04]  /*3f440*/  LDL.LU R24, [R1+0x580] ;  /* 0x0005800001187983 */ /* 0x001ee80000300800 */
[----:B------:R-:W3:Y:S04]  /*3f450*/  LDL.LU R25, [R1+0x584] ;  /* 0x0005840001197983 */ /* 0x000ee80000300800 */
[----:B------:R-:W3:Y:S04]  /*3f460*/  LDL.LU R26, [R1+0x588] ;  /* 0x00058800011a7983 */ /* 0x000ee80000300800 */
[----:B------:R-:W3:Y:S04]  /*3f470*/  LDL.LU R27, [R1+0x58c] ;  /* 0x00058c00011b7983 */ /* 0x000ee80000300800 */
[----:B------:R-:W4:Y:S04]  /*3f480*/  LDL.LU.64 R18, [R1+0x2688] ;  /* 0x0026880001127983 */ /* 0x000f280000300a00 */
[----:B------:R-:W4:Y:S04]  /*3f490*/  LDL.LU.64 R16, [R1+0x2680] ;  /* 0x0026800001107983 */ /* 0x000f280000300a00 */
[----:B------:R-:W-:Y:S04]  /*3f4a0*/  STL.64 [R1], R12 ;  /* 0x0000000c01007387 */ /* 0x000fe80000100a00 */
[----:B------:R0:W-:Y:S04]  /*3f4b0*/  STL.64 [R1+0x8], R14 ;  /* 0x0000080e01007387 */ /* 0x0001e80000100a00 */
[----:B0-----:R-:W2:Y:S04]  /*3f4c0*/  LDL R15, [R1+0x474] ;  /* 0x00047400010f7983 */ /* 0x001ea80000100800 */
[----:B--2---:R0:W-:Y:S04]  /*3f4d0*/  STL [R1+0x2638], R15 ;  /* 0x0026380f01007387 */ /* 0x0041e80000100800 */
[----:B------:R-:W2:Y:S04]  /*3f4e0*/  LDL.LU R12, [R1+0x5e0] ;  /* 0x0005e000010c7983 */ /* 0x000ea80000300800 */
[----:B------:R-:W2:Y:S04]  /*3f4f0*/  LDL.LU R13, [R1+0x5e4] ;  /* 0x0005e400010d7983 */ /* 0x000ea80000300800 */
[----:B------:R-:W3:Y:S04]  /*3f500*/  LDL.LU R14, [R1+0x5e8] ;  /* 0x0005e800010e7983 */ /* 0x000ee80000300800 */
[----:B0-----:R-:W3:Y:S01]  /*3f510*/  LDL.LU R15, [R1+0x5ec] ;  /* 0x0005ec00010f7983 */ /* 0x001ee20000300800 */
[----:B----4-:R-:W-:Y:S03]  /*3f520*/  HMMA.16816.F32 R4, R16, R8, R4 ;  /* 0x000000081004723c */ /* 0x010fe60000001804 */
        /* <DEDUP_REMOVED lines=18> */
[----:B------:R0:W-:Y:S04]  /*3f650*/  STL.64 [R1+0x280], R24 ;  /* 0x0002801801007387 */ /* 0x0001e80000100a00 */
[----:B------:R-:W-:Y:S04]  /*3f660*/  STL.64 [R1+0x288], R26 ;  /* 0x0002881a01007387 */ /* 0x000fe80000100a00 */
        /* <DEDUP_REMOVED lines=17> */
[----:B------:R-:W-:Y:S01]  /*3f780*/  IMAD.MOV.U32 R10, RZ, RZ, R25 ;  /* 0x000000ffff0a7224 */ /* 0x000fe200078e0019 */
[----:B------:R-:W4:Y:S04]  /*3f790*/  LDL.LU R24, [R1+0x610] ;  /* 0x0006100001187983 */ /* 0x000f280000300800 */
[----:B------:R-:W4:Y:S04]  /*3f7a0*/  LDL.LU R25, [R1+0x614] ;  /* 0x0006140001197983 */ /* 0x000f280000300800 */
[----:B------:R-:W4:Y:S04]  /*3f7b0*/  LDL.LU R26, [R1+0x618] ;  /* 0x00061800011a7983 */ /* 0x000f280000300800 */
[----:B------:R-:W4:Y:S01]  /*3f7c0*/  LDL.LU R27, [R1+0x61c] ;  /* 0x00061c00011b7983 */ /* 0x000f220000300800 */
[----:B---3--:R-:W-:-:S15]  /*3f7d0*/  HMMA.16816.F32 R12, R16, R20, R12 ;  /* 0x00000014100c723c */ /* 0x008fde000000180c */
[----:B------:R-:W-:-:S08]  /*3f7e0*/  NOP ;  /* 0x0000000000007918 */ /* 0x000fd00000000000 */
[----:B------:R-:W-:Y:S04]  /*3f7f0*/  STL.64 [R1+0x250], R12 ;  /* 0x0002500c01007387 */ /* 0x000fe80000100a00 */
[----:B------:R0:W-:Y:S04]  /*3f800*/  STL.64 [R1+0x258], R14 ;  /* 0x0002580e01007387 */ /* 0x0001e80000100a00 */
[----:B0-----:R-:W2:Y:S04]  /*3f810*/  LDL.LU R15, [R1+0x2638] ;  /* 0x00263800010f7983 */ /* 0x001ea80000300800 */
[----:B--2---:R-:W0:Y:S04]  /*3f820*/  LDSM.16.MT88.4 R12, [R15+UR4+0x5080] ;  /* 0x005080040f0c783b */ /* 0x004e280008004200 */
[----:B0-----:R-:W-:Y:S04]  /*3f830*/  STL.64 [R1+0x24f8], R14 ;  /* 0x0024f80e01007387 */ /* 0x001fe80000100a00 */
[----:B------:R0:W-:Y:S04]  /*3f840*/  STL.64 [R1+0x24f0], R12 ;  /* 0x0024f00c01007387 */ /* 0x0001e80000100a00 */
[----:B0-----:R-:W2:Y:S04]  /*3f850*/  LDL.LU R12, [R1+0x510] ;  /* 0x00051000010c7983 */ /* 0x001ea80000300800 */
[----:B------:R-:W2:Y:S04]  /*3f860*/  LDL.LU R13, [R1+0x514] ;  /* 0x00051400010d7983 */ /* 0x000ea80000300800 */
[----:B------:R-:W3:Y:S04]  /*3f870*/  LDL.LU R14, [R1+0x518] ;  /* 0x00051800010e7983 */ /* 0x000ee80000300800 */
[----:B------:R-:W3:Y:S01]  /*3f880*/  LDL.LU R15, [R1+0x51c] ;  /* 0x00051c00010f7983 */ /* 0x000ee20000300800 */
[----:B----4-:R-:W-:Y:S01]  /*3f890*/  HMMA.16816.F32 R24, R16, R4, R24 ;  /* 0x000000041018723c */ /* 0x010fe20000001818 */
[----:B------:R-:W-:-:S02]  /*3f8a0*/  IMAD.MOV.U32 R2, RZ, RZ, R20 ;  /* 0x000000ffff027224 */ /* 0x000fc400078e0014 */
[----:B------:R-:W-:Y:S01]  /*3f8b0*/  IMAD.MOV.U32 R3, RZ, RZ, R21 ;  /* 0x000000ffff037224 */ /* 0x000fe200078e0015 */
[----:B---3--:R-:W-:Y:S04]  /*3f8c0*/  STL.64 [R1+0x25a0], R14 ;  /* 0x0025a00e01007387 */ /* 0x008fe80000100a00 */
[----:B--2---:R0:W-:Y:S02]  /*3f8d0*/  STL.64 [R1+0x2598], R12 ;  /* 0x0025980c01007387 */ /* 0x0041e40000100a00 */
[----:B0-----:R-:W-:Y:S02]  /*3f8e0*/  IMAD.MOV.U32 R12, RZ, RZ, R11 ;  /* 0x000000ffff0c7224 */ /* 0x001fe400078e000b */
[----:B------:R-:W-:-:S05]  /*3f8f0*/  IMAD.MOV.U32 R13, RZ, RZ, R10 ;  /* 0x000000ffff0d7224 */ /* 0x000fca00078e000a */
[----:B------:R0:W-:Y:S02]  /*3f900*/  STL.64 [R1+0x25b0], R12 ;  /* 0x0025b00c01007387 */ /* 0x0001e40000100a00 */
[----:B0-----:R-:W-:Y:S01]  /*3f910*/  MOV R13, R8 ;  /* 0x00000008000d7202 */ /* 0x001fe20000000f00 */
[----:B------:R-:W-:Y:S01]  /*3f920*/  IMAD.MOV.U32 R12, RZ, RZ, R9 ;  /* 0x000000ffff0c7224 */ /* 0x000fe200078e0009 */
[----:B------:R-:W2:Y:S04]  /*3f930*/  LDL.LU R8, [R1+0x5d0] ;  /* 0x0005d00001087983 */ /* 0x000ea80000300800 */
[----:B------:R-:W2:Y:S04]  /*3f940*/  LDL.LU R9, [R1+0x5d4] ;  /* 0x0005d40001097983 */ /* 0x000ea80000300800 */
[----:B------:R-:W2:Y:S04]  /*3f950*/  LDL.LU R10, [R1+0x5d8] ;  /* 0x0005d800010a7983 */ /* 0x000ea80000300800 */
[----:B------:R-:W2:Y:S04]  /*3f960*/  LDL.LU R11, [R1+0x5dc] ;  /* 0x0005dc00010b7983 */ /* 0x000ea80000300800 */
[----:B------:R-:W3:Y:S04]  /*3f970*/  LDL.LU R20, [R1+0x600] ;  /* 0x0006000001147983 */ /* 0x000ee80000300800 */
[----:B------:R-:W3:Y:S04]  /*3f980*/  LDL.LU R21, [R1+0x604] ;  /* 0x0006040001157983 */ /* 0x000ee80000300800 */
[----:B------:R-:W3:Y:S04]  /*3f990*/  LDL.LU R22, [R1+0x608] ;  /* 0x0006080001167983 */ /* 0x000ee80000300800 */
[----:B------:R-:W3:Y:S04]  /*3f9a0*/  LDL.LU R23, [R1+0x60c] ;  /* 0x00060c0001177983 */ /* 0x000ee80000300800 */
[----:B------:R0:W-:Y:S02]  /*3f9b0*/  STL.64 [R1+0x25c8], R12 ;  /* 0x0025c80c01007387 */ /* 0x0001e40000100a00 */
[----:B0-----:R-:W-:-:S02]  /*3f9c0*/  IMAD.MOV.U32 R12, RZ, RZ, R28 ;  /* 0x000000ffff0c7224 */ /* 0x001fc400078e001c */
[----:B------:R-:W-:Y:S01]  /*3f9d0*/  IMAD.MOV.U32 R13, RZ, RZ, R0 ;  /* 0x000000ffff0d7224 */ /* 0x000fe200078e0000 */
[----:B------:R-:W4:Y:S04]  /*3f9e0*/  LDL.LU R28, [R1+0x2634] ;  /* 0x00263400011c7983 */ /* 0x000f280000300800 */
[----:B------:R-:W4:Y:S04]  /*3f9f0*/  LDL.LU R0, [R1+0x2630] ;  /* 0x0026300001007983 */ /* 0x000f280000300800 */
[----:B------:R-:W-:Y:S04]  /*3fa00*/  STL.64 [R1+0x25e0], R12 ;  /* 0x0025e00c01007387 */ /* 0x000fe80000100a00 */
[----:B------:R-:W-:Y:S04]  /*3fa10*/  STL.64 [R1+0x240], R24 ;  /* 0x0002401801007387 */ /* 0x000fe80000100a00 */
[----:B------:R0:W-:Y:S04]  /*3fa20*/  STL.64 [R1+0x248], R26 ;  /* 0x0002481a01007387 */ /* 0x0001e80000100a00 */
[----:B0-----:R-:W4:Y:S04]  /*3fa30*/  LDL.LU.64 R26, [R1+0x2628] ;  /* 0x00262800011a7983 */ /* 0x001f280000300a00 */
[----:B------:R-:W3:Y:S04]  /*3fa40*/  LDL.LU.64 R24, [R1+0x2620] ;  /* 0x0026200001187983 */ /* 0x000ee80000300a00 */
[----:B------:R0:W-:Y:S01]  /*3fa50*/  STL.64 [R1+0x25a8], R4 ;  /* 0x0025a80401007387 */ /* 0x0001e20000100a00 */
[----:B------:R-:W-:-:S02]  /*3fa60*/  IMAD.MOV.U32 R13, RZ, RZ, R6 ;  /* 0x000000ffff0d7224 */ /* 0x000fc400078e0006 */
[----:B------:R-:W-:Y:S01]  /*3fa70*/  IMAD.MOV.U32 R12, RZ, RZ, R7 ;  /* 0x000000ffff0c7224 */ /* 0x000fe200078e0007 */
        /* <DEDUP_REMOVED lines=26> */
[----:B------:R-:W4:Y:S02]  /*3fc20*/  LDL.LU.64 R20, [R1+0x2610] ;  /* 0x0026100001147983 */ /* 0x000f240000300a00 */
[----:B----4-:R-:W-:Y:S02]  /*3fc30*/  HMMA.16816.F32 R16, R16, R20, R8 ;  /* 0x000000141010723c */ /* 0x010fe40000001808 */
[----:B------:R-:W2:Y:S04]  /*3fc40*/  LDL.LU.64 R10, [R1+0x2608] ;  /* 0x00260800010a7983 */ /* 0x000ea80000300a00 */
[----:B------:R-:W2:-:S15]  /*3fc50*/  LDL.LU.64 R8, [R1+0x2600] ;  /* 0x0026000001087983 */ /* 0x000e9e0000300a00 */
[----:B------:R-:W-:-:S02]  /*3fc60*/  NOP ;  /* 0x0000000000007918 */ /* 0x000fc40000000000 */
[----:B------:R0:W-:Y:S04]  /*3fc70*/  STL.64 [R1+0x220], R16 ;  /* 0x0002201001007387 */ /* 0x0001e80000100a00 */
[----:B------:R-:W-:Y:S01]  /*3fc80*/  STL.64 [R1+0x228], R18 ;  /* 0x0002281201007387 */ /* 0x000fe20000100a00 */
[----:B0-----:R-:W-:Y:S02]  /*3fc90*/  IMAD.MOV.U32 R16, RZ, RZ, R2 ;  /* 0x000000ffff107224 */ /* 0x001fe400078e0002 */
[----:B------:R-:W-:Y:S01]  /*3fca0*/  IMAD.MOV.U32 R17, RZ, RZ, R3 ;  /* 0x000000ffff117224 */ /* 0x000fe200078e0003 */
[----:B------:R-:W4:Y:S04]  /*3fcb0*/  LDL.LU R2, [R1+0x25fc] ;  /* 0x0025fc0001027983 */ /* 0x000f280000300800 */
[----:B------:R-:W4:Y:S04]  /*3fcc0*/  LDL.LU R3, [R1+0x25f8] ;  /* 0x0025f80001037983 */ /* 0x000f280000300800 */
        /* <DEDUP_REMOVED lines=33> */
[----:B------:R-:W2:Y:S01]  /*3fee0*/  LDL.LU.64 R12, [R1+0x2598] ;  /* 0x00259800010c7983 */ /* 0x000ea20000300a00 */
[----:B---3--:R-:W-:Y:S03]  /*3fef0*/  HMMA.16816.F32 R16, R8, R16, R20 ;  /* 0x000000100810723c */ /* 0x008fe60000001814 */
[----:B------:R-:W3:Y:S04]  /*3ff00*/  LDL.LU R20, [R1+0x4f0] ;  /* 0x0004f00001147983 */ /* 0x000ee80000300800 */
[----:B----4-:R-:W-:-:S02]  /*3ff10*/  IMAD.MOV.U32 R22, RZ, RZ, R2 ;  /* 0x000000ffff167224 */ /* 0x010fc400078e0002 */
[----:B------:R-:W-:Y:S02]  /*3ff20*/  IMAD.MOV.U32 R21, RZ, RZ, R3 ;  /* 0x000000ffff157224 */ /* 0x000fe400078e0003 */
[----:B------:R-:W-:-:S12]  /*3ff30*/  IMAD.MOV.U32 R23, RZ, RZ, R0 ;  /* 0x000000ffff177224 */ /* 0x000fd800078e0000 */
[----:B------:R-:W-:Y:S04]  /*3ff40*/  STL.64 [R1+0x580], R16 ;  /* 0x0005801001007387 */ /* 0x000fe80000100a00 */
[----:B------:R-:W-:Y:S01]  /*3ff50*/  STL.64 [R1+0x588], R18 ;  /* 0x0005881201007387 */ /* 0x000fe20000100a00 */
[----:B--2---:R-:W-:-:S15]  /*3ff60*/  HMMA.16816.F32 R4, R8, R4, R12 ;  /* 0x000000040804723c */ /* 0x004fde000000180c */
[----:B------:R-:W-:-:S08]  /*3ff70*/  NOP ;  /* 0x0000000000007918 */ /* 0x000fd00000000000 */
[----:B------:R0:W-:Y:S01]  /*3ff80*/  STL [R1+0x570], R4 ;  /* 0x0005700401007387 */ /* 0x0001e20000100800 */
[----:B------:R-:W-:Y:S02]  /*3ff90*/  IMAD.MOV.U32 R2, RZ, RZ, R6 ;  /* 0x000000ffff027224 */ /* 0x000fe400078e0006 */
[----:B------:R-:W-:Y:S02]  /*3ffa0*/  IMAD.MOV.U32 R3, RZ, RZ, R5 ;  /* 0x000000ffff037224 */ /* 0x000fe400078e0005 */
[----:B------:R-:W-:Y:S01]  /*3ffb0*/  IMAD.MOV.U32 R0, RZ, RZ, R7 ;  /* 0x000000ffff007224 */ /* 0x000fe200078e0007 */
[----:B0-----:R-:W2:Y:S04]  /*3ffc0*/  LDL.LU R4, [R1+0x4a0] ;  /* 0x0004a00001047983 */ /* 0x001ea80000300800 */
[----:B------:R-:W2:Y:S04]  /*3ffd0*/  LDL.LU R5, [R1+0x4a4] ;  /* 0x0004a40001057983 */ /* 0x000ea80000300800 */
[----:B------:R-:W2:Y:S04]  /*3ffe0*/  LDL.LU R6, [R1+0x4a8] ;  /* 0x0004a80001067983 */ /* 0x000ea80000300800 */
[----:B------:R-:W2:Y:S04]  /*3fff0*/  LDL.LU R7, [R1+0x4ac] ;  /* 0x0004ac0001077983 */ /* 0x000ea80000300800 */
[----:B------:R0:W-:Y:S04]  /*40000*/  STL [R1+0x21dc], R2 ;  /* 0x0021dc0201007387 */ /* 0x0001e80000100800 */
[----:B0-----:R-:W4:Y:S04]  /*40010*/  LDL R2, [R1+0x17f0] ;  /* 0x0017f00001027983 */ /* 0x001f280000100800 */
[----:B------:R-:W-:Y:S04]  /*40020*/  STL [R1+0x21d8], R3 ;  /* 0x0021d80301007387 */ /* 0x000fe80000100800 */
[----:B----4-:R-:W0:Y:S04]  /*40030*/  LDSM.16.MT88.4 R16, [R2+UR4+0x5000] ;  /* 0x005000040210783b */ /* 0x010e280008004200 */
[----:B0-----:R0:W-:Y:S04]  /*40040*/  STL.64 [R1+0x2458], R18 ;  /* 0x0024581201007387 */ /* 0x0011e80000100a00 */
[----:B------:R-:W-:Y:S04]  /*40050*/  STL.64 [R1+0x2450], R16 ;  /* 0x0024501001007387 */ /* 0x000fe80000100a00 */
[----:B0-----:R-:W4:Y:S04]  /*40060*/  LDL R18, [R1+0x108] ;  /* 0x0001080001127983 */ /* 0x001f280000100800 */
[----:B------:R-:W4:Y:S04]  /*40070*/  LDL R19, [R1+0x10c] ;  /* 0x00010c0001137983 */ /* 0x000f280000100800 */
[----:B------:R-:W3:Y:S04]  /*40080*/  LDL.LU R12, [R1+0x490] ;  /* 0x00049000010c7983 */ /* 0x000ee80000300800 */
[----:B------:R-:W3:Y:S04]  /*40090*/  LDL.LU R13, [R1+0x494] ;  /* 0x00049400010d7983 */ /* 0x000ee80000300800 */
[----:B------:R-:W2:Y:S04]  /*400a0*/  LDL.LU R14, [R1+0x498] ;  /* 0x00049800010e7983 */ /* 0x000ea80000300800 */
[----:B------:R-:W2:Y:S04]  /*400b0*/  LDL.LU R15, [R1+0x49c] ;  /* 0x00049c00010f7983 */ /* 0x000ea80000300800 */
[----:B--2---:R0:W-:Y:S04]  /*400c0*/  STL.64 [R1+0x2560], R14 ;  /* 0x0025600e01007387 */ /* 0x0041e80000100a00 */
[----:B---3--:R-:W-:Y:S04]  /*400d0*/  STL.64 [R1+0x2558], R12 ;  /* 0x0025580c01007387 */ /* 0x008fe80000100a00 */
[----:B0-----:R-:W2:Y:S04]  /*400e0*/  LDL R14, [R1+0x118] ;  /* 0x00011800010e7983 */ /* 0x001ea80000100800 */
[----:B------:R-:W2:Y:S04]  /*400f0*/  LDL R15, [R1+0x11c] ;  /* 0x00011c00010f7983 */ /* 0x000ea80000100800 */
[----:B----4-:R0:W-:Y:S04]  /*40100*/  STL.64 [R1+0x2538], R18 ;  /* 0x0025381201007387 */ /* 0x0101e80000100a00 */
[----:B0-----:R-:W3:Y:S01]  /*40110*/  LDL.64 R18, [R1+0x138] ;  /* 0x0001380001127983 */ /* 0x001ee20000100a00 */
[----:B------:R-:W-:Y:S03]  /*40120*/  HMMA.16816.F32 R20, R8, R24, R20 ;  /* 0x000000180814723c */ /* 0x000fe60000001814 */
[----:B---3--:R0:W-:Y:S04]  /*40130*/  STL.64 [R1+0x2550], R18 ;  /* 0x0025501201007387 */ /* 0x0081e80000100a00 */
[----:B0-----:R-:W3:Y:S04]  /*40140*/  LDL.64 R18, [R1+0x148] ;  /* 0x0001480001127983 */ /* 0x001ee80000100a00 */
[----:B---3--:R0:W-:Y:S04]  /*40150*/  STL.64 [R1+0x2568], R18 ;  /* 0x0025681201007387 */ /* 0x0081e80000100a00 */
[----:B------:R-:W2:Y:S04]  /*40160*/  LDL.LU R16, [R1+0x4c0] ;  /* 0x0004c00001107983 */ /* 0x000ea80000300800 */
[----:B------:R-:W2:Y:S04]  /*40170*/  LDL.LU R17, [R1+0x4c4] ;  /* 0x0004c40001117983 */ /* 0x000ea80000300800 */
[----:B0-----:R-:W2:Y:S04]  /*40180*/  LDL.LU R18, [R1+0x4c8] ;  /* 0x0004c80001127983 */ /* 0x001ea80000300800 */
[----:B------:R-:W2:Y:S04]  /*40190*/  LDL.LU R19, [R1+0x4cc] ;  /* 0x0004cc0001137983 */ /* 0x000ea80000300800 */
[----:B------:R-:W-:Y:S04]  /*401a0*/  STL.64 [R1+0x480], R20 ;  /* 0x0004801401007387 */ /* 0x000fe80000100a00 */
[----:B------:R0:W-:Y:S04]  /*401b0*/  STL.64 [R1+0x488], R22 ;  /* 0x0004881601007387 */ /* 0x0001e80000100a00 */
[----:B0-----:R-:W3:Y:S04]  /*401c0*/  LDL.LU.64 R22, [R1+0x2590] ;  /* 0x0025900001167983 */ /* 0x001ee80000300a00 */
[----:B------:R-:W4:Y:S04]  /*401d0*/  LDL.LU.64 R20, [R1+0x2588] ;  /* 0x0025880001147983 */ /* 0x000f280000300a00 */
[----:B------:R0:W-:Y:S04]  /*401e0*/  STL.64 [R1+0x2528], R26 ;  /* 0x0025281a01007387 */ /* 0x0001e80000100a00 */
[----:B------:R-:W2:Y:S04]  /*401f0*/  LDL.LU R24, [R1+0x410] ;  /* 0x0004100001187983 */ /* 0x000ea80000300800 */
[----:B------:R-:W2:Y:S04]  /*40200*/  LDL.LU R25, [R1+0x414] ;  /* 0x0004140001197983 */ /* 0x000ea80000300800 */
[----:B0-----:R-:W4:Y:S01]  /*40210*/  LDL.LU R26, [R1+0x418] ;  /* 0x00041800011a7983 */ /* 0x001f220000300800 */
[----:B---3--:R-:W-:-:S03]  /*40220*/  IMAD.MOV.U32 R27, RZ, RZ, R22 ;  /* 0x000000ffff1b7224 */ /* 0x008fc600078e0016 */
[----:B------:R-:W3:Y:S04]  /*40230*/  LDL.LU R22, [R1+0x2584] ;  /* 0x0025840001167983 */ /* 0x000ee80000300800 */
[----:B----4-:R-:W-:Y:S04]  /*40240*/  STL.64 [R1+0x2548], R26 ;  /* 0x0025481a01007387 */ /* 0x010fe80000100a00 */
[----:B--2---:R0:W-:Y:S02]  /*40250*/  STL.64 [R1+0x2540], R24 ;  /* 0x0025401801007387 */ /* 0x0041e40000100a00 */
[----:B0-----:R-:W-:-:S02]  /*40260*/  IMAD.MOV.U32 R24, RZ, RZ, R23 ;  /* 0x000000ffff187224 */ /* 0x001fc400078e0017 */
[----:B------:R-:W3:Y:S04]  /*40270*/  LDL.LU R23, [R1+0x2580] ;  /* 0x0025800001177983 */ /* 0x000ee80000300800 */
[----:B------:R-:W2:Y:S04]  /*40280*/  LDL.LU R25, [R1+0x464] ;  /* 0x0004640001197983 */ /* 0x000ea80000300800 */
[----:B------:R-:W2:Y:S04]  /*40290*/  LDL.LU R26, [R1+0x468] ;  /* 0x00046800011a7983 */ /* 0x000ea80000300800 */
[----:B------:R-:W2:Y:S01]  /*402a0*/  LDL.LU R27, [R1+0x46c] ;  /* 0x00046c00011b7983 */ /* 0x000ea20000300800 */
[----:B------:R-:W-:Y:S03]  /*402b0*/  HMMA.16816.F32 R8, R8, R20, R4 ;  /* 0x000000140808723c */ /* 0x000fe60000001804 */
[----:B------:R-:W4:Y:S04]  /*402c0*/  LDL.LU.64 R6, [R1+0x2578] ;  /* 0x0025780001067983 */ /* 0x000f280000300a00 */
[----:B------:R-:W4:Y:S04]  /*402d0*/  LDL.LU.64 R4, [R1+0x2570] ;  /* 0x0025700001047983 */ /* 0x000f280000300a00 */
[----:B------:R-:W2:Y:S04]  /*402e0*/  LDL R21, [R1+0x17ec] ;  /* 0x0017ec0001157983 */ /* 0x000ea80000100800 */
[----:B---3--:R0:W-:Y:S08]  /*402f0*/  STL.64 [R1+0x2508], R22 ;  /* 0x0025081601007387 */ /* 0x0081f00000100a00 */
[----:B------:R-:W-:Y:S04]  /*40300*/  STL.64 [R1+0x2b0], R8 ;  /* 0x0002b00801007387 */ /* 0x000fe80000100a00 */
[----:B------:R-:W-:Y:S04]  /*40310*/  STL.64 [R1+0x2b8], R10 ;  /* 0x0002b80a01007387 */ /* 0x000fe80000100a00 */
[----:B------:R-:W1:Y:S01]  /*40320*/  LDSM.16.MT88.4 R8, [R2+UR4+0x5080] ;  /* 0x005080040208783b */ /* 0x000e620008004200 */
[C---:B----4-:R-:W-:Y:S03]  /*40330*/  HMMA.16816.F32 R12, R4.reuse, R14, R16 ;  /* 0x0000000e040c723c */ /* 0x050fe60000001810 */
[----:B--2---:R-:W-:Y:S04]  /*40340*/  STL [R1+0x2500], R21 ;  /* 0x0025001501007387 */ /* 0x004fe80000100800 */
[----:B0-----:R-:W2:Y:S04]  /*40350*/  LDL R22, [R1+0x128] ;  /* 0x0001280001167983 */ /* 0x001ea80000100800 */
[----:B------:R-:W2:Y:S04]  /*40360*/  LDL R23, [R1+0x12c] ;  /* 0x00012c0001177983 */ /* 0x000ea80000100800 */
[----:B-1----:R-:W-:Y:S04]  /*40370*/  STL.64 [R1+0x23c0], R10 ;  /* 0x0023c00a01007387 */ /* 0x002fe80000100a00 */
[----:B------:R0:W-:Y:S04]  /*40380*/  STL.64 [R1+0x23b8], R8 ;  /* 0x0023b80801007387 */ /* 0x0001e80000100a00 */
[----:B0-----:R-:W2:Y:S04]  /*40390*/  LDL.LU R8, [R1+0x430] ;  /* 0x0004300001087983 */ /* 0x001ea80000300800 */
[----:B------:R-:W2:Y:S04]  /*403a0*/  LDL.LU R9, [R1+0x434] ;  /* 0x0004340001097983 */ /* 0x000ea80000300800 */
[----:B------:R-:W2:Y:S04]  /*403b0*/  LDL.LU R10, [R1+0x438] ;  /* 0x00043800010a7983 */ /* 0x000ea80000300800 */
[----:B------:R-:W3:Y:S04]  /*403c0*/  LDL.LU.64 R18, [R1+0x2568] ;  /* 0x0025680001127983 */ /* 0x000ee80000300a00 */
[----:B------:R-:W-:Y:S04]  /*403d0*/  STL.64 [R1+0x2d0], R12 ;  /* 0x0002d00c01007387 */ /* 0x000fe80000100a00 */
[----:B------:R0:W-:Y:S04]  /*403e0*/  STL.64 [R1+0x2d8], R14 ;  /* 0x0002d80e01007387 */ /* 0x0001e80000100a00 */
[----:B0-----:R-:W3:Y:S04]  /*403f0*/  LDL.LU.64 R14, [R1+0x2560] ;  /* 0x00256000010e7983 */ /* 0x001ee80000300a00 */
[----:B------:R-:W3:Y:S02]  /*40400*/  LDL.LU.64 R12, [R1+0x2558] ;  /* 0x00255800010c7983 */ /* 0x000ee40000300a00 */
[----:B---3--:R-:W-:-:S15]  /*40410*/  HMMA.16816.F32 R12, R4, R18, R12 ;  /* 0x00000012040c723c */ /* 0x008fde000000180c */
[----:B------:R-:W-:-:S08]  /*40420*/  NOP ;  /* 0x0000000000007918 */ /* 0x000fd00000000000 */
[----:B------:R0:W-:Y:S04]  /*40430*/  STL.64 [R1+0x2c0], R12 ;  /* 0x0002c00c01007387 */ /* 0x0001e80000100a00 */
[----:B------:R-:W-:Y:S01]  /*40440*/  STL.64 [R1+0x2c8], R14 ;  /* 0x0002c80e01007387 */ /* 0x000fe20000100a00 */
[----:B0-----:R-:W-:Y:S02]  /*40450*/  IMAD.MOV.U32 R13, RZ, RZ, R18 ;  /* 0x000000ffff0d7224 */ /* 0x001fe400078e0012 */
[----:B------:R-:W-:Y:S02]  /*40460*/  IMAD.MOV.U32 R12, RZ, RZ, R19 ;  /* 0x000000ffff0c7224 */ /* 0x000fe400078e0013 */
[----:B------:R-:W3:Y:S02]  /*40470*/  LDL.LU.64 R18, [R1+0x2550] ;  /* 0x0025500001127983 */ /* 0x000ee40000300a00 */
        /* <DEDUP_REMOVED lines=8> */
[----:B------:R-:W3:Y:S01]  /*40500*/  LDL.LU.64 R18, [R1+0x2538] ;  /* 0x0025380001127983 */ /* 0x000ee20000300a00 */
[----:B------:R-:W-:-:S07]  /*40510*/  IMAD.MOV.U32 R11, RZ, RZ, R28 ;  /* 0x000000ffff0b7224 */ /* 0x000fce00078e001c */
[C---:B--2---:R-:W-:Y:S06]  /*40520*/  HMMA.16816.F32 R20, R4.reuse, R22, R8 ;  /* 0x000000160414723c */ /* 0x044fec0000001808 */
[----:B---3--:R-:W-:-:S15]  /*40530*/  HMMA.16816.F32 R8, R4, R18, R24 ;  /* 0x000000120408723c */ /* 0x008fde0000001818 */
[----:B------:R-:W-:-:S08]  /*40540*/  NOP ;  /* 0x0000000000007918 */ /* 0x000fd00000000000 */
[----:B------:R-:W-:Y:S04]  /*40550*/  STL.64 [R1+0x420], R8 ;  /* 0x0004200801007387 */ /* 0x000fe80000100a00 */
[----:B------:R-:W-:Y:S04]  /*40560*/  STL.64 [R1+0x430], R20 ;  /* 0x0004301401007387 */ /* 0x000fe80000100a00 */
[----:B------:R-:W-:Y:S04]  /*40570*/  STL.64 [R1+0x438], R22 ;  /* 0x0004381601007387 */ /* 0x000fe80000100a00 */
[----:B------:R-:W-:Y:S04]  /*40580*/  STL [R1+0x428], R10 ;  /* 0x0004280a01007387 */ /* 0x000fe80000100800 */
[----:B------:R-:W2:Y:S04]  /*40590*/  LDL.LU R16, [R1+0x330] ;  /* 0x0003300001107983 */ /* 0x000ea80000300800 */
[----:B------:R-:W2:Y:S04]  /*405a0*/  LDL.LU R17, [R1+0x334] ;  /* 0x0003340001117983 */ /* 0x000ea80000300800 */
[----:B------:R-:W3:Y:S04]  /*405b0*/  LDL.LU R18, [R1+0x338] ;  /* 0x0003380001127983 */ /* 0x000ee80000300800 */
[----:B------:R-:W3:Y:S01]  /*405c0*/  LDL.LU R19, [R1+0x33c] ;  /* 0x00033c0001137983 */ /* 0x000ee20000300800 */
[----:B------:R-:W-:-:S03]  /*405d0*/  IMAD.MOV.U32 R28, RZ, RZ, R11 ;  /* 0x000000ffff1c7224 */ /* 0x000fc600078e000b */
[----:B---3--:R0:W-:Y:S04]  /*405e0*/  STL.64 [R1+0x2468], R18 ;  /* 0x0024681201007387 */ /* 0x0081e80000100a00 */
[----:B--2---:R-:W-:Y:S04]  /*405f0*/  STL.64 [R1+0x2460], R16 ;  /* 0x0024601001007387 */ /* 0x004fe80000100a00 */
[----:B0-----:R-:W2:Y:S04]  /*40600*/  LDL R18, [R1+0xf8] ;  /* 0x0000f80001127983 */ /* 0x001ea80000100800 */
[----:B------:R-:W2:Y:S04]  /*40610*/  LDL R19, [R1+0xfc] ;  /* 0x0000fc0001137983 */ /* 0x000ea80000100800 */
[----:B------:R-:W3:Y:S04]  /*40620*/  LDL.LU R8, [R1+0x300] ;  /* 0x0003000001087983 */ /* 0x000ee80000300800 */
[----:B------:R-:W3:Y:S04]  /*40630*/  LDL.LU R9, [R1+0x304] ;  /* 0x0003040001097983 */ /* 0x000ee80000300800 */
[----:B------:R-:W4:Y:S01]  /*40640*/  LDL.LU R10, [R1+0x308] ;  /* 0x00030800010a7983 */ /* 0x000f220000300800 */
[----:B------:R-:W-:-:S03]  /*40650*/  IMAD.MOV.U32 R11, RZ, RZ, R29 ;  /* 0x000000ffff0b7224 */ /* 0x000fc600078e001d */
[----:B------:R-:W2:Y:S04]  /*40660*/  LDL.LU R29, [R1+0x2534] ;  /* 0x00253400011d7983 */ /* 0x000ea80000300800 */
[----:B------:R-:W2:Y:S04]  /*40670*/  LDL.LU R24, [R1+0x400] ;  /* 0x0004000001187983 */ /* 0x000ea80000300800 */
[----:B------:R-:W2:Y:S04]  /*40680*/  LDL.LU R25, [R1+0x404] ;  /* 0x0004040001197983 */ /* 0x000ea80000300800 */
[----:B------:R-:W2:Y:S04]  /*40690*/  LDL.LU R26, [R1+0x408] ;  /* 0x00040800011a7983 */ /* 0x000ea80000300800 */
[----:B------:R-:W2:Y:S04]  /*406a0*/  LDL.LU R27, [R1+0x40c] ;  /* 0x00040c00011b7983 */ /* 0x000ea80000300800 */
[----:B----4-:R-:W-:Y:S04]  /*406b0*/  STL.64 [R1+0x2478], R10 ;  /* 0x0024780a01007387 */ /* 0x010fe80000100a00 */
[----:B---3--:R0:W-:Y:S04]  /*406c0*/  STL.64 [R1+0x2470], R8 ;  /* 0x0024700801007387 */ /* 0x0081e80000100a00 */
[----:B0-----:R-:W3:Y:S04]  /*406d0*/  LDL.LU R8, [R1+0x340] ;  /* 0x0003400001087983 */ /* 0x001ee80000300800 */
[----:B------:R-:W3:Y:S04]  /*406e0*/  LDL.LU R9, [R1+0x344] ;  /* 0x0003440001097983 */ /* 0x000ee80000300800 */
[----:B------:R-:W4:Y:S01]  /*406f0*/  LDL.LU R10, [R1+0x348] ;  /* 0x00034800010a7983 */ /* 0x000f220000300800 */
[----:B--2---:R-:W-:-:S03]  /*40700*/  IMAD.MOV.U32 R11, RZ, RZ, R29 ;  /* 0x000000ffff0b7224 */ /* 0x004fc600078e001d */
[----:B------:R-:W2:Y:S04]  /*40710*/  LDL.LU R29, [R1+0x2530] ;  /* 0x00253000011d7983 */ /* 0x000ea80000300800 */
[----:B----4-:R0:W-:Y:S04]  /*40720*/  STL.64 [R1+0x2488], R10 ;  /* 0x0024880a01007387 */ /* 0x0101e80000100a00 */
[----:B---3--:R-:W-:Y:S04]  /*40730*/  STL.64 [R1+0x2480], R8 ;  /* 0x0024800801007387 */ /* 0x008fe80000100a00 */
[----:B0-----:R-:W3:Y:S04]  /*40740*/  LDL.64 R10, [R1+0x108] ;  /* 0x00010800010a7983 */ /* 0x001ee80000100a00 */
[----:B---3--:R0:W-:Y:S04]  /*40750*/  STL.64 [R1+0x2498], R10 ;  /* 0x0024980a01007387 */ /* 0x0081e80000100a00 */
[----:B0-----:R-:W3:Y:S01]  /*40760*/  LDL.64 R10, [R1+0x128] ;  /* 0x00012800010a7983 */ /* 0x001ee20000100a00 */
[----:B------:R-:W-:Y:S03]  /*40770*/  HMMA.16816.F32 R24, R4, R18, R24 ;  /* 0x000000120418723c */ /* 0x000fe60000001818 */
[----:B---3--:R0:W-:Y:S04]  /*40780*/  STL.64 [R1+0x24b0], R10 ;  /* 0x0024b00a01007387 */ /* 0x0081e80000100a00 */
[----:B------:R-:W3:Y:S04]  /*40790*/  LDL.LU R8, [R1+0x380] ;  /* 0x0003800001087983 */ /* 0x000ee80000300800 */
[----:B------:R-:W3:Y:S04]  /*407a0*/  LDL.LU R9, [R1+0x384] ;  /* 0x0003840001097983 */ /* 0x000ee80000300800 */
[----:B0-----:R-:W4:Y:S04]  /*407b0*/  LDL.LU R10, [R1+0x388] ;  /* 0x00038800010a7983 */ /* 0x001f280000300800 */
[----:B------:R-:W4:Y:S04]  /*407c0*/  LDL.LU R11, [R1+0x38c] ;  /* 0x00038c00010b7983 */ /* 0x000f280000300800 */
[----:B----4-:R0:W-:Y:S04]  /*407d0*/  STL.64 [R1+0x24c0], R10 ;  /* 0x0024c00a01007387 */ /* 0x0101e80000100a00 */
[----:B---3--:R-:W-:Y:S04]  /*407e0*/  STL.64 [R1+0x24b8], R8 ;  /* 0x0024b80801007387 */ /* 0x008fe80000100a00 */
[----:B------:R-:W3:Y:S04]  /*407f0*/  LDL.LU R20, [R1+0x3e0] ;  /* 0x0003e00001147983 */ /* 0x000ee80000300800 */
[----:B------:R-:W3:Y:S04]  /*40800*/  LDL.LU R21, [R1+0x3e4] ;  /* 0x0003e40001157983 */ /* 0x000ee80000300800 */
[----:B------:R-:W3:Y:S04]  /*40810*/  LDL.LU R22, [R1+0x3e8] ;  /* 0x0003e80001167983 */ /* 0x000ee80000300800 */
[----:B------:R-:W3:Y:S01]  /*40820*/  LDL.LU R23, [R1+0x3ec] ;  /* 0x0003ec0001177983 */ /* 0x000ee20000300800 */
[----:B0-----:R-:W-:-:S02]  /*40830*/  IMAD.MOV.U32 R10, RZ, RZ, R13 ;  /* 0x000000ffff0a7224 */ /* 0x001fc400078e000d */
[----:B------:R-:W-:Y:S02]  /*40840*/  IMAD.MOV.U32 R11, RZ, RZ, R12 ;  /* 0x000000ffff0b7224 */ /* 0x000fe400078e000c */
[----:B------:R-:W4:Y:S04]  /*40850*/  LDL.LU R12, [R1+0x3c0] ;  /* 0x0003c000010c7983 */ /* 0x000f280000300800 */
[----:B------:R-:W4:Y:S04]  /*40860*/  LDL.LU R13, [R1+0x3c4] ;  /* 0x0003c400010d7983 */ /* 0x000f280000300800 */
[----:B------:R-:W4:Y:S04]  /*40870*/  LDL.LU R14, [R1+0x3c8] ;  /* 0x0003c800010e7983 */ /* 0x000f280000300800 */
[----:B------:R-:W4:Y:S04]  /*40880*/  LDL.LU R15, [R1+0x3cc] ;  /* 0x0003cc00010f7983 */ /* 0x000f280000300800 */
[----:B------:R0:W-:Y:S04]  /*40890*/  STL.64 [R1+0x24d8], R10 ;  /* 0x0024d80a01007387 */ /* 0x0001e80000100a00 */
[----:B0-----:R-:W4:Y:S04]  /*408a0*/  LDL.64 R10, [R1+0x118] ;  /* 0x00011800010a7983 */ /* 0x001f280000100a00 */
[----:B------:R-:W-:Y:S04]  /*408b0*/  STL [R1+0x2144], R28 ;  /* 0x0021441c01007387 */ /* 0x000fe80000100800 */
[----:B------:R-:W-:Y:S04]  /*408c0*/  STL.64 [R1+0x400], R24 ;  /* 0x0004001801007387 */ /* 0x000fe80000100a00 */
[----:B------:R0:W-:Y:S04]  /*408d0*/  STL.64 [R1+0x408], R26 ;  /* 0x0004081a01007387 */ /* 0x0001e80000100a00 */
[----:B0-----:R-:W2:Y:S04]  /*408e0*/  LDL.LU.64 R26, [R1+0x2528] ;  /* 0x00252800011a7983 */ /* 0x001ea80000300a00 */
[----:B------:R0:W-:Y:S04]  /*408f0*/  STL.64 [R1+0x2490], R18 ;  /* 0x0024901201007387 */ /* 0x0001e80000100a00 */
[----:B------:R-:W3:Y:S04]  /*40900*/  LDL.LU R16, [R1+0x350] ;  /* 0x0003500001107983 */ /* 0x000ee80000300800 */
[----:B------:R-:W3:Y:S04]  /*40910*/  LDL.LU R17, [R1+0x354] ;  /* 0x0003540001117983 */ /* 0x000ee80000300800 */
[----:B0-----:R-:W4:Y:S04]  /*40920*/  LDL.LU R18, [R1+0x358] ;  /* 0x0003580001127983 */ /* 0x001f280000300800 */
[----:B------:R-:W4:Y:S04]  /*40930*/  LDL.LU R19, [R1+0x35c] ;  /* 0x00035c0001137983 */ /* 0x000f280000300800 */
[----:B----4-:R-:W-:Y:S04]  /*40940*/  STL.64 [R1+0x24a8], R18 ;  /* 0x0024a81201007387 */ /* 0x010fe80000100a00 */
[----:B---3--:R2:W-:Y:S02]  /*40950*/  STL.64 [R1+0x24a0], R16 ;  /* 0x0024a01001007387 */ /* 0x0085e40000100a00 */
[----:B--2---:R-:W-:-:S02]  /*40960*/  IMAD.MOV.U32 R16, RZ, RZ, R26 ;  /* 0x000000ffff107224 */ /* 0x004fc400078e001a */
[----:B------:R-:W-:Y:S01]  /*40970*/  IMAD.MOV.U32 R17, RZ, RZ, R27 ;  /* 0x000000ffff117224 */ /* 0x000fe200078e001b */
[----:B------:R-:W2:Y:S04]  /*40980*/  LDL.LU R26, [R1+0x2520] ;  /* 0x00252000011a7983 */ /* 0x000ea80000300800 */
[----:B------:R-:W3:Y:S04]  /*40990*/  LDL.LU R27, [R1+0x251c] ;  /* 0x00251c00011b7983 */ /* 0x000ee80000300800 */
[----:B------:R-:W4:Y:S01]  /*409a0*/  LDL.LU R18, [R1+0x368] ;  /* 0x0003680001127983 */ /* 0x000f220000300800 */
[----:B------:R-:W-:-:S03]  /*409b0*/  IMAD.MOV.U32 R19, RZ, RZ, R29 ;  /* 0x000000ffff137224 */ /* 0x000fc600078e001d */
[----:B------:R-:W2:Y:S04]  /*409c0*/  LDL.LU R29, [R1+0x2518] ;  /* 0x00251800011d7983 */ /* 0x000ea80000300800 */
[----:B----4-:R3:W-:Y:S04]  /*409d0*/  STL.64 [R1+0x24d0], R18 ;  /* 0x0024d01201007387 */ /* 0x0107e80000100a00 */
[----:B------:R0:W-:Y:S01]  /*409e0*/  STL.64 [R1+0x24c8], R16 ;  /* 0x0024c81001007387 */ /* 0x0001e20000100a00 */
[----:B---3--:R-:W-:-:S03]  /*409f0*/  IMAD.MOV.U32 R18, RZ, RZ, R27 ;  /* 0x000000ffff127224 */ /* 0x008fc600078e001b */
[----:B0-----:R-:W3:Y:S01]  /*40a00*/  LDL.LU R16, [R1+0x390] ;  /* 0x0003900001107983 */ /* 0x001ee20000300800 */
[----:B--2---:R-:W-:-:S03]  /*40a10*/  IMAD.MOV.U32 R17, RZ, RZ, R26 ;  /* 0x000000ffff117224 */ /* 0x004fc600078e001a */
[----:B------:R-:W2:Y:S04]  /*40a20*/  LDL.LU R26, [R1+0x2514] ;  /* 0x00251400011a7983 */ /* 0x000ea80000300800 */
[----:B------:R-:W2:Y:S04]  /*40a30*/  LDL.LU R27, [R1+0x2510] ;  /* 0x00251000011b7983 */ /* 0x000ea80000300800 */
[----:B------:R-:W4:Y:S01]  /*40a40*/  LDL.LU R19, [R1+0x39c] ;  /* 0x00039c0001137983 */ /* 0x000f220000300800 */
[----:B--2---:R-:W-:Y:S03]  /*40a50*/  HMMA.16816.F32 R20, R4, R26, R20 ;  /* 0x0000001a0414723c */ /* 0x004fe60000001814 */
[----:B----4-:R-:W-:Y:S04]  /*40a60*/  STL.64 [R1+0x24e8], R18 ;  /* 0x0024e81201007387 */ /* 0x010fe80000100a00 */
[----:B---3--:R0:W-:Y:S04]  /*40a70*/  STL.64 [R1+0x24e0], R16 ;  /* 0x0024e01001007387 */ /* 0x0081e80000100a00 */
[----:B0-----:R-:W2:Y:S04]  /*40a80*/  LDL.LU R16, [R1+0x3b0] ;  /* 0x0003b00001107983 */ /* 0x001ea80000300800 */
[----:B------:R-:W2:Y:S04]  /*40a90*/  LDL.LU R17, [R1+0x3b4] ;  /* 0x0003b40001117983 */ /* 0x000ea80000300800 */
[----:B------:R-:W2:Y:S04]  /*40aa0*/  LDL.LU R18, [R1+0x3b8] ;  /* 0x0003b80001127983 */ /* 0x000ea80000300800 */
[----:B------:R-:W-:Y:S04]  /*40ab0*/  STL.64 [R1+0x3f0], R20 ;  /* 0x0003f01401007387 */ /* 0x000fe80000100a00 */
[----:B------:R0:W-:Y:S01]  /*40ac0*/  STL [R1+0x3f8], R22 ;  /* 0x0003f81601007387 */ /* 0x0001e20000100800 */
[----:B------:R-:W-:-:S03]  /*40ad0*/  IMAD.MOV.U32 R28, RZ, RZ, R23 ;  /* 0x000000ffff1c7224 */ /* 0x000fc600078e0017 */
[----:B0-----:R-:W3:Y:S04]  /*40ae0*/  LDL.LU.64 R22, [R1+0x2508] ;  /* 0x0025080001167983 */ /* 0x001ee80000300a00 */
[----:B------:R-:W4:Y:S04]  /*40af0*/  LDL.LU R21, [R1+0x2500] ;  /* 0x0025000001157983 */ /* 0x000f280000300800 */
[----:B------:R-:W-:Y:S01]  /*40b00*/  STL [R1+0x214c], R28 ;  /* 0x00214c1c01007387 */ /* 0x000fe20000100800 */
[----:B------:R-:W-:Y:S01]  /*40b10*/  IMAD.MOV.U32 R19, RZ, RZ, R29 ;  /* 0x000000ffff137224 */ /* 0x000fe200078e001d */
[----:B---3--:R-:W-:Y:S02]  /*40b20*/  HMMA.16816.F32 R4, R4, R22, R12 ;  /* 0x000000160404723c */ /* 0x008fe4000000180c */
[----:B------:R-:W2:Y:S04]  /*40b30*/  LDL.LU.64 R14, [R1+0x24f8] ;  /* 0x0024f800010e7983 */ /* 0x000ea80000300a00 */
[----:B------:R-:W2:-:S15]  /*40b40*/  LDL.LU.64 R12, [R1+0x24f0] ;  /* 0x0024f000010c7983 */ /* 0x000e9e0000300a00 */
[----:B------:R-:W-:-:S02]  /*40b50*/  NOP ;  /* 0x0000000000007918 */ /* 0x000fc40000000000 */
[----:B------:R-:W-:Y:S04]  /*40b60*/  STL.64 [R1+0x3c0], R4 ;  /* 0x0003c00401007387 */ /* 0x000fe80000100a00 */
[----:B------:R-:W-:Y:S04]  /*40b70*/  STL.64 [R1+0x3c8], R6 ;  /* 0x0003c80601007387 */ /* 0x000fe80000100a00 */
[----:B----4-:R-:W0:Y:S04]  /*40b80*/  LDSM.16.MT88.4 R4, [R21+UR4+0x5000] ;  /* 0x005000041504783b */ /* 0x010e280008004200 */
[----:B0-----:R-:W-:Y:S04]  /*40b90*/  STL.64 [R1+0x2358], R6 ;  /* 0x0023580601007387 */ /* 0x001fe80000100a00 */
[----:B------:R0:W-:Y:S02]  /*40ba0*/  STL.64 [R1+0x2350], R4 ;  /* 0x0023500401007387 */ /* 0x0001e40000100a00 */
[----:B0-----:R-:W-:-:S02]  /*40bb0*/  IMAD.MOV.U32 R5, RZ, RZ, R10 ;  /* 0x000000ffff057224 */ /* 0x001fc400078e000a */
[----:B------:R-:W-:Y:S01]  /*40bc0*/  IMAD.MOV.U32 R4, RZ, RZ, R11 ;  /* 0x000000ffff047224 */ /* 0x000fe200078e000b */
[----:B--2---:R-:W-:-:S15]  /*40bd0*/  HMMA.16816.F32 R16, R12, R10, R16 ;  /* 0x0000000a0c10723c */ /* 0x004fde0000001810 */
[----:B------:R-:W-:-:S08]  /*40be0*/  NOP ;  /* 0x0000000000007918 */ /* 0x000fd00000000000 */
        /* <DEDUP_REMOVED lines=9> */
[----:B------:R0:W-:Y:S01]  /*40c80*/  STL.64 [R1+0x398], R10 ;  /* 0x0003980a01007387 */ /* 0x0001e20000100a00 */
[----:B------:R-:W-:Y:S01]  /*40c90*/  MOV R24, R8 ;  /* 0x0000000800187202 */ /* 0x000fe20000000f00 */
[----:B------:R-:W-:Y:S02]  /*40ca0*/  IMAD.MOV.U32 R25, RZ, RZ, R9 ;  /* 0x000000ffff197224 */ /* 0x000fe400078e0009 */
[----:B0-----:R-:W3:Y:S04]  /*40cb0*/  LDL.LU.64 R10, [R1+0x24c0] ;  /* 0x0024c000010a7983 */ /* 0x001ee80000300a00 */
[----:B------:R-:W3:Y:S01]  /*40cc0*/  LDL.LU.64 R8, [R1+0x24b8] ;  /* 0x0024b80001087983 */ /* 0x000ee20000300a00 */
[----:B------:R-:W-:Y:S02]  /*40cd0*/  IMAD.MOV.U32 R6, RZ, RZ, R3 ;  /* 0x000000ffff067224 */ /* 0x000fe400078e0003 */
[----:B------:R-:W-:Y:S01]  /*40ce0*/  IMAD.MOV.U32 R7, RZ, RZ, R2 ;  /* 0x000000ffff077224 */ /* 0x000fe200078e0002 */
[----:B------:R-:W-:Y:S04]  /*40cf0*/  STL [R1+0x20ac], R25 ;  /* 0x0020ac1901007387 */ /* 0x000fe80000100800 */
[----:B------:R-:W-:Y:S02]  /*40d00*/  STL [R1+0x20a8], R24 ;  /* 0x0020a81801007387 */ /* 0x000fe40000100800 */
[----:B---3--:R-:W-:-:S15]  /*40d10*/  HMMA.16816.F32 R8, R12, R6, R8 ;  /* 0x000000060c08723c */ /* 0x008fde0000001808 */
[----:B------:R-:W-:-:S08]  /*40d20*/  NOP ;  /* 0x0000000000007918 */ /* 0x000fd00000000000 */
[----:B------:R-:W-:Y:S04]  /*40d30*/  STL.64 [R1+0x370], R8 ;  /* 0x0003700801007387 */ /* 0x000fe80000100a00 */
[----:B------:R0:W-:Y:S04]  /*40d40*/  STL.64 [R1+0x378], R10 ;  /* 0x0003780a01007387 */ /* 0x0001e80000100a00 */
[----:B0-----:R-:W2:Y:S04]  /*40d50*/  LDL.LU.64 R10, [R1+0x24b0] ;  /* 0x0024b000010a7983 */ /* 0x001ea80000300a00 */
[----:B------:R-:W-:Y:S04]  /*40d60*/  STL.64 [R1+0x2438], R6 ;  /* 0x0024380601007387 */ /* 0x000fe80000100a00 */
[----:B------:R-:W3:Y:S01]  /*40d70*/  LDL R28, [R1+0x17e8] ;  /* 0x0017e800011c7983 */ /* 0x000ee20000100800 */
        /* <DEDUP_REMOVED lines=24> */
[C---:B--2---:R-:W-:Y:S06]  /*40f00*/  HMMA.16816.F32 R8, R12.reuse, R22, R8 ;  /* 0x000000160c08723c */ /* 0x044fec0000001808 */
[----:B----4-:R-:W-:-:S15]  /*40f10*/  HMMA.16816.F32 R16, R12, R26, R16 ;  /* 0x0000001a0c10723c */ /* 0x010fde0000001810 */
[----:B------:R-:W-:-:S03]  /*40f20*/  NOP ;  /* 0x0000000000007918 */ /* 0x000fc60000000000 */
[----:B------:R-:W-:Y:S01]  /*40f30*/  IMAD.MOV.U32 R29, RZ, RZ, R11 ;  /* 0x000000ffff1d7224 */ /* 0x000fe200078e000b */
[----:B------:R-:W0:Y:S04]  /*40f40*/  LDSM.16.MT88.4 R12, [R21+UR4+0x5080] ;  /* 0x00508004150c783b */ /* 0x000e280008004200 */
[----:B------:R-:W-:Y:S04]  /*40f50*/  STL.64 [R1+0x3d0], R16 ;  /* 0x0003d01001007387 */ /* 0x000fe80000100a00 */
[----:B------:R1:W-:Y:S04]  /*40f60*/  STL.64 [R1+0x3d8], R18 ;  /* 0x0003d81201007387 */ /* 0x0003e80000100a00 */
[----:B-1----:R-:W2:Y:S04]  /*40f70*/  LDL.LU.64 R18, [R1+0x2458] ;  /* 0x0024580001127983 */ /* 0x002ea80000300a00 */
[----:B------:R-:W2:Y:S04]  /*40f80*/  LDL.LU.64 R16, [R1+0x2450] ;  /* 0x0024500001107983 */ /* 0x000ea80000300a00 */
[----:B------:R-:W-:Y:S04]  /*40f90*/  STL.64 [R1+0x2420], R26 ;  /* 0x0024201a01007387 */ /* 0x000fe80000100a00 */
[----:B------:R1:W-:Y:S04]  /*40fa0*/  STL.64 [R1+0x300], R8 ;  /* 0x0003000801007387 */ /* 0x0003e80000100a00 */
[----:B------:R4:W-:Y:S04]  /*40fb0*/  STL [R1+0x308], R10 ;  /* 0x0003080a01007387 */ /* 0x0009e80000100800 */
[----:B------:R-:W-:Y:S04]  /*40fc0*/  STL.64 [R1+0x23c8], R22 ;  /* 0x0023c81601007387 */ /* 0x000fe80000100a00 */
[----:B------:R-:W-:Y:S04]  /*40fd0*/  STL [R1+0x20b0], R29 ;  /* 0x0020b01d01007387 */ /* 0x000fe80000100800 */
[----:B-1----:R-:W3:Y:S04]  /*40fe0*/  LDL.LU R8, [R1+0x160] ;  /* 0x0001600001087983 */ /* 0x002ee80000300800 */
[----:B------:R-:W3:Y:S04]  /*40ff0*/  LDL.LU R9, [R1+0x164] ;  /* 0x0001640001097983 */ /* 0x000ee80000300800 */
[----:B----4-:R-:W4:Y:S04]  /*41000*/  LDL.LU R10, [R1+0x168] ;  /* 0x00016800010a7983 */ /* 0x010f280000300800 */
[----:B------:R-:W4:Y:S04]  /*41010*/  LDL.LU R11, [R1+0x16c] ;  /* 0x00016c00010b7983 */ /* 0x000f280000300800 */
[----:B----4-:R1:W-:Y:S04]  /*41020*/  STL.64 [R1+0x23d8], R10 ;  /* 0x0023d80a01007387 */ /* 0x0103e80000100a00 */
[----:B---3--:R-:W-:Y:S04]  /*41030*/  STL.64 [R1+0x23d0], R8 ;  /* 0x0023d00801007387 */ /* 0x008fe80000100a00 */
[----:B-1----:R-:W3:Y:S04]  /*41040*/  LDL.64 R10, [R1+0xf8] ;  /* 0x0000f800010a7983 */ /* 0x002ee80000100a00 */
[----:B---3--:R1:W-:Y:S02]  /*41050*/  STL.64 [R1+0x23f0], R10 ;  /* 0x0023f00a01007387 */ /* 0x0083e40000100a00 */
[----:B-1----:R-:W-:-:S02]  /*41060*/  IMAD.MOV.U32 R10, RZ, RZ, R7 ;  /* 0x000000ffff0a7224 */ /* 0x002fc400078e0007 */
[----:B------:R-:W-:-:S05]  /*41070*/  IMAD.MOV.U32 R11, RZ, RZ, R6 ;  /* 0x000000ffff0b7224 */ /* 0x000fca00078e0006 */
[----:B------:R1:W-:Y:S04]  /*41080*/  STL.64 [R1+0x2408], R10 ;  /* 0x0024080a01007387 */ /* 0x0003e80000100a00 */
[----:B------:R-:W3:Y:S04]  /*41090*/  LDL.LU R8, [R1+0x2a0] ;  /* 0x0002a00001087983 */ /* 0x000ee80000300800 */
[----:B------:R-:W3:Y:S04]  /*410a0*/  LDL.LU R9, [R1+0x2a4] ;  /* 0x0002a40001097983 */ /* 0x000ee80000300800 */
[----:B-1----:R-:W4:Y:S04]  /*410b0*/  LDL.LU R10, [R1+0x2a8] ;  /* 0x0002a800010a7983 */ /* 0x002f280000300800 */
[----:B------:R-:W4:Y:S04]  /*410c0*/  LDL.LU R11, [R1+0x2ac] ;  /* 0x0002ac00010b7983 */ /* 0x000f280000300800 */
[----:B------:R-:W2:Y:S04]  /*410d0*/  LDL.LU R24, [R1+0x2f0] ;  /* 0x0002f00001187983 */ /* 0x000ea80000300800 */
[----:B------:R-:W2:Y:S04]  /*410e0*/  LDL.LU R25, [R1+0x2f4] ;  /* 0x0002f40001197983 */ /* 0x000ea80000300800 */
[----:B------:R-:W3:Y:S04]  /*410f0*/  LDL.LU R26, [R1+0x2f8] ;  /* 0x0002f800011a7983 */ /* 0x000ee80000300800 */
[----:B------:R-:W3:Y:S04]  /*41100*/  LDL.LU R27, [R1+0x2fc] ;  /* 0x0002fc00011b7983 */ /* 0x000ee80000300800 */
[----:B---3--:R-:W-:Y:S04]  /*41110*/  STL.64 [R1+0x2448], R26 ;  /* 0x0024481a01007387 */ /* 0x008fe80000100a00 */
[----:B--2---:R1:W-:Y:S04]  /*41120*/  STL.64 [R1+0x2440], R24 ;  /* 0x0024401801007387 */ /* 0x0043e80000100a00 */
[----:B-1----:R-:W2:Y:S04]  /*41130*/  LDL.LU R24, [R1+0x310] ;  /* 0x0003100001187983 */ /* 0x002ea80000300800 */
[----:B------:R-:W2:Y:S04]  /*41140*/  LDL.LU R25, [R1+0x314] ;  /* 0x0003140001197983 */ /* 0x000ea80000300800 */
[----:B------:R-:W2:Y:S04]  /*41150*/  LDL.LU R26, [R1+0x318] ;  /* 0x00031800011a7983 */ /* 0x000ea80000300800 */
[----:B------:R-:W2:Y:S04]  /*41160*/  LDL.LU R27, [R1+0x31c] ;  /* 0x00031c00011b7983 */ /* 0x000ea80000300800 */
[----:B----4-:R-:W-:Y:S04]  /*41170*/  STL.64 [R1+0x2418], R10 ;  /* 0x0024180a01007387 */ /* 0x010fe80000100a00 */
[----:B------:R1:W-:Y:S04]  /*41180*/  STL.64 [R1+0x2410], R8 ;  /* 0x0024100801007387 */ /* 0x0003e80000100a00 */
[----:B-1----:R-:W3:Y:S04]  /*41190*/  LDL.LU R8, [R1+0x2e0] ;  /* 0x0002e00001087983 */ /* 0x002ee80000300800 */
[----:B------:R-:W3:Y:S04]  /*411a0*/  LDL.LU R9, [R1+0x2e4] ;  /* 0x0002e40001097983 */ /* 0x000ee80000300800 */
[----:B------:R-:W4:Y:S04]  /*411b0*/  LDL.LU R10, [R1+0x2e8] ;  /* 0x0002e800010a7983 */ /* 0x000f280000300800 */
[----:B------:R-:W4:Y:S04]  /*411c0*/  LDL.LU R11, [R1+0x2ec] ;  /* 0x0002ec00010b7983 */ /* 0x000f280000300800 */
[----:B----4-:R1:W-:Y:S04]  /*411d0*/  STL.64 [R1+0x2430], R10 ;  /* 0x0024300a01007387 */ /* 0x0103e80000100a00 */
[----:B---3--:R-:W-:Y:S04]  /*411e0*/  STL.64 [R1+0x2428], R8 ;  /* 0x0024280801007387 */ /* 0x008fe80000100a00 */
[----:B-1----:R-:W3:Y:S04]  /*411f0*/  LDL.64 R10, [R1+0x148] ;  /* 0x00014800010a7983 */ /* 0x002ee80000100a00 */
[----:B------:R-:W4:Y:S04]  /*41200*/  LDL.LU R20, [R1+0x1f0] ;  /* 0x0001f00001147983 */ /* 0x000f280000300800 */
[----:B------:R-:W4:Y:S04]  /*41210*/  LDL.LU R21, [R1+0x1f4] ;  /* 0x0001f40001157983 */ /* 0x000f280000300800 */
[----:B------:R-:W2:Y:S04]  /*41220*/  LDL.LU R22, [R1+0x1f8] ;  /* 0x0001f80001167983 */ /* 0x000ea80000300800 */
[----:B------:R-:W2:Y:S04]  /*41230*/  LDL.LU R23, [R1+0x1fc] ;  /* 0x0001fc0001177983 */ /* 0x000ea80000300800 */
[----:B--2---:R-:W-:Y:S04]  /*41240*/  STL.64 [R1+0x23e8], R22 ;  /* 0x0023e81601007387 */ /* 0x004fe80000100a00 */
[----:B----4-:R1:W-:Y:S04]  /*41250*/  STL.64 [R1+0x23e0], R20 ;  /* 0x0023e01401007387 */ /* 0x0103e80000100a00 */
[----:B-1----:R-:W2:Y:S04]  /*41260*/  LDL.LU R20, [R1+0x200] ;  /* 0x0002000001147983 */ /* 0x002ea80000300800 */
[----:B------:R-:W2:Y:S04]  /*41270*/  LDL.LU R21, [R1+0x204] ;  /* 0x0002040001157983 */ /* 0x000ea80000300800 */
[----:B------:R-:W4:Y:S04]  /*41280*/  LDL.LU R22, [R1+0x208] ;  /* 0x0002080001167983 */ /* 0x000f280000300800 */
[----:B------:R-:W4:Y:S01]  /*41290*/  LDL.LU R23, [R1+0x20c] ;  /* 0x00020c0001177983 */ /* 0x000f220000300800 */
[----:B------:R-:W-:-:S02]  /*412a0*/  IMAD.MOV.U32 R6, RZ, RZ, R5 ;  /* 0x000000ffff067224 */ /* 0x000fc400078e0005 */
[----:B------:R-:W-:-:S07]  /*412b0*/  IMAD.MOV.U32 R7, RZ, RZ, R4 ;  /* 0x000000ffff077224 */ /* 0x000fce00078e0004 */
[----:B------:R-:W-:Y:S01]  /*412c0*/  HMMA.16816.F32 R4, R16, R6, R24 ;  /* 0x000000061004723c */ /* 0x000fe20000001818 */
[----:B----4-:R-:W-:Y:S04]  /*412d0*/  STL.64 [R1+0x2400], R22 ;  /* 0x0024001601007387 */ /* 0x010fe80000100a00 */
[----:B--2---:R1:W-:Y:S04]  /*412e0*/  STL.64 [R1+0x23f8], R20 ;  /* 0x0023f81401007387 */ /* 0x0043e80000100a00 */
[----:B-1----:R-:W2:Y:S04]  /*412f0*/  LDL.LU R20, [R1+0x290] ;  /* 0x0002900001147983 */ /* 0x002ea80000300800 */
[----:B------:R-:W2:Y:S04]  /*41300*/  LDL.LU R21, [R1+0x294] ;  /* 0x0002940001157983 */ /* 0x000ea80000300800 */
[----:B------:R-:W2:Y:S04]  /*41310*/  LDL.LU R22, [R1+0x298] ;  /* 0x0002980001167983 */ /* 0x000ea80000300800 */
[----:B------:R-:W2:Y:S04]  /*41320*/  LDL.LU R23, [R1+0x29c] ;  /* 0x00029c0001177983 */ /* 0x000ea80000300800 */
[----:B0-----:R0:W-:Y:S04]  /*41330*/  STL.64 [R1+0x2300], R14 ;  /* 0x0023000e01007387 */ /* 0x0011e80000100a00 */
[----:B------:R-:W-:Y:S04]  /*41340*/  STL.64 [R1+0x22f8], R12 ;  /* 0x0022f80c01007387 */ /* 0x000fe80000100a00 */
[----:B------:R-:W4:Y:S04]  /*41350*/  LDL.LU.64 R26, [R1+0x2448] ;  /* 0x00244800011a7983 */ /* 0x000f280000300a00 */
[----:B------:R-:W4:Y:S04]  /*41360*/  LDL.LU.64 R24, [R1+0x2440] ;  /* 0x0024400001187983 */ /* 0x000f280000300a00 */
[----:B------:R1:W-:Y:S04]  /*41370*/  STL.64 [R1+0x3b0], R4 ;  /* 0x0003b00401007387 */ /* 0x0003e80000100a00 */
[----:B------:R1:W-:Y:S01]  /*41380*/  STL.64 [R1+0x3b8], R6 ;  /* 0x0003b80601007387 */ /* 0x0003e20000100a00 */
[----:B0-----:R-:W-:-:S02]  /*41390*/  IMAD.MOV.U32 R15, RZ, RZ, R2 ;  /* 0x000000ffff0f7224 */ /* 0x001fc400078e0002 */
[----:B---3--:R-:W-:Y:S02]  /*413a0*/  IMAD.MOV.U32 R2, RZ, RZ, R11 ;  /* 0x000000ffff027224 */ /* 0x008fe400078e000b */
[----:B-1----:R-:W-:Y:S01]  /*413b0*/  IMAD.MOV.U32 R4, RZ, RZ, R10 ;  /* 0x000000ffff047224 */ /* 0x002fe200078e000a */
[----:B------:R-:W3:Y:S01]  /*413c0*/  LDL.LU.64 R6, [R1+0x2438] ;  /* 0x0024380001067983 */ /* 0x000ee20000300a00 */
[----:B----4-:R-:W-:Y:S03]  /*413d0*/  HMMA.16816.F32 R24, R16, R10, R24 ;  /* 0x0000000a1018723c */ /* 0x010fe60000001818 */
[----:B------:R-:W3:Y:S04]  /*413e0*/  LDL.LU.64 R10, [R1+0x2430] ;  /* 0x00243000010a7983 */ /* 0x000ee80000300a00 */
[----:B------:R-:W3:-:S15]  /*413f0*/  LDL.LU.64 R8, [R1+0x2428] ;  /* 0x0024280001087983 */ /* 0x000ede0000300a00 */
[----:B------:R-:W-:-:S01]  /*41400*/  NOP ;  /* 0x0000000000007918 */ /* 0x000fc20000000000 */
[----:B------:R0:W-:Y:S01]  /*41410*/  STL.64 [R1+0x380], R24 ;  /* 0x0003801801007387 */ /* 0x0001e20000100a00 */
[----:B------:R-:W-:Y:S02]  /*41420*/  IMAD.MOV.U32 R29, RZ, RZ, R26 ;  /* 0x000000ffff1d7224 */ /* 0x000fe400078e001a */
[----:B0-----:R-:W-:Y:S02]  /*41430*/  IMAD.MOV.U32 R25, RZ, RZ, R27 ;  /* 0x000000ffff197224 */ /* 0x001fe400078e001b */
[----:B------:R-:W4:Y:S04]  /*41440*/  LDL.LU.64 R26, [R1+0x2420] ;  /* 0x00242000011a7983 */ /* 0x000f280000300a00 */
[----:B------:R-:W-:Y:S04]  /*41450*/  STL [R1+0x20b8], R25 ;  /* 0x0020b81901007387 */ /* 0x000fe80000100800 */
[----:B------:R-:W-:Y:S01]  /*41460*/  STL [R1+0x20b4], R29 ;  /* 0x0020b41d01007387 */ /* 0x000fe20000100800 */
[----:B---3--:R-:W-:-:S15]  /*41470*/  HMMA.16816.F32 R8, R16, R6, R8 ;  /* 0x000000061008723c */ /* 0x008fde0000001808 */
[----:B------:R-:W-:-:S08]  /*41480*/  NOP ;  /* 0x0000000000007918 */ /* 0x000fd00000000000 */
[----:B------:R-:W-:Y:S04]  /*41490*/  STL.64 [R1+0x350], R8 ;  /* 0x0003500801007387 */ /* 0x000fe80000100a00 */
[----:B------:R0:W-:Y:S04]  /*414a0*/  STL.64 [R1+0x358], R10 ;  /* 0x0003580a01007387 */ /* 0x0001e80000100a00 */
[----:B0-----:R-:W3:Y:S04]  /*414b0*/  LDL.LU.64 R10, [R1+0x2418] ;  /* 0x00241800010a7983 */ /* 0x001ee80000300a00 */
[----:B------:R-:W3:Y:S01]  /*414c0*/  LDL.LU.64 R8, [R1+0x2410] ;  /* 0x0024100001087983 */ /* 0x000ee20000300a00 */
[----:B------:R-:W-:-:S03]  /*414d0*/  IMAD.MOV.U32 R14, RZ, RZ, R3 ;  /* 0x000000ffff0e7224 */ /* 0x000fc600078e0003 */
[----:B------:R0:W-:Y:S04]  /*414e0*/  STL.64 [R1+0x23a0], R6 ;  /* 0x0023a00601007387 */ /* 0x0001e80000100a00 */
[----:B0-----:R-:W4:Y:S01]  /*414f0*/  LDL.64 R6, [R1+0x118] ;  /* 0x0001180001067983 */ /* 0x001f220000100a00 */
[----:B---3--:R-:W-:-:S15]  /*41500*/  HMMA.16816.F32 R8, R16, R14, R8 ;  /* 0x0000000e1008723c */ /* 0x008fde0000001808 */
[----:B------:R-:W-:-:S08]  /*41510*/  NOP ;  /* 0x0000000000007918 */ /* 0x000fd00000000000 */
[----:B------:R2:W-:Y:S01]  /*41520*/  STL.64 [R1+0x340], R8 ;  /* 0x0003400801007387 */ /* 0x0005e20000100a00 */
[----:B------:R-:W-:Y:S01]  /*41530*/  IMAD.MOV.U32 R25, RZ, RZ, R10 ;  /* 0x000000ffff197224 */ /* 0x000fe200078e000a */
[----:B------:R-:W-:Y:S02]  /*41540*/  MOV R29, R11 ;  /* 0x0000000b001d7202 */ /* 0x000fe40000000f00 */
[----:B------:R-:W2:Y:S04]  /*41550*/  LDL.LU.64 R10, [R1+0x2408] ;  /* 0x00240800010a7983 */ /* 0x000ea80000300a00 */
[----:B------:R-:W-:Y:S04]  /*41560*/  STL [R1+0x215c], R25 ;  /* 0x00215c1901007387 */ /* 0x000fe80000100800 */
[----:B------:R-:W-:Y:S01]  /*41570*/  STL [R1+0x2148], R29 ;  /* 0x0021481d01007387 */ /* 0x000fe20000100800 */
[----:B--2---:R-:W-:Y:S03]  /*41580*/  HMMA.16816.F32 R8, R16, R10, R20 ;  /* 0x0000000a1008723c */ /* 0x004fe60000001814 */
[----:B------:R-:W2:Y:S04]  /*41590*/  LDL.LU.64 R22, [R1+0x2400] ;  /* 0x0024000001167983 */ /* 0x000ea80000300a00 */
[----:B------:R-:W2:-:S15]  /*415a0*/  LDL.LU.64 R20, [R1+0x23f8] ;  /* 0x0023f80001147983 */ /* 0x000e9e0000300a00 */
[----:B------:R-:W-:-:S01]  /*415b0*/  NOP ;  /* 0x0000000000007918 */ /* 0x000fc20000000000 */
[----:B------:R-:W-:Y:S04]  /*415c0*/  STL.64 [R1+0x330], R8 ;  /* 0x0003300801007387 */ /* 0x000fe80000100a00 */
[----:B------:R0:W-:Y:S04]  /*415d0*/  STL.64 [R1+0x338], R10 ;  /* 0x0003380a01007387 */ /* 0x0001e80000100a00 */
[----:B0-----:R-:W2:Y:S02]  /*415e0*/  LDL.LU.64 R10, [R1+0x23f0] ;  /* 0x0023f000010a7983 */ /* 0x001ea40000300a00 */
[----:B--2---:R-:W-:-:S15]  /*415f0*/  HMMA.16816.F32 R20, R16, R10, R20 ;  /* 0x0000000a1014723c */ /* 0x004fde0000001814 */
[----:B------:R-:W-:-:S08]  /*41600*/  NOP ;  /* 0x0000000000007918 */ /* 0x000fd00000000000 */
[----:B------:R-:W-:Y:S04]  /*41610*/  STL.64 [R1+0x450], R20 ;  /* 0x0004501401007387 */ /* 0x000fe80000100a00 */
[----:B------:R0:W-:Y:S04]  /*41620*/  STL.64 [R1+0x458], R22 ;  /* 0x0004581601007387 */ /* 0x0001e80000100a00 */
[----:B0-----:R-:W4:Y:S04]  /*41630*/  LDL.LU.64 R22, [R1+0x23e8] ;  /* 0x0023e80001167983 */ /* 0x001f280000300a00 */
[----:B------:R-:W4:Y:S01]  /*41640*/  LDL.LU.64 R20, [R1+0x23e0] ;  /* 0x0023e00001147983 */ /* 0x000f220000300a00 */
[----:B------:R-:W-:-:S02]  /*41650*/  IMAD.MOV.U32 R12, RZ, RZ, R10 ;  /* 0x000000ffff0c7224 */ /* 0x000fc400078e000a */
[----:B------:R-:W-:Y:S02]  /*41660*/  IMAD.MOV.U32 R3, RZ, RZ, R11 ;  /* 0x000000ffff037224 */ /* 0x000fe400078e000b */
[----:B------:R-:W2:Y:S04]  /*41670*/  LDL.LU.64 R10, [R1+0x23d8] ;  /* 0x0023d800010a7983 */ /* 0x000ea80000300a00 */
[----:B------:R-:W2:Y:S04]  /*41680*/  LDL.LU.64 R8, [R1+0x23d0] ;  /* 0x0023d00001087983 */ /* 0x000ea80000300a00 */
[----:B------:R-:W-:Y:S04]  /*41690*/  STL.64 [R1+0x23b0], R14 ;  /* 0x0023b00e01007387 */ /* 0x000fe80000100a00 */
[----:B------:R0:W-:Y:S04]  /*416a0*/  STL [R1+0x23a8], R12 ;  /* 0x0023a80c01007387 */ /* 0x0001e80000100800 */
[----:B0-----:R-:W3:Y:S04]  /*416b0*/  LDL.LU R12, [R1+0xb0] ;  /* 0x0000b000010c7983 */ /* 0x001ee80000300800 */
[----:B------:R-:W3:Y:S04]  /*416c0*/  LDL.LU R13, [R1+0xb4] ;  /* 0x0000b400010d7983 */ /* 0x000ee80000300800 */
[----:B------:R-:W3:Y:S04]  /*416d0*/  LDL.LU R14, [R1+0xb8] ;  /* 0x0000b800010e7983 */ /* 0x000ee80000300800 */
[----:B------:R-:W3:Y:S01]  /*416e0*/  LDL.LU R15, [R1+0xbc] ;  /* 0x0000bc00010f7983 */ /* 0x000ee20000300800 */
[----:B----4-:R-:W-:-:S15]  /*416f0*/  HMMA.16816.F32 R20, R16, R26, R20 ;  /* 0x0000001a1014723c */ /* 0x010fde0000001814 */
[----:B------:R-:W-:-:S08]  /*41700*/  NOP ;  /* 0x0000000000007918 */ /* 0x000fd00000000000 */
[----:B------:R-:W-:Y:S04]  /*41710*/  STL.64 [R1+0x410], R20 ;  /* 0x0004101401007387 */ /* 0x000fe80000100a00 */
[----:B------:R0:W-:Y:S04]  /*41720*/  STL.64 [R1+0x418], R22 ;  /* 0x0004181601007387 */ /* 0x0001e80000100a00 */
[----:B0-----:R-:W2:Y:S02]  /*41730*/  LDL.LU.64 R22, [R1+0x23c8] ;  /* 0x0023c80001167983 */ /* 0x001ea40000300a00 */
[----:B--2---:R-:W-:Y:S02]  /*41740*/  HMMA.16816.F32 R16, R16, R22, R8 ;  /* 0x000000161010723c */ /* 0x004fe40000001808 */
[----:B------:R-:W3:Y:S04]  /*41750*/  LDL.LU.64 R10, [R1+0x23c0] ;  /* 0x0023c000010a7983 */ /* 0x000ee80000300a00 */
[----:B------:R-:W3:Y:S01]  /*41760*/  LDL.LU.64 R8, [R1+0x23b8] ;  /* 0x0023b80001087983 */ /* 0x000ee20000300a00 */
[----:B------:R-:W-:-:S02]  /*41770*/  IMAD.MOV.U32 R25, RZ, RZ, R6 ;  /* 0x000000ffff197224 */ /* 0x000fc400078e0006 */
[----:B------:R-:W-:-:S14]  /*41780*/  IMAD.MOV.U32 R24, RZ, RZ, R7 ;  /* 0x000000ffff187224 */ /* 0x000fdc00078e0007 */
[----:B------:R0:W-:Y:S04]  /*41790*/  STL.64 [R1+0x310], R16 ;  /* 0x0003101001007387 */ /* 0x0001e80000100a00 */
[----:B------:R1:W-:Y:S04]  /*417a0*/  STL.64 [R1+0x318], R18 ;  /* 0x0003181201007387 */ /* 0x0003e80000100a00 */
[----:B0-----:R-:W2:Y:S04]  /*417b0*/  LDL.LU R16, [R1+0x90] ;  /* 0x0000900001107983 */ /* 0x001ea80000300800 */
[----:B------:R-:W2:Y:S04]  /*417c0*/  LDL.LU R17, [R1+0x94] ;  /* 0x0000940001117983 */ /* 0x000ea80000300800 */
[----:B-1----:R-:W2:Y:S04]  /*417d0*/  LDL.LU R18, [R1+0x98] ;  /* 0x0000980001127983 */ /* 0x002ea80000300800 */
[----:B------:R-:W2:Y:S04]  /*417e0*/  LDL.LU R19, [R1+0x9c] ;  /* 0x00009c0001137983 */ /* 0x000ea80000300800 */
[----:B------:R-:W-:Y:S01]  /*417f0*/  STL.64 [R1+0x2380], R22 ;  /* 0x0023801601007387 */ /* 0x000fe20000100a00 */
[----:B---3--:R-:W-:-:S15]  /*41800*/  HMMA.16816.F32 R12, R8, R6, R12 ;  /* 0x00000006080c723c */ /* 0x008fde000000180c */
[----:B------:R-:W-:-:S08]  /*41810*/  NOP ;  /* 0x0000000000007918 */ /* 0x000fd00000000000 */
[----:B------:R-:W-:Y:S04]  /*41820*/  STL.64 [R1+0x2f0], R12 ;  /* 0x0002f00c01007387 */ /* 0x000fe80000100a00 */
[----:B------:R0:W-:Y:S04]  /*41830*/  STL.64 [R1+0x2f8], R14 ;  /* 0x0002f80e01007387 */ /* 0x0001e80000100a00 */
[----:B0-----:R-:W3:Y:S04]  /*41840*/  LDL.LU.64 R14, [R1+0x23b0] ;  /* 0x0023b000010e7983 */ /* 0x001ee80000300a00 */
[----:B------:R-:W4:Y:S04]  /*41850*/  LDL.LU R12, [R1+0x23a8] ;  /* 0x0023a800010c7983 */ /* 0x000f280000300800 */
[----:B------:R-:W2:Y:S04]  /*41860*/  LDL.LU.64 R6, [R1+0x23a0] ;  /* 0x0023a00001067983 */ /* 0x000ea80000300a00 */
[----:B------:R-:W-:Y:S04]  /*41870*/  STL.64 [R1+0x2378], R26 ;  /* 0x0023781a01007387 */ /* 0x000fe80000100a00 */
[----:B------:R0:W-:Y:S04]  /*41880*/  STL.64 [R1+0x2370], R24 ;  /* 0x0023701801007387 */ /* 0x0001e80000100a00 */
[----:B0-----:R-:W3:Y:S04]  /*41890*/  LDL.LU R24, [R1+0xa0] ;  /* 0x0000a00001187983 */ /* 0x001ee80000300800 */
[----:B------:R-:W3:Y:S04]  /*418a0*/  LDL.LU R25, [R1+0xa4] ;  /* 0x0000a40001197983 */ /* 0x000ee80000300800 */
[----:B------:R-:W3:Y:S04]  /*418b0*/  LDL.LU R26, [R1+0xa8] ;  /* 0x0000a800011a7983 */ /* 0x000ee80000300800 */
[----:B------:R-:W3:Y:S01]  /*418c0*/  LDL.LU R27, [R1+0xac] ;  /* 0x0000ac00011b7983 */ /* 0x000ee20000300800 */
[----:B------:R-:W-:-:S02]  /*418d0*/  IMAD.MOV.U32 R22, RZ, RZ, R4 ;  /* 0x000000ffff167224 */ /* 0x000fc400078e0004 */
[----:B------:R-:W-:Y:S01]  /*418e0*/  IMAD.MOV.U32 R23, RZ, RZ, R2 ;  /* 0x000000ffff177224 */ /* 0x000fe200078e0002 */
[----:B------:R-:W4:Y:S01]  /*418f0*/  LDL.LU R4, [R1+0x80] ;  /* 0x0000800001047983 */ /* 0x000f220000300800 */
[C---:B--2---:R-:W-:Y:S06]  /*41900*/  HMMA.16816.F32 R16, R8.reuse, R6, R16 ;  /* 0x000000060810723c */ /* 0x044fec0000001810 */
[----:B---3--:R-:W-:-:S15]  /*41910*/  HMMA.16816.F32 R20, R8, R22, R24 ;  /* 0x000000160814723c */ /* 0x008fde0000001818 */
[----:B------:R-:W-:-:S08]  /*41920*/  NOP ;  /* 0x0000000000007918 */ /* 0x000fd00000000000 */
[----:B------:R-:W-:Y:S04]  /*41930*/  STL.64 [R1+0x2e0], R20 ;  /* 0x0002e01401007387 */ /* 0x000fe80000100a00 */
[----:B------:R0:W-:Y:S04]  /*41940*/  STL.64 [R1+0x2e8], R22 ;  /* 0x0002e81601007387 */ /* 0x0001e80000100a00 */
[----:B------:R-:W-:Y:S04]  /*41950*/  STL.64 [R1+0x200], R16 ;  /* 0x0002001001007387 */ /* 0x000fe80000100a00 */
[----:B------:R-:W-:Y:S04]  /*41960*/  STL.64 [R1+0x208], R18 ;  /* 0x0002081201007387 */ /* 0x000fe80000100a00 */
[----:B------:R-:W4:Y:S04]  /*41970*/  LDL.LU R5, [R1+0x84] ;  /* 0x0000840001057983 */ /* 0x000f280000300800 */
[----:B------:R-:W2:Y:S04]  /*41980*/  LDL.LU R6, [R1+0x88] ;  /* 0x0000880001067983 */ /* 0x000ea80000300800 */
[----:B------:R-:W2:Y:S04]  /*41990*/  LDL.LU R7, [R1+0x8c] ;  /* 0x00008c0001077983 */ /* 0x000ea80000300800 */
[----:B------:R-:W1:Y:S04]  /*419a0*/  LDSM.16.MT88.4 R16, [R28+UR4+0x5000] ;  /* 0x005000041c10783b */ /* 0x000e680008004200 */
[----:B0-----:R-:W3:Y:S04]  /*419b0*/  LDL.64 R22, [R1+0x108] ;  /* 0x0001080001167983 */ /* 0x001ee80000100a00 */
[----:B---3--:R0:W-:Y:S04]  /*419c0*/  STL.64 [R1+0x2398], R22 ;  /* 0x0023981601007387 */ /* 0x0081e80000100a00 */
[----:B------:R-:W3:Y:S04]  /*419d0*/  LDL.LU R20, [R1+0x1a0] ;  /* 0x0001a00001147983 */ /* 0x000ee80000300800 */
[----:B------:R-:W3:Y:S04]  /*419e0*/  LDL.LU R21, [R1+0x1a4] ;  /* 0x0001a40001157983 */ /* 0x000ee80000300800 */
[----:B0-----:R-:W3:Y:S04]  /*419f0*/  LDL.LU R22, [R1+0x1a8] ;  /* 0x0001a80001167983 */ /* 0x001ee80000300800 */
[----:B------:R-:W3:Y:S04]  /*41a00*/  LDL.LU R23, [R1+0x1ac] ;  /* 0x0001ac0001177983 */ /* 0x000ee80000300800 */
        /* <DEDUP_REMOVED lines=12> */
[----:B0-----:R-:W4:Y:S04]  /*41ad0*/  LDL.LU R4, [R1+0x170] ;  /* 0x0001700001047983 */ /* 0x001f280000300800 */
[----:B------:R-:W4:Y:S04]  /*41ae0*/  LDL.LU R5, [R1+0x174] ;  /* 0x0001740001057983 */ /* 0x000f280000300800 */
[----:B------:R-:W4:Y:S04]  /*41af0*/  LDL.LU R6, [R1+0x178] ;  /* 0x0001780001067983 */ /* 0x000f280000300800 */
[----:B------:R-:W4:Y:S04]  /*41b00*/  LDL.LU R7, [R1+0x17c] ;  /* 0x00017c0001077983 */ /* 0x000f280000300800 */
[----:B------:R-:W4:Y:S04]  /*41b10*/  LDL R2, [R1+0x474] ;  /* 0x0004740001027983 */ /* 0x000f280000100800 */
[----:B-1----:R-:W-:Y:S04]  /*41b20*/  STL.64 [R1+0x2268], R18 ;  /* 0x0022681201007387 */ /* 0x002fe80000100a00 */
[----:B------:R0:W-:Y:S04]  /*41b30*/  STL.64 [R1+0x2260], R16 ;  /* 0x0022601001007387 */ /* 0x0001e80000100a00 */
[----:B0-----:R-:W3:Y:S04]  /*41b40*/  LDL.LU R16, [R1] ;  /* 0x0000000001107983 */ /* 0x001ee80000300800 */
[----:B------:R-:W3:Y:S04]  /*41b50*/  LDL.LU R17, [R1+0x4] ;  /* 0x0000040001117983 */ /* 0x000ee80000300800 */
[----:B------:R-:W2:Y:S04]  /*41b60*/  LDL.LU R18, [R1+0x8] ;  /* 0x0000080001127983 */ /* 0x000ea80000300800 */
[----:B------:R-:W2:Y:S04]  /*41b70*/  LDL.LU R19, [R1+0xc] ;  /* 0x00000c0001137983 */ /* 0x000ea80000300800 */
[----:B--2---:R0:W-:Y:S04]  /*41b80*/  STL.64 [R1+0x2278], R18 ;  /* 0x0022781201007387 */ /* 0x0041e80000100a00 */
[----:B---3--:R-:W-:Y:S01]  /*41b90*/  STL.64 [R1+0x2270], R16 ;  /* 0x0022701001007387 */ /* 0x008fe20000100a00 */
[----:B0-----:R-:W-:-:S02]  /*41ba0*/  IMAD.MOV.U32 R18, RZ, RZ, R12 ;  /* 0x000000ffff127224 */ /* 0x001fc400078e000c */
[----:B------:R-:W-:Y:S01]  /*41bb0*/  HMMA.16816.F32 R12, R8, R14, R20 ;  /* 0x0000000e080c723c */ /* 0x000fe20000001814 */
[----:B------:R-:W2:-:S15]  /*41bc0*/  LDL.LU.64 R22, [R1+0x2398] ;  /* 0x0023980001167983 */ /* 0x000e9e0000300a00 */
[----:B------:R-:W-:-:S07]  /*41bd0*/  NOP ;  /* 0x0000000000007918 */ /* 0x000fce0000000000 */
[----:B------:R0:W-:Y:S04]  /*41be0*/  STL.64 [R1+0x1f0], R12 ;  /* 0x0001f00c01007387 */ /* 0x0001e80000100a00 */
[----:B------:R1:W-:Y:S04]  /*41bf0*/  STL.64 [R1+0x1f8], R14 ;  /* 0x0001f80e01007387 */ /* 0x0003e80000100a00 */
[----:B0-----:R-:W3:Y:S04]  /*41c00*/  LDL.LU R12, [R1+0xe0] ;  /* 0x0000e000010c7983 */ /* 0x001ee80000300800 */
[----:B------:R-:W3:Y:S04]  /*41c10*/  LDL.LU R13, [R1+0xe4] ;  /* 0x0000e400010d7983 */ /* 0x000ee80000300800 */
[----:B-1----:R-:W4:Y:S04]  /*41c20*/  LDL.LU R14, [R1+0xe8] ;  /* 0x0000e800010e7983 */ /* 0x002f280000300800 */
[----:B------:R-:W4:Y:S01]  /*41c30*/  LDL.LU R15, [R1+0xec] ;  /* 0x0000ec00010f7983 */ /* 0x000f220000300800 */
[----:B--2---:R-:W-:Y:S03]  /*41c40*/  HMMA.16816.F32 R24, R8, R22, R24 ;  /* 0x000000160818723c */ /* 0x004fe60000001818 */
        /* <DEDUP_REMOVED lines=9> */
[----:B------:R-:W3:Y:S01]  /*41ce0*/  LDL.LU.64 R24, [R1+0x2388] ;  /* 0x0023880001187983 */ /* 0x000ee20000300a00 */
[----:B------:R-:W-:-:S02]  /*41cf0*/  IMAD.MOV.U32 R19, RZ, RZ, R3 ;  /* 0x000000ffff137224 */ /* 0x000fc400078e0003 */
[----:B------:R-:W-:Y:S02]  /*41d00*/  IMAD.MOV.U32 R17, RZ, RZ, R22 ;  /* 0x000000ffff117224 */ /* 0x000fe400078e0016 */
[----:B------:R-:W-:Y:S02]  /*41d10*/  IMAD.MOV.U32 R16, RZ, RZ, R23 ;  /* 0x000000ffff107224 */ /* 0x000fe400078e0017 */
[----:B------:R-:W4:Y:S04]  /*41d20*/  LDL.LU.64 R22, [R1+0x2380] ;  /* 0x0023800001167983 */ /* 0x000f280000300a00 */
[----:B------:R-:W2:Y:S01]  /*41d30*/  LDL R3, [R1+0x17e4] ;  /* 0x0017e40001037983 */ /* 0x000ea20000100800 */
[----:B---3--:R-:W-:-:S15]  /*41d40*/  HMMA.16816.F32 R24, R8, R18, R24 ;  /* 0x000000120818723c */ /* 0x008fde0000001818 */
[----:B------:R-:W-:-:S08]  /*41d50*/  NOP ;  /* 0x0000000000007918 */ /* 0x000fd00000000000 */
[----:B------:R0:W-:Y:S01]  /*41d60*/  STL.64 [R1+0x4a0], R24 ;  /* 0x0004a01801007387 */ /* 0x0001e20000100a00 */
[----:B------:R-:W-:Y:S02]  /*41d70*/  IMAD.MOV.U32 R21, RZ, RZ, R26 ;  /* 0x000000ffff157224 */ /* 0x000fe400078e001a */
[----:B------:R-:W-:Y:S02]  /*41d80*/  IMAD.MOV.U32 R20, RZ, RZ, R27 ;  /* 0x000000ffff147224 */ /* 0x000fe400078e001b */
[----:B------:R-:W3:Y:S04]  /*41d90*/  LDL.LU.64 R26, [R1+0x2378] ;  /* 0x00237800011a7983 */ /* 0x000ee80000300a00 */
[----:B0-----:R-:W2:Y:S04]  /*41da0*/  LDL.LU.64 R24, [R1+0x2370] ;  /* 0x0023700001187983 */ /* 0x001ea80000300a00 */
[----:B------:R-:W-:Y:S01]  /*41db0*/  STL.64 [R1+0x2320], R18 ;  /* 0x0023201201007387 */ /* 0x000fe20000100a00 */
[----:B---3--:R-:W-:-:S15]  /*41dc0*/  HMMA.16816.F32 R4, R8, R26, R4 ;  /* 0x0000001a0804723c */ /* 0x008fde0000001804 */
[----:B------:R-:W-:-:S08]  /*41dd0*/  NOP ;  /* 0x0000000000007918 */ /* 0x000fd00000000000 */
[----:B------:R-:W-:Y:S04]  /*41de0*/  STL.64 [R1+0x490], R4 ;  /* 0x0004900401007387 */ /* 0x000fe80000100a00 */
[----:B------:R0:W-:Y:S04]  /*41df0*/  STL.64 [R1+0x498], R6 ;  /* 0x0004980601007387 */ /* 0x0001e80000100a00 */
[----:B0-----:R-:W4:Y:S04]  /*41e00*/  LDL.LU.64 R6, [R1+0x2368] ;  /* 0x0023680001067983 */ /* 0x001f280000300a00 */
[----:B------:R-:W4:Y:S04]  /*41e10*/  LDL.LU.64 R4, [R1+0x2360] ;  /* 0x0023600001047983 */ /* 0x000f280000300a00 */
[----:B------:R0:W-:Y:S04]  /*41e20*/  STL.64 [R1+0x2318], R26 ;  /* 0x0023181a01007387 */ /* 0x0001e80000100a00 */
[----:B0-----:R-:W3:Y:S01]  /*41e30*/  LDL.64 R26, [R1+0x138] ;  /* 0x00013800011a7983 */ /* 0x001ee20000100a00 */
[----:B----4-:R-:W-:Y:S03]  /*41e40*/  HMMA.16816.F32 R8, R8, R22, R4 ;  /* 0x000000160808723c */ /* 0x010fe60000001804 */
[----:B---3--:R0:W-:Y:S04]  /*41e50*/  STL.64 [R1+0x2338], R26 ;  /* 0x0023381a01007387 */ /* 0x0081e80000100a00 */
[----:B0-----:R-:W3:Y:S04]  /*41e60*/  LDL.64 R26, [R1+0x148] ;  /* 0x00014800011a7983 */ /* 0x001ee80000100a00 */
[----:B------:R-:W4:Y:S04]  /*41e70*/  LDL.LU.64 R6, [R1+0x2358] ;  /* 0x0023580001067983 */ /* 0x000f280000300a00 */
[----:B------:R-:W4:Y:S08]  /*41e80*/  LDL.LU.64 R4, [R1+0x2350] ;  /* 0x0023500001047983 */ /* 0x000f300000300a00 */
[----:B------:R0:W-:Y:S04]  /*41e90*/  STL.64 [R1+0x160], R8 ;  /* 0x0001600801007387 */ /* 0x0001e80000100a00 */
[----:B------:R1:W-:Y:S04]  /*41ea0*/  STL.64 [R1+0x168], R10 ;  /* 0x0001680a01007387 */ /* 0x0003e80000100a00 */
[----:B0-----:R-:W3:Y:S04]  /*41eb0*/  LDL.LU R8, [R1+0xd0] ;  /* 0x0000d00001087983 */ /* 0x001ee80000300800 */
[----:B------:R-:W3:Y:S04]  /*41ec0*/  LDL.LU R9, [R1+0xd4] ;  /* 0x0000d40001097983 */ /* 0x000ee80000300800 */
[----:B-1----:R-:W3:Y:S04]  /*41ed0*/  LDL.LU R10, [R1+0xd8] ;  /* 0x0000d800010a7983 */ /* 0x002ee80000300800 */
[----:B------:R-:W3:Y:S04]  /*41ee0*/  LDL.LU R11, [R1+0xdc] ;  /* 0x0000dc00010b7983 */ /* 0x000ee80000300800 */
[----:B------:R2:W-:Y:S04]  /*41ef0*/  STL.64 [R1+0x2310], R22 ;  /* 0x0023101601007387 */ /* 0x0005e80000100a00 */
[----:B------:R4:W-:Y:S01]  /*41f00*/  STL.64 [R1+0x2308], R20 ;  /* 0x0023081401007387 */ /* 0x0009e20000100a00 */
[----:B--2---:R-:W-:-:S02]  /*41f10*/  IMAD.MOV.U32 R22, RZ, RZ, R25 ;  /* 0x000000ffff167224 */ /* 0x004fc400078e0019 */
[----:B------:R-:W-:-:S07]  /*41f20*/  IMAD.MOV.U32 R23, RZ, RZ, R24 ;  /* 0x000000ffff177224 */ /* 0x000fce00078e0018 */
[----:B----4-:R-:W-:Y:S01]  /*41f30*/  HMMA.16816.F32 R20, R4, R22, R12 ;  /* 0x000000160414723c */ /* 0x010fe2000000180c */
[----:B------:R-:W3:Y:S04]  /*41f40*/  LDL.LU.64 R14, [R1+0x2348] ;  /* 0x00234800010e7983 */ /* 0x000ee80000300a00 */
[----:B------:R-:W3:Y:S04]  /*41f50*/  LDL.LU.64 R12, [R1+0x2340] ;  /* 0x00234000010c7983 */ /* 0x000ee80000300a00 */
[----:B------:R-:W2:-:S14]  /*41f60*/  LDL.64 R18, [R1+0x128] ;  /* 0x0001280001127983 */ /* 0x000e9c0000100a00 */
        /* <DEDUP_REMOVED lines=13> */
[----:B------:R0:W-:Y:S04]  /*42040*/  STL.64 [R1+0x550], R12 ;  /* 0x0005500c01007387 */ /* 0x0001e80000100a00 */
[----:B------:R-:W-:Y:S01]  /*42050*/  STL.64 [R1+0x558], R14 ;  /* 0x0005580e01007387 */ /* 0x000fe20000100a00 */
[----:B0-----:R-:W-:-:S02]  /*42060*/  IMAD.MOV.U32 R13, RZ, RZ, R26 ;  /* 0x000000ffff0d7224 */ /* 0x001fc400078e001a */
[----:B------:R-:W-:Y:S02]  /*42070*/  IMAD.MOV.U32 R12, RZ, RZ, R27 ;  /* 0x000000ffff0c7224 */ /* 0x000fe400078e001b */
[----:B------:R-:W3:Y:S02]  /*42080*/  LDL.LU.64 R26, [R1+0x2338] ;  /* 0x00233800011a7983 */ /* 0x000ee40000300a00 */
[----:B---3--:R-:W-:-:S15]  /*42090*/  HMMA.16816.F32 R8, R4, R26, R8 ;  /* 0x0000001a0408723c */ /* 0x008fde0000001808 */
[----:B------:R-:W-:-:S08]  /*420a0*/  NOP ;  /* 0x0000000000007918 */ /* 0x000fd00000000000 */
[----:B------:R-:W-:Y:S04]  /*420b0*/  STL.64 [R1+0x540], R8 ;  /* 0x0005400801007387 */ /* 0x000fe80000100a00 */
[----:B------:R-:W-:Y:S04]  /*420c0*/  STL.64 [R1+0x548], R10 ;  /* 0x0005480a01007387 */ /* 0x000fe80000100a00 */
[----:B------:R-:W0:Y:S04]  /*420d0*/  LDSM.16.MT88.4 R8, [R28+UR4+0x5080] ;  /* 0x005080041c08783b */ /* 0x000e280008004200 */
[----:B0-----:R-:W-:Y:S04]  /*420e0*/  STL.64 [R1+0x21e8], R10 ;  /* 0x0021e80a01007387 */ /* 0x001fe80000100a00 */
[----:B------:R0:W-:Y:S04]  /*420f0*/  STL.64 [R1+0x21e0], R8 ;  /* 0x0021e00801007387 */ /* 0x0001e80000100a00 */
[----:B0-----:R-:W3:Y:S04]  /*42100*/  LDL.LU R8, [R1+0x10] ;  /* 0x0000100001087983 */ /* 0x001ee80000300800 */
[----:B------:R-:W3:Y:S04]  /*42110*/  LDL.LU R9, [R1+0x14] ;  /* 0x0000140001097983 */ /* 0x000ee80000300800 */
[----:B------:R-:W4:Y:S04]  /*42120*/  LDL.LU R10, [R1+0x18] ;  /* 0x00001800010a7983 */ /* 0x000f280000300800 */
[----:B------:R-:W4:Y:S04]  /*42130*/  LDL.LU R11, [R1+0x1c] ;  /* 0x00001c00010b7983 */ /* 0x000f280000300800 */
[----:B------:R-:W3:Y:S01]  /*42140*/  LDL.LU R24, [R1+0x1c0] ;  /* 0x0001c00001187983 */ /* 0x000ee20000300800 */
[----:B------:R-:W-:-:S03]  /*42150*/  IMAD.MOV.U32 R15, RZ, RZ, R26 ;  /* 0x000000ffff0f7224 */ /* 0x000fc600078e001a */
[----:B------:R-:W3:Y:S01]  /*42160*/  LDL.LU R25, [R1+0x1c4] ;  /* 0x0001c40001197983 */ /* 0x000ee20000300800 */
[----:B------:R-:W-:-:S03]  /*42170*/  MOV R14, R27 ;  /* 0x0000001b000e7202 */ /* 0x000fc60000000f00 */
[----:B------:R-:W3:Y:S04]  /*42180*/  LDL.LU R26, [R1+0x1c8] ;  /* 0x0001c800011a7983 */ /* 0x000ee80000300800 */
[----:B------:R-:W3:Y:S01]  /*42190*/  LDL.LU R27, [R1+0x1cc] ;  /* 0x0001cc00011b7983 */ /* 0x000ee20000300800 */
[----:B--2---:R-:W-:Y:S03]  /*421a0*/  HMMA.16816.F32 R20, R4, R18, R20 ;  /* 0x000000120414723c */ /* 0x004fe60000001814 */
[----:B----4-:R-:W-:Y:S04]  /*421b0*/  STL.64 [R1+0x2288], R10 ;  /* 0x0022880a01007387 */ /* 0x010fe80000100a00 */
[----:B---3--:R0:W-:Y:S04]  /*421c0*/  STL.64 [R1+0x2280], R8 ;  /* 0x0022800801007387 */ /* 0x0081e80000100a00 */
[----:B0-----:R-:W2:Y:S04]  /*421d0*/  LDL.LU R8, [R1+0x20] ;  /* 0x0000200001087983 */ /* 0x001ea80000300800 */
[----:B------:R-:W2:Y:S04]  /*421e0*/  LDL.LU R9, [R1+0x24] ;  /* 0x0000240001097983 */ /* 0x000ea80000300800 */
[----:B------:R-:W3:Y:S04]  /*421f0*/  LDL.LU R10, [R1+0x28] ;  /* 0x00002800010a7983 */ /* 0x000ee80000300800 */
[----:B------:R-:W3:Y:S04]  /*42200*/  LDL.LU R11, [R1+0x2c] ;  /* 0x00002c00010b7983 */ /* 0x000ee80000300800 */
[----:B---3--:R-:W-:Y:S04]  /*42210*/  STL.64 [R1+0x2298], R10 ;  /* 0x0022980a01007387 */ /* 0x008fe80000100a00 */
[----:B--2---:R-:W-:Y:S04]  /*42220*/  STL.64 [R1+0x2290], R8 ;  /* 0x0022900801007387 */ /* 0x004fe80000100a00 */
[----:B------:R-:W-:Y:S04]  /*42230*/  STL.64 [R1+0x530], R20 ;  /* 0x0005301401007387 */ /* 0x000fe80000100a00 */
[----:B------:R0:W-:Y:S04]  /*42240*/  STL.64 [R1+0x538], R22 ;  /* 0x0005381601007387 */ /* 0x0001e80000100a00 */
[----:B0-----:R-:W2:Y:S04]  /*42250*/  LDL.LU.64 R22, [R1+0x2330] ;  /* 0x0023300001167983 */ /* 0x001ea80000300a00 */
[----:B------:R-:W2:Y:S01]  /*42260*/  LDL.LU.64 R20, [R1+0x2328] ;  /* 0x0023280001147983 */ /* 0x000ea20000300a00 */
[----:B------:R-:W-:-:S02]  /*42270*/  IMAD.MOV.U32 R9, RZ, RZ, R18 ;  /* 0x000000ffff097224 */ /* 0x000fc400078e0012 */
[----:B------:R-:W-:Y:S02]  /*42280*/  IMAD.MOV.U32 R8, RZ, RZ, R19 ;  /* 0x000000ffff087224 */ /* 0x000fe400078e0013 */
[----:B------:R-:W3:Y:S01]  /*42290*/  LDL.LU.64 R18, [R1+0x2320] ;  /* 0x0023200001127983 */ /* 0x000ee20000300a00 */
[----:B------:R-:W-:Y:S02]  /*422a0*/  IMAD.MOV.U32 R10, RZ, RZ, R17 ;  /* 0x000000ffff0a7224 */ /* 0x000fe400078e0011 */
[----:B------:R-:W-:-:S05]  /*422b0*/  IMAD.MOV.U32 R11, RZ, RZ, R16 ;  /* 0x000000ffff0b7224 */ /* 0x000fca00078e0010 */
[----:B------:R0:W-:Y:S02]  /*422c0*/  STL.64 [R1+0x22a8], R10 ;  /* 0x0022a80a01007387 */ /* 0x0001e40000100a00 */
[C---:B--2---:R-:W-:Y:S06]  /*422d0*/  HMMA.16816.F32 R20, R4.reuse, R10, R20 ;  /* 0x0000000a0414723c */ /* 0x044fec0000001814 */
[----:B---3--:R-:W-:Y:S01]  /*422e0*/  HMMA.16816.F32 R24, R4, R18, R24 ;  /* 0x000000120418723c */ /* 0x008fe20000001818 */
[----:B0-----:R-:W-:Y:S02]  /*422f0*/  IMAD.MOV.U32 R10, RZ, RZ, R9 ;  /* 0x000000ffff0a7224 */ /* 0x001fe400078e0009 */
[----:B------:R-:W-:-:S14]  /*42300*/  IMAD.MOV.U32 R11, RZ, RZ, R8 ;  /* 0x000000ffff0b7224 */ /* 0x000fdc00078e0008 */
[----:B------:R-:W-:Y:S04]  /*42310*/  STL.64 [R1+0x520], R20 ;  /* 0x0005201401007387 */ /* 0x000fe80000100a00 */
[----:B------:R-:W-:Y:S04]  /*42320*/  STL.64 [R1+0x528], R22 ;  /* 0x0005281601007387 */ /* 0x000fe80000100a00 */
[----:B------:R0:W-:Y:S02]  /*42330*/  STL.64 [R1+0x22c0], R10 ;  /* 0x0022c00a01007387 */ /* 0x0001e40000100a00 */
[----:B0-----:R-:W-:-:S02]  /*42340*/  IMAD.MOV.U32 R10, RZ, RZ, R15 ;  /* 0x000000ffff0a7224 */ /* 0x001fc400078e000f */
[----:B------:R-:W-:-:S05]  /*42350*/  IMAD.MOV.U32 R11, RZ, RZ, R14 ;  /* 0x000000ffff0b7224 */ /* 0x000fca00078e000e */
[----:B------:R0:W-:Y:S04]  /*42360*/  STL.64 [R1+0x22d8], R10 ;  /* 0x0022d80a01007387 */ /* 0x0001e80000100a00 */
[----:B------:R-:W2:Y:S04]  /*42370*/  LDL.LU R20, [R1+0x1b0] ;  /* 0x0001b00001147983 */ /* 0x000ea80000300800 */
[----:B------:R-:W2:Y:S04]  /*42380*/  LDL.LU R21, [R1+0x1b4] ;  /* 0x0001b40001157983 */ /* 0x000ea80000300800 */
[----:B------:R-:W2:Y:S04]  /*42390*/  LDL.LU R22, [R1+0x1b8] ;  /* 0x0001b80001167983 */ /* 0x000ea80000300800 */
[----:B------:R-:W2:Y:S01]  /*423a0*/  LDL.LU R23, [R1+0x1bc] ;  /* 0x0001bc0001177983 */ /* 0x000ea20000300800 */
[----:B0-----:R-:W-:-:S02]  /*423b0*/  IMAD.MOV.U32 R10, RZ, RZ, R13 ;  /* 0x000000ffff0a7224 */ /* 0x001fc400078e000d */
[----:B------:R-:W-:Y:S02]  /*423c0*/  IMAD.MOV.U32 R11, RZ, RZ, R12 ;  /* 0x000000ffff0b7224 */ /* 0x000fe400078e000c */
        /* <DEDUP_REMOVED lines=39> */
[----:B------:R-:W4:Y:S01]  /*42640*/  LDL.LU.64 R20, [R1+0x2308] ;  /* 0x0023080001147983 */ /* 0x000f220000300a00 */
[----:B---3--:R-:W-:Y:S03]  /*42650*/  HMMA.16816.F32 R4, R4, R22, R12 ;  /* 0x000000160404723c */ /* 0x008fe6000000180c */
[----:B------:R-:W3:Y:S04]  /*42660*/  LDL.LU.64 R14, [R1+0x2300] ;  /* 0x00230000010e7983 */ /* 0x000ee80000300a00 */
[----:B------:R-:W3:-:S15]  /*42670*/  LDL.LU.64 R12, [R1+0x22f8] ;  /* 0x0022f800010c7983 */ /* 0x000ede0000300a00 */
[----:B------:R-:W-:-:S01]  /*42680*/  NOP ;  /* 0x0000000000007918 */ /* 0x000fc20000000000 */
        /* <DEDUP_REMOVED lines=35> */
[----:B------:R-:W2:Y:S04]  /*428c0*/  LDL.LU.64 R8, [R1+0x2290] ;  /* 0x0022900001087983 */ /* 0x000ea80000300a00 */
[----:B------:R-:W3:Y:S01]  /*428d0*/  LDL R29, [R1+0x17f0] ;  /* 0x0017f000011d7983 */ /* 0x000ee20000100800 */
[----:B--2---:R-:W-:Y:S03]  /*428e0*/  HMMA.16816.F32 R16, R12, R18, R8 ;  /* 0x000000120c10723c */ /* 0x004fe60000001808 */
[----:B------:R-:W2:Y:S04]  /*428f0*/  LDL.LU.64 R10, [R1+0x2288] ;  /* 0x00228800010a7983 */ /* 0x000ea80000300a00 */
[----:B------:R-:W2:-:S15]  /*42900*/  LDL.LU.64 R8, [R1+0x2280] ;  /* 0x0022800001087983 */ /* 0x000e9e0000300a00 */
[----:B------:R-:W-:-:S01]  /*42910*/  NOP ;  /* 0x0000000000007918 */ /* 0x000fc20000000000 */
[----:B------:R-:W-:Y:S04]  /*42920*/  STL.64 [R1+0x5e0], R16 ;  /* 0x0005e01001007387 */ /* 0x000fe80000100a00 */
[----:B------:R0:W-:Y:S04]  /*42930*/  STL.64 [R1+0x5e8], R18 ;  /* 0x0005e81201007387 */ /* 0x0001e80000100a00 */
[----:B0-----:R-:W4:Y:S04]  /*42940*/  LDL.LU.64 R18, [R1+0x2278] ;  /* 0x0022780001127983 */ /* 0x001f280000300a00 */
[----:B------:R-:W4:Y:S01]  /*42950*/  LDL.LU.64 R16, [R1+0x2270] ;  /* 0x0022700001107983 */ /* 0x000f220000300a00 */
[----:B--2---:R-:W-:-:S15]  /*42960*/  HMMA.16816.F32 R8, R12, R26, R8 ;  /* 0x0000001a0c08723c */ /* 0x004fde0000001808 */
[----:B------:R-:W-:-:S08]  /*42970*/  NOP ;  /* 0x0000000000007918 */ /* 0x000fd00000000000 */
[----:B------:R-:W-:Y:S04]  /*42980*/  STL.64 [R1+0x5d0], R8 ;  /* 0x0005d00801007387 */ /* 0x000fe80000100a00 */
[----:B------:R4:W-:Y:S02]  /*42990*/  STL.64 [R1+0x5d8], R10 ;  /* 0x0005d80a01007387 */ /* 0x0009e40000100a00 */
[----:B----4-:R-:W-:Y:S02]  /*429a0*/  HMMA.16816.F32 R8, R12, R22, R16 ;  /* 0x000000160c08723c */ /* 0x010fe40000001810 */
[----:B------:R-:W0:Y:S04]  /*429b0*/  LDSM.16.MT88.4 R12, [R2+UR4+0x6000] ;  /* 0x00600004020c783b */ /* 0x000e280008004200 */
[----:B------:R-:W-:Y:S04]  /*429c0*/  STL.64 [R1+0x21f8], R22 ;  /* 0x0021f81601007387 */ /* 0x000fe80000100a00 */
[----:B------:R-:W-:Y:S04]  /*429d0*/  STL.64 [R1+0x21f0], R20 ;  /* 0x0021f01401007387 */ /* 0x000fe80000100a00 */
[----:B------:R-:W1:Y:S09]  /*429e0*/  LDSM.16.M88.4 R16, [R3+UR4+0x8080] ;  /* 0x008080040310783b */ /* 0x000e720008000200 */
[----:B------:R-:W-:Y:S04]  /*429f0*/  STL.64 [R1+0x170], R8 ;  /* 0x0001700801007387 */ /* 0x000fe80000100a00 */
[----:B------:R-:W-:Y:S04]  /*42a00*/  STL.64 [R1+0x178], R10 ;  /* 0x0001780a01007387 */ /* 0x000fe80000100a00 */
[----:B------:R-:W2:Y:S04]  /*42a10*/  LDSM.16.M88.4 R8, [R3+UR4+0x9080] ;  /* 0x009080040308783b */ /* 0x000ea80008000200 */
[----:B0-----:R0:W-:Y:S04]  /*42a20*/  STL [R1+0x2158], R13 ;  /* 0x0021580d01007387 */ /* 0x0011e80000100800 */
[----:B------:R4:W-:Y:S04]  /*42a30*/  STL [R1+0x2154], R14 ;  /* 0x0021540e01007387 */ /* 0x0009e80000100800 */
[----:B------:R-:W-:Y:S04]  /*42a40*/  STL [R1+0x2150], R15 ;  /* 0x0021500f01007387 */ /* 0x000fe80000100800 */
[----:B-1----:R-:W-:Y:S04]  /*42a50*/  STL.64 [R1+0x70], R16 ;  /* 0x0000701001007387 */ /* 0x002fe80000100a00 */
[----:B------:R-:W-:Y:S04]  /*42a60*/  STL.64 [R1+0x78], R18 ;  /* 0x0000781201007387 */ /* 0x000fe80000100a00 */
[----:B------:R-:W1:Y:S04]  /*42a70*/  LDSM.16.M88.4 R16, [R3+UR4+0xa080] ;  /* 0x00a080040310783b */ /* 0x000e680008000200 */
[----:B--2---:R-:W-:Y:S01]  /*42a80*/  STL.64 [R1+0x60], R8 ;  /* 0x0000600801007387 */ /* 0x004fe20000100a00 */
[----:B0-----:R-:W-:-:S03]  /*42a90*/  IMAD.MOV.U32 R13, RZ, RZ, R8 ;  /* 0x000000ffff0d7224 */ /* 0x001fc600078e0008 */
[----:B------:R-:W-:Y:S01]  /*42aa0*/  STL.64 [R1+0x68], R10 ;  /* 0x0000680a01007387 */ /* 0x000fe20000100a00 */
[----:B----4-:R-:W-:-:S03]  /*42ab0*/  IMAD.MOV.U32 R14, RZ, RZ, R9 ;  /* 0x000000ffff0e7224 */ /* 0x010fc600078e0009 */
[----:B------:R-:W0:Y:S04]  /*42ac0*/  LDSM.16.M88.4 R8, [R3+UR4+0xb080] ;  /* 0x00b080040308783b */ /* 0x000e280008000200 */
[----:B-1----:R-:W-:Y:S04]  /*42ad0*/  STL.64 [R1+0x50], R16 ;  /* 0x0000501001007387 */ /* 0x002fe80000100a00 */
[----:B------:R-:W-:Y:S04]  /*42ae0*/  STL.64 [R1+0x58], R18 ;  /* 0x0000581201007387 */ /* 0x000fe80000100a00 */
[----:B------:R-:W1:Y:S04]  /*42af0*/  LDSM.16.M88.4 R16, [R3+UR4+0xc080] ;  /* 0x00c080040310783b */ /* 0x000e680008000200 */
[----:B0-----:R-:W-:Y:S04]  /*42b00*/  STL.64 [R1+0x40], R8 ;  /* 0x0000400801007387 */ /* 0x001fe80000100a00 */
[----:B------:R-:W-:Y:S04]  /*42b10*/  STL.64 [R1+0x48], R10 ;  /* 0x0000480a01007387 */ /* 0x000fe80000100a00 */
[----:B------:R-:W2:Y:S04]  /*42b20*/  LDL.LU.64 R22, [R1+0xf8] ;  /* 0x0000f80001167983 */ /* 0x000ea80000300a00 */
[----:B--2---:R0:W-:Y:S04]  /*42b30*/  STL.64 [R1+0x2210], R22 ;  /* 0x0022101601007387 */ /* 0x0041e80000100a00 */
[----:B0-----:R-:W2:Y:S01]  /*42b40*/  LDL.LU.64 R22, [R1+0x108] ;  /* 0x0001080001167983 */ /* 0x001ea20000300a00 */
[----:B------:R-:W-:-:S02]  /*42b50*/  IMAD.MOV.U32 R15, RZ, RZ, R8 ;  /* 0x000000ffff0f7224 */ /* 0x000fc400078e0008 */
[----:B------:R-:W-:Y:S01]  /*42b60*/  IMAD.MOV.U32 R28, RZ, RZ, R9 ;  /* 0x000000ffff1c7224 */ /* 0x000fe200078e0009 */
[----:B--2---:R0:W-:Y:S04]  /*42b70*/  STL.64 [R1+0x2228], R22 ;  /* 0x0022281601007387 */ /* 0x0041e80000100a00 */
[----:B------:R-:W2:Y:S04]  /*42b80*/  LDL.LU R8, [R1+0x4b0] ;  /* 0x0004b00001087983 */ /* 0x000ea80000300800 */
[----:B------:R-:W2:Y:S04]  /*42b90*/  LDL.LU R9, [R1+0x4b4] ;  /* 0x0004b40001097983 */ /* 0x000ea80000300800 */
[----:B------:R-:W4:Y:S04]  /*42ba0*/  LDL.LU R10, [R1+0x4b8] ;  /* 0x0004b800010a7983 */ /* 0x000f280000300800 */
[----:B------:R-:W4:Y:S04]  /*42bb0*/  LDL.LU R11, [R1+0x4bc] ;  /* 0x0004bc00010b7983 */ /* 0x000f280000300800 */
[----:B0-----:R-:W3:Y:S04]  /*42bc0*/  LDL.LU.64 R22, [R1+0x128] ;  /* 0x0001280001167983 */ /* 0x001ee80000300a00 */
[----:B---3--:R0:W-:Y:S04]  /*42bd0*/  STL.64 [R1+0x2230], R22 ;  /* 0x0022301601007387 */ /* 0x0081e80000100a00 */
[----:B0-----:R-:W3:Y:S04]  /*42be0*/  LDL.64 R22, [R1+0x138] ;  /* 0x0001380001167983 */ /* 0x001ee80000100a00 */
[----:B---3--:R-:W-:Y:S04]  /*42bf0*/  STL.64 [R1+0x2248], R22 ;  /* 0x0022481601007387 */ /* 0x008fe80000100a00 */
[----:B----4-:R-:W-:Y:S04]  /*42c00*/  STL.64 [R1+0x2208], R10 ;  /* 0x0022080a01007387 */ /* 0x010fe80000100a00 */
[----:B--2---:R0:W-:Y:S04]  /*42c10*/  STL.64 [R1+0x2200], R8 ;  /* 0x0022000801007387 */ /* 0x0041e80000100a00 */
[----:B0-----:R-:W2:Y:S04]  /*42c20*/  LDL.LU R8, [R1+0x240] ;  /* 0x0002400001087983 */ /* 0x001ea80000300800 */
[----:B------:R-:W2:Y:S04]  /*42c30*/  LDL.LU R9, [R1+0x244] ;  /* 0x0002440001097983 */ /* 0x000ea80000300800 */
[----:B------:R-:W3:Y:S04]  /*42c40*/  LDL.LU R10, [R1+0x248] ;  /* 0x00024800010a7983 */ /* 0x000ee80000300800 */
[----:B------:R-:W3:Y:S04]  /*42c50*/  LDL.LU R11, [R1+0x24c] ;  /* 0x00024c00010b7983 */ /* 0x000ee80000300800 */
[----:B------:R-:W4:Y:S04]  /*42c60*/  LDL.LU.64 R22, [R1+0x148] ;  /* 0x0001480001167983 */ /* 0x000f280000300a00 */
        /* <DEDUP_REMOVED lines=14> */
[----:B0-----:R-:W4:Y:S04]  /*42d50*/  LDL.LU R8, [R1+0x280] ;  /* 0x0002800001087983 */ /* 0x001f280000300800 */
[----:B------:R-:W4:Y:S04]  /*42d60*/  LDL.LU R9, [R1+0x284] ;  /* 0x0002840001097983 */ /* 0x000f280000300800 */
[----:B------:R-:W4:Y:S04]  /*42d70*/  LDL.LU R10, [R1+0x288] ;  /* 0x00028800010a7983 */ /* 0x000f280000300800 */
[----:B------:R-:W4:Y:S04]  /*42d80*/  LDL.LU R11, [R1+0x28c] ;  /* 0x00028c00010b7983 */ /* 0x000f280000300800 */
[----:B------:R-:W-:Y:S04]  /*42d90*/  STL [R1+0x21c8], R28 ;  /* 0x0021c81c01007387 */ /* 0x000fe80000100800 */
[----:B------:R-:W-:Y:S04]  /*42da0*/  STL.64 [R1+0x2168], R14 ;  /* 0x0021680e01007387 */ /* 0x000fe80000100a00 */
[----:B------:R0:W-:Y:S04]  /*42db0*/  STL.64 [R1+0x2160], R12 ;  /* 0x0021600c01007387 */ /* 0x0001e80000100a00 */
[----:B0-----:R-:W2:Y:S04]  /*42dc0*/  LDL.LU R12, [R1+0x230] ;  /* 0x00023000010c7983 */ /* 0x001ea80000300800 */
[----:B------:R-:W2:Y:S04]  /*42dd0*/  LDL.LU R13, [R1+0x234] ;  /* 0x00023400010d7983 */ /* 0x000ea80000300800 */
[----:B------:R-:W2:Y:S04]  /*42de0*/  LDL.LU R14, [R1+0x238] ;  /* 0x00023800010e7983 */ /* 0x000ea80000300800 */
[----:B------:R-:W2:Y:S04]  /*42df0*/  LDL.LU R15, [R1+0x23c] ;  /* 0x00023c00010f7983 */ /* 0x000ea80000300800 */
[----:B-1----:R-:W-:Y:S04]  /*42e00*/  STL.64 [R1+0x30], R16 ;  /* 0x0000301001007387 */ /* 0x002fe80000100a00 */
[----:B------:R-:W-:Y:S04]  /*42e10*/  STL.64 [R1+0x38], R18 ;  /* 0x0000381201007387 */ /* 0x000fe80000100a00 */
[----:B------:R-:W0:Y:S04]  /*42e20*/  LDSM.16.M88.4 R16, [R3+UR4+0xd080] ;  /* 0x00d080040310783b */ /* 0x000e280008000200 */
[----:B0-----:R-:W-:Y:S01]  /*42e30*/  STL.64 [R1+0x20], R16 ;  /* 0x0000201001007387 */ /* 0x001fe20000100a00 */
[----:B------:R-:W-:-:S03]  /*42e40*/  IMAD.MOV.U32 R25, RZ, RZ, R16 ;  /* 0x000000ffff197224 */ /* 0x000fc600078e0010 */
[----:B------:R-:W-:Y:S01]  /*42e50*/  STL.64 [R1+0x28], R18 ;  /* 0x0000281201007387 */ /* 0x000fe20000100a00 */
[----:B------:R-:W-:-:S03]  /*42e60*/  IMAD.MOV.U32 R24, RZ, RZ, R17 ;  /* 0x000000ffff187224 */ /* 0x000fc600078e0011 */
[----:B------:R-:W0:Y:S04]  /*42e70*/  LDSM.16.M88.4 R16, [R3+UR4+0xe080] ;  /* 0x00e080040310783b */ /* 0x000e280008000200 */
[----:B0-----:R-:W-:Y:S04]  /*42e80*/  STL.64 [R1+0x10], R16 ;  /* 0x0000101001007387 */ /* 0x001fe80000100a00 */
[----:B------:R-:W-:Y:S04]  /*42e90*/  STL.64 [R1+0x18], R18 ;  /* 0x0000181201007387 */ /* 0x000fe80000100a00 */
[----:B------:R-:W0:Y:S04]  /*42ea0*/  LDSM.16.M88.4 R16, [R3+UR4+0xf080] ;  /* 0x00f080040310783b */ /* 0x000e280008000200 */
[----:B0-----:R-:W-:Y:S04]  /*42eb0*/  STL.64 [R1], R16 ;  /* 0x0000001001007387 */ /* 0x001fe80000100a00 */
[----:B------:R0:W-:Y:S04]  /*42ec0*/  STL.64 [R1+0x8], R18 ;  /* 0x0000081201007387 */ /* 0x0001e80000100a00 */
[----:B0-----:R-:W2:Y:S04]  /*42ed0*/  LDL.LU.64 R18, [R1+0x2268] ;  /* 0x0022680001127983 */ /* 0x001ea80000300a00 */
[----:B------:R-:W2:Y:S02]  /*42ee0*/  LDL.LU.64 R16, [R1+0x2260] ;  /* 0x0022600001107983 */ /* 0x000ea40000300a00 */
[----:B--2---:R-:W-:-:S15]  /*42ef0*/  HMMA.16816.F32 R12, R16, R6, R12 ;  /* 0x00000006100c723c */ /* 0x004fde000000180c */
[----:B------:R-:W-:-:S08]  /*42f00*/  NOP ;  /* 0x0000000000007918 */ /* 0x000fd00000000000 */
[----:B------:R-:W-:Y:S04]  /*42f10*/  STL.64 [R1+0x510], R12 ;  /* 0x0005100c01007387 */ /* 0x000fe80000100a00 */
[----:B------:R0:W-:Y:S02]  /*42f20*/  STL.64 [R1+0x518], R14 ;  /* 0x0005180e01007387 */ /* 0x0001e40000100a00 */
[----:B0-----:R-:W-:Y:S01]  /*42f30*/  IMAD.MOV.U32 R15, RZ, RZ, R6 ;  /* 0x000000ffff0f7224 */ /* 0x001fe200078e0006 */
[----:B------:R-:W-:Y:S02]  /*42f40*/  MOV R14, R7 ;  /* 0x00000007000e7202 */ /* 0x000fe40000000f00 */
[----:B------:R-:W0:Y:S01]  /*42f50*/  LDSM.16.MT88.4 R4, [R2+UR4+0x6080] ;  /* 0x006080040204783b */ /* 0x000e220008004200 */
[----:B----4-:R-:W-:Y:S06]  /*42f60*/  HMMA.16816.F32 R8, R16, R22, R8 ;  /* 0x000000161008723c */ /* 0x010fec0000001808 */
[----:B------:R-:W-:-:S02]  /*42f70*/  IMAD.MOV.U32 R13, RZ, RZ, R22 ;  /* 0x000000ffff0d7224 */ /* 0x000fc400078e0016 */
[----:B------:R-:W-:Y:S01]  /*42f80*/  IMAD.MOV.U32 R12, RZ, RZ, R23 ;  /* 0x000000ffff0c7224 */ /* 0x000fe200078e0017 */
[----:B0-----:R-:W-:Y:S04]  /*42f90*/  STL.64 [R1+0x20c8], R6 ;  /* 0x0020c80601007387 */ /* 0x001fe80000100a00 */
        /* <DEDUP_REMOVED lines=21> */
[----:B------:R-:W-:Y:S01]  /*430f0*/  STL.64 [R1+0x4e8], R6 ;  /* 0x0004e80601007387 */ /* 0x000fe20000100a00 */
        /* <DEDUP_REMOVED lines=16> */
[----:B------:R-:W2:Y:S01]  /*43200*/  LDL.LU.64 R8, [R1+0x2200] ;  /* 0x0022000001087983 */ /* 0x000ea20000300a00 */
[----:B------:R-:W-:-:S02]  /*43210*/  IMAD.MOV.U32 R6, RZ, RZ, R22 ;  /* 0x000000ffff067224 */ /* 0x000fc400078e0016 */
[----:B------:R-:W-:Y:S02]  /*43220*/  IMAD.MOV.U32 R7, RZ, RZ, R23 ;  /* 0x000000ffff077224 */ /* 0x000fe400078e0017 */
[----:B------:R-:W3:Y:S04]  /*43230*/  LDL.LU.64 R22, [R1+0x21f8] ;  /* 0x0021f80001167983 */ /* 0x000ee80000300a00 */
[----:B------:R-:W4:Y:S04]  /*43240*/  LDL.LU.64 R20, [R1+0x21f0] ;  /* 0x0021f00001147983 */ /* 0x000f280000300a00 */
[----:B------:R-:W-:Y:S01]  /*43250*/  STL.64 [R1+0x2190], R6 ;  /* 0x0021900601007387 */ /* 0x000fe20000100a00 */
[----:B--2---:R-:W-:-:S15]  /*43260*/  HMMA.16816.F32 R8, R16, R26, R8 ;  /* 0x0000001a1008723c */ /* 0x004fde0000001808 */
[----:B------:R-:W-:-:S08]  /*43270*/  NOP ;  /* 0x0000000000007918 */ /* 0x000fd00000000000 */
[----:B------:R-:W-:Y:S04]  /*43280*/  STL.64 [R1+0x5c0], R8 ;  /* 0x0005c00801007387 */ /* 0x000fe80000100a00 */
[----:B------:R0:W-:Y:S04]  /*43290*/  STL.64 [R1+0x5c8], R10 ;  /* 0x0005c80a01007387 */ /* 0x0001e80000100a00 */
[----:B0-----:R-:W2:Y:S04]  /*432a0*/  LDL.LU.64 R10, [R1+0x21e8] ;  /* 0x0021e800010a7983 */ /* 0x001ea80000300a00 */
[----:B------:R-:W2:Y:S04]  /*432b0*/  LDL.LU.64 R8, [R1+0x21e0] ;  /* 0x0021e00001087983 */ /* 0x000ea80000300a00 */
[----:B------:R-:W-:Y:S04]  /*432c0*/  STL.64 [R1+0x2178], R26 ;  /* 0x0021781a01007387 */ /* 0x000fe80000100a00 */
[----:B------:R0:W-:Y:S04]  /*432d0*/  STL.64 [R1+0x2170], R24 ;  /* 0x0021701801007387 */ /* 0x0001e80000100a00 */
[----:B0-----:R-:W2:Y:S04]  /*432e0*/  LDL.LU R24, [R1+0x220] ;  /* 0x0002200001187983 */ /* 0x001ea80000300800 */
[----:B------:R-:W2:Y:S04]  /*432f0*/  LDL.LU R25, [R1+0x224] ;  /* 0x0002240001197983 */ /* 0x000ea80000300800 */
[----:B------:R-:W2:Y:S04]  /*43300*/  LDL.LU R26, [R1+0x228] ;  /* 0x00022800011a7983 */ /* 0x000ea80000300800 */
[----:B------:R-:W2:Y:S04]  /*43310*/  LDL.LU R27, [R1+0x22c] ;  /* 0x00022c00011b7983 */ /* 0x000ea80000300800 */
[----:B---3--:R-:W-:Y:S04]  /*43320*/  STL.64 [R1+0x2188], R22 ;  /* 0x0021881601007387 */ /* 0x008fe80000100a00 */
[----:B----4-:R-:W-:Y:S01]  /*43330*/  STL.64 [R1+0x2180], R20 ;  /* 0x0021801401007387 */ /* 0x010fe20000100a00 */
[----:B------:R-:W-:-:S02]  /*43340*/  IMAD.MOV.U32 R6, RZ, RZ, R5 ;  /* 0x000000ffff067224 */ /* 0x000fc400078e0005 */
[----:B------:R-:W-:Y:S01]  /*43350*/  IMAD.MOV.U32 R7, RZ, RZ, R4 ;  /* 0x000000ffff077224 */ /* 0x000fe200078e0004 */
[----:B--2---:R-:W-:Y:S07]  /*43360*/  HMMA.16816.F32 R16, R16, R22, R24 ;  /* 0x000000161010723c */ /* 0x004fee0000001818 */
[----:B------:R-:W-:Y:S02]  /*43370*/  IMAD.MOV.U32 R26, RZ, RZ, R2 ;  /* 0x000000ffff1a7224 */ /* 0x000fe400078e0002 */
[----:B------:R-:W-:-:S14]  /*43380*/  IMAD.MOV.U32 R27, RZ, RZ, R3 ;  /* 0x000000ffff1b7224 */ /* 0x000fdc00078e0003 */
[----:B------:R-:W-:Y:S04]  /*43390*/  STL.64 [R1+0x4b0], R16 ;  /* 0x0004b01001007387 */ /* 0x000fe80000100a00 */
[----:B------:R-:W-:Y:S04]  /*433a0*/  STL.64 [R1+0x4b8], R18 ;  /* 0x0004b81201007387 */ /* 0x000fe80000100a00 */
[----:B------:R-:W2:Y:S04]  /*433b0*/  LDL.LU R2, [R1+0x21dc] ;  /* 0x0021dc0001027983 */ /* 0x000ea80000300800 */
[----:B------:R-:W3:Y:S04]  /*433c0*/  LDL.LU R3, [R1+0x21d8] ;  /* 0x0021d80001037983 */ /* 0x000ee80000300800 */
[----:B------:R-:W-:Y:S04]  /*433d0*/  STL.64 [R1+0x2198], R26 ;  /* 0x0021981a01007387 */ /* 0x000fe80000100a00 */
[----:B------:R0:W-:Y:S04]  /*433e0*/  STL.64 [R1+0x21a0], R6 ;  /* 0x0021a00601007387 */ /* 0x0001e80000100a00 */
[----:B------:R-:W4:Y:S04]  /*433f0*/  LDL.LU R4, [R1+0x5a0] ;  /* 0x0005a00001047983 */ /* 0x000f280000300800 */
[----:B------:R-:W4:Y:S04]  /*43400*/  LDL.LU R5, [R1+0x5a4] ;  /* 0x0005a40001057983 */ /* 0x000f280000300800 */
[----:B0-----:R-:W2:Y:S04]  /*43410*/  LDL.LU R6, [R1+0x5a8] ;  /* 0x0005a80001067983 */ /* 0x001ea80000300800 */
[----:B------:R-:W2:Y:S04]  /*43420*/  LDL.LU R7, [R1+0x5ac] ;  /* 0x0005ac0001077983 */ /* 0x000ea80000300800 */
[----:B--2---:R0:W-:Y:S04]  /*43430*/  STL.64 [R1+0x21b0], R6 ;  /* 0x0021b00601007387 */ /* 0x0041e80000100a00 */
[----:B----4-:R1:W-:Y:S01]  /*43440*/  STL.64 [R1+0x21a8], R4 ;  /* 0x0021a80401007387 */ /* 0x0103e20000100a00 */
[----:B0-----:R-:W-:-:S02]  /*43450*/  IMAD.MOV.U32 R6, RZ, RZ, R13 ;  /* 0x000000ffff067224 */ /* 0x001fc400078e000d */
[----:B------:R-:W-:-:S05]  /*43460*/  IMAD.MOV.U32 R7, RZ, RZ, R12 ;  /* 0x000000ffff077224 */ /* 0x000fca00078e000c */
[----:B------:R0:W-:Y:S04]  /*43470*/  STL.64 [R1+0x21d0], R6 ;  /* 0x0021d00601007387 */ /* 0x0001e80000100a00 */
[----:B-1----:R-:W2:Y:S04]  /*43480*/  LDL.LU R4, [R1+0x210] ;  /* 0x0002100001047983 */ /* 0x002ea80000300800 */
[----:B------:R-:W2:Y:S04]  /*43490*/  LDL.LU R5, [R1+0x214] ;  /* 0x0002140001057983 */ /* 0x000ea80000300800 */
[----:B0-----:R-:W2:Y:S04]  /*434a0*/  LDL.LU R6, [R1+0x218] ;  /* 0x0002180001067983 */ /* 0x001ea80000300800 */
[----:B------:R-:W2:Y:S04]  /*434b0*/  LDL.LU R7, [R1+0x21c] ;  /* 0x00021c0001077983 */ /* 0x000ea80000300800 */
[----:B------:R-:W4:Y:S04]  /*434c0*/  LDL.LU R24, [R1+0x590] ;  /* 0x0005900001187983 */ /* 0x000f280000300800 */
[----:B------:R-:W4:Y:S04]  /*434d0*/  LDL.LU R25, [R1+0x594] ;  /* 0x0005940001197983 */ /* 0x000f280000300800 */
[----:B------:R-:W2:Y:S04]  /*434e0*/  LDL.LU R26, [R1+0x598] ;  /* 0x00059800011a7983 */ /* 0x000ea80000300800 */
[----:B------:R-:W2:Y:S01]  /*434f0*/  LDL.LU R27, [R1+0x59c] ;  /* 0x00059c00011b7983 */ /* 0x000ea20000300800 */
[----:B------:R-:W-:-:S02]  /*43500*/  IMAD.MOV.U32 R18, RZ, RZ, R15 ;  /* 0x000000ffff127224 */ /* 0x000fc400078e000f */
[----:B------:R-:W-:Y:S01]  /*43510*/  IMAD.MOV.U32 R19, RZ, RZ, R14 ;  /* 0x000000ffff137224 */ /* 0x000fe200078e000e */
[----:B---3--:R-:W-:Y:S01]  /*43520*/  MOV R13, R3 ;  /* 0x00000003000d7202 */ /* 0x008fe20000000f00 */
[----:B------:R-:W-:Y:S02]  /*43530*/  IMAD.MOV.U32 R14, RZ, RZ, R2 ;  /* 0x000000ffff0e7224 */ /* 0x000fe400078e0002 */
[----:B------:R-:W-:Y:S01]  /*43540*/  IMAD.MOV.U32 R15, RZ, RZ, R0 ;  /* 0x000000ffff0f7224 */ /* 0x000fe200078e0000 */
[----:B--2---:R-:W-:Y:S04]  /*43550*/  STL.64 [R1+0x21c0], R26 ;  /* 0x0021c01a01007387 */ /* 0x004fe80000100a00 */
[----:B----4-:R0:W-:Y:S01]  /*43560*/  STL.64 [R1+0x21b8], R24 ;  /* 0x0021b81801007387 */ /* 0x0101e20000100a00 */
[----:B------:R-:W-:Y:S03]  /*43570*/  HMMA.16816.F32 R16, R8, R18, R4 ;  /* 0x000000120810723c */ /* 0x000fe60000001804 */
        /* <DEDUP_REMOVED lines=8> */
[----:B------:R-:W4:Y:S04]  /*43600*/  LDL.LU R12, [R1+0x570] ;  /* 0x00057000010c7983 */ /* 0x000f280000300800 */
[----:B------:R-:W2:Y:S04]  /*43610*/  LDL.LU.64 R6, [R1+0x21d0] ;  /* 0x0021d00001067983 */ /* 0x000ea80000300a00 */
[----:B------:R-:W-:Y:S01]  /*43620*/  STL [R1+0xe0], R16 ;  /* 0x0000e01001007387 */ /* 0x000fe20000100800 */
[----:B------:R-:W-:-:S02]  /*43630*/  IMAD.MOV.U32 R3, RZ, RZ, R17 ;  /* 0x000000ffff037224 */ /* 0x000fc400078e0011 */
[----:B------:R-:W-:Y:S02]  /*43640*/  IMAD.MOV.U32 R2, RZ, RZ, R18 ;  /* 0x000000ffff027224 */ /* 0x000fe400078e0012 */
[----:B------:R-:W-:Y:S02]  /*43650*/  IMAD.MOV.U32 R0, RZ, RZ, R19 ;  /* 0x000000ffff007224 */ /* 0x000fe400078e0013 */
[----:B------:R-:W0:Y:S04]  /*43660*/  LDSM.16.MT88.4 R16, [R29+UR4+0x6000] ;  /* 0x006000041d10783b */ /* 0x000e280008004200 */
[----:B------:R-:W-:Y:S04]  /*43670*/  STL [R1+0x1e10], R2 ;  /* 0x001e100201007387 */ /* 0x000fe80000100800 */
[----:B------:R-:W-:Y:S04]  /*43680*/  STL [R1+0x1e0c], R3 ;  /* 0x001e0c0301007387 */ /* 0x000fe80000100800 */
[----:B------:R-:W-:Y:S04]  /*43690*/  STL [R1+0x1e08], R0 ;  /* 0x001e080001007387 */ /* 0x000fe80000100800 */
[----:B0-----:R0:W-:Y:S04]  /*436a0*/  STL.64 [R1+0x2048], R18 ;  /* 0x0020481201007387 */ /* 0x0011e80000100a00 */
[----:B------:R-:W-:Y:S04]  /*436b0*/  STL.64 [R1+0x2040], R16 ;  /* 0x0020401001007387 */ /* 0x000fe80000100a00 */
[----:B0-----:R-:W3:Y:S01]  /*436c0*/  LDL.LU R18, [R1+0x138] ;  /* 0x0001380001127983 */ /* 0x001ee20000300800 */
[----:B------:R-:W-:-:S03]  /*436d0*/  IMAD.MOV.U32 R19, RZ, RZ, R28 ;  /* 0x000000ffff137224 */ /* 0x000fc600078e001c */
[----:B------:R-:W4:Y:S01]  /*436e0*/  LDL.LU R28, [R1+0x21c8] ;  /* 0x0021c800011c7983 */ /* 0x000f220000300800 */
[----:B--2---:R-:W-:Y:S03]  /*436f0*/  HMMA.16816.F32 R4, R8, R6, R24 ;  /* 0x000000060804723c */ /* 0x004fe60000001818 */
[----:B------:R-:W2:Y:S04]  /*43700*/  LDL.LU.64 R26, [R1+0x21c0] ;  /* 0x0021c000011a7983 */ /* 0x000ea80000300a00 */
[----:B------:R-:W2:-:S15]  /*43710*/  LDL.LU.64 R24, [R1+0x21b8] ;  /* 0x0021b80001187983 */ /* 0x000e9e0000300a00 */
[----:B------:R-:W-:-:S01]  /*43720*/  NOP ;  /* 0x0000000000007918 */ /* 0x000fc20000000000 */
[----:B------:R-:W-:Y:S04]  /*43730*/  STL.64 [R1+0xd0], R4 ;  /* 0x0000d00401007387 */ /* 0x000fe80000100a00 */
[----:B------:R0:W-:Y:S04]  /*43740*/  STL.64 [R1+0xd8], R6 ;  /* 0x0000d80601007387 */ /* 0x0001e80000100a00 */
[----:B0-----:R-:W3:Y:S04]  /*43750*/  LDL.LU.64 R6, [R1+0x21b0] ;  /* 0x0021b00001067983 */ /* 0x001ee80000300a00 */
[----:B------:R-:W3:Y:S02]  /*43760*/  LDL.LU.64 R4, [R1+0x21a8] ;  /* 0x0021a80001047983 */ /* 0x000ee40000300a00 */
[----:B---3--:R-:W-:Y:S02]  /*43770*/  HMMA.16816.F32 R16, R8, R18, R4 ;  /* 0x000000120810723c */ /* 0x008fe40000001804 */
[----:B------:R-:W2:-:S15]  /*43780*/  LDL.LU.64 R6, [R1+0x21a0] ;  /* 0x0021a00001067983 */ /* 0x000e9e0000300a00 */
[----:B------:R-:W-:-:S06]  /*43790*/  NOP ;  /* 0x0000000000007918 */ /* 0x000fcc0000000000 */
[----:B------:R-:W-:Y:S01]  /*437a0*/  STL.64 [R1+0xc8], R18 ;  /* 0x0000c81201007387 */ /* 0x000fe20000100a00 */
[----:B------:R-:W-:Y:S02]  /*437b0*/  IMAD.MOV.U32 R3, RZ, RZ, R16 ;  /* 0x000000ffff037224 */ /* 0x000fe400078e0010 */
[----:B------:R-:W-:Y:S02]  /*437c0*/  IMAD.MOV.U32 R0, RZ, RZ, R17 ;  /* 0x000000ffff007224 */ /* 0x000fe400078e0011 */
[----:B------:R-:W3:Y:S01]  /*437d0*/  LDL.64 R16, [R1] ;  /* 0x0000000001107983 */ /* 0x000ee20000100a00 */
[----:B--2---:R-:W-:Y:S03]  /*437e0*/  HMMA.16816.F32 R4, R8, R6, R24 ;  /* 0x000000060804723c */ /* 0x004fe60000001818 */
[----:B---3--:R0:W-:Y:S04]  /*437f0*/  STL.64 [R1+0x2138], R16 ;  /* 0x0021381001007387 */ /* 0x0081e80000100a00 */
[----:B0-----:R-:W2:Y:S04]  /*43800*/  LDL.LU R16, [R1+0x2b0] ;  /* 0x0002b00001107983 */ /* 0x001ea80000300800 */
[----:B------:R-:W2:Y:S04]  /*43810*/  LDL.LU R17, [R1+0x2b4] ;  /* 0x0002b40001117983 */ /* 0x000ea80000300800 */
[----:B------:R-:W2:Y:S04]  /*43820*/  LDL.LU R18, [R1+0x2b8] ;  /* 0x0002b80001127983 */ /* 0x000ea80000300800 */
[----:B------:R-:W2:Y:S04]  /*43830*/  LDL.LU R19, [R1+0x2bc] ;  /* 0x0002bc0001137983 */ /* 0x000ea80000300800 */
[----:B------:R-:W-:Y:S04]  /*43840*/  STL [R1+0x1e24], R0 ;  /* 0x001e240001007387 */ /* 0x000fe80000100800 */
[----:B------:R-:W-:Y:S04]  /*43850*/  STL [R1+0x1e20], R3 ;  /* 0x001e200301007387 */ /* 0x000fe80000100800 */
[----:B------:R-:W3:Y:S04]  /*43860*/  LDL.LU.64 R26, [R1+0x2198] ;  /* 0x00219800011a7983 */ /* 0x000ee80000300a00 */
[----:B------:R-:W-:Y:S04]  /*43870*/  STL.64 [R1+0xb0], R4 ;  /* 0x0000b00401007387 */ /* 0x000fe80000100a00 */
[----:B------:R0:W-:Y:S01]  /*43880*/  STL [R1+0xb8], R6 ;  /* 0x0000b80601007387 */ /* 0x0001e20000100800 */
[----:B------:R-:W-:-:S03]  /*43890*/  IMAD.MOV.U32 R2, RZ, RZ, R7 ;  /* 0x000000ffff027224 */ /* 0x000fc600078e0007 */
[----:B0-----:R-:W4:Y:S04]  /*438a0*/  LDL.LU.64 R6, [R1+0x2190] ;  /* 0x0021900001067983 */ /* 0x001f280000300a00 */
[----:B------:R-:W2:Y:S01]  /*438b0*/  LDL.64 R4, [R1+0x10] ;  /* 0x0000100001047983 */ /* 0x000ea20000100a00 */
[C---:B---3--:R-:W-:Y:S03]  /*438c0*/  HMMA.16816.F32 R24, R8.reuse, R26, R20 ;  /* 0x0000001a0818723c */ /* 0x048fe60000001814 */
[----:B--2---:R-:W-:Y:S04]  /*438d0*/  STL.64 [R1+0x20d0], R4 ;  /* 0x0020d00401007387 */ /* 0x004fe80000100a00 */
[----:B------:R-:W-:Y:S04]  /*438e0*/  STL [R1+0x1ea8], R2 ;  /* 0x001ea80201007387 */ /* 0x000fe80000100800 */
[----:B------:R-:W2:Y:S04]  /*438f0*/  LDL.LU.64 R22, [R1+0x2188] ;  /* 0x0021880001167983 */ /* 0x000ea80000300a00 */
[----:B------:R-:W3:Y:S08]  /*43900*/  LDL.LU.64 R20, [R1+0x2180] ;  /* 0x0021800001147983 */ /* 0x000ef00000300a00 */
[----:B------:R-:W-:Y:S04]  /*43910*/  STL.64 [R1+0xa0], R24 ;  /* 0x0000a01801007387 */ /* 0x000fe80000100a00 */
[----:B------:R0:W-:Y:S04]  /*43920*/  STL.64 [R1+0xa8], R26 ;  /* 0x0000a81a01007387 */ /* 0x0001e80000100a00 */
[----:B0-----:R-:W2:Y:S04]  /*43930*/  LDL.LU.64 R26, [R1+0x2178] ;  /* 0x00217800011a7983 */ /* 0x001ea80000300a00 */
[----:B------:R-:W3:Y:S01]  /*43940*/  LDL.LU.64 R24, [R1+0x2170] ;  /* 0x0021700001187983 */ /* 0x000ee20000300a00 */
[----:B----4-:R-:W-:Y:S03]  /*43950*/  HMMA.16816.F32 R4, R8, R6, R12 ;  /* 0x000000060804723c */ /* 0x010fe6000000180c */
[----:B------:R-:W4:Y:S04]  /*43960*/  LDL.LU.64 R14, [R1+0x2168] ;  /* 0x00216800010e7983 */ /* 0x000f280000300a00 */
[----:B------:R-:W4:-:S15]  /*43970*/  LDL.LU.64 R12, [R1+0x2160] ;  /* 0x00216000010c7983 */ /* 0x000f1e0000300a00 */
[----:B------:R-:W-:-:S01]  /*43980*/  NOP ;  /* 0x0000000000007918 */ /* 0x000fc20000000000 */
[----:B------:R3:W-:Y:S04]  /*43990*/  STL.64 [R1+0x90], R4 ;  /* 0x0000900401007387 */ /* 0x0007e80000100a00 */
[----:B------:R-:W-:Y:S01]  /*439a0*/  STL.64 [R1+0x98], R6 ;  /* 0x0000980601007387 */ /* 0x000fe20000100a00 */
[----:B---3--:R-:W-:Y:S02]  /*439b0*/  IMAD.MOV.U32 R4, RZ, RZ, R25 ;  /* 0x000000ffff047224 */ /* 0x008fe400078e0019 */
[----:B------:R-:W-:Y:S01]  /*439c0*/  IMAD.MOV.U32 R5, RZ, RZ, R24 ;  /* 0x000000ffff057224 */ /* 0x000fe200078e0018 */
[----:B------:R-:W3:Y:S04]  /*439d0*/  LDL.LU R25, [R1+0x215c] ;  /* 0x00215c0001197983 */ /* 0x000ee80000300800 */
[----:B------:R0:W-:Y:S04]  /*439e0*/  STL.64 [R1+0x20e8], R4 ;  /* 0x0020e80401007387 */ /* 0x0001e80000100a00 */
[----:B0-----:R-:W2:Y:S04]  /*439f0*/  LDL.LU R4, [R1+0x480] ;  /* 0x0004800001047983 */ /* 0x001ea80000300800 */
[----:B------:R-:W2:Y:S04]  /*43a00*/  LDL.LU R5, [R1+0x484] ;  /* 0x0004840001057983 */ /* 0x000ea80000300800 */
[----:B------:R-:W2:Y:S04]  /*43a10*/  LDL.LU R6, [R1+0x488] ;  /* 0x0004880001067983 */ /* 0x000ea80000300800 */
[----:B------:R-:W2:Y:S02]  /*43a20*/  LDL.LU R7, [R1+0x48c] ;  /* 0x00048c0001077983 */ /* 0x000ea40000300800 */
[----:B--2---:R-:W-:Y:S02]  /*43a30*/  HMMA.16816.F32 R4, R8, R26, R4 ;  /* 0x0000001a0804723c */ /* 0x004fe40000001804 */
[----:B---3--:R-:W-:-:S15]  /*43a40*/  STL [R1+0x2140], R25 ;  /* 0x0021401901007387 */ /* 0x008fde0000100800 */
[----:B------:R-:W-:-:S06]  /*43a50*/  NOP ;  /* 0x0000000000007918 */ /* 0x000fcc0000000000 */
[----:B------:R0:W-:Y:S04]  /*43a60*/  STL.64 [R1+0x480], R4 ;  /* 0x0004800401007387 */ /* 0x0001e80000100a00 */
[----:B------:R-:W-:Y:S04]  /*43a70*/  STL.64 [R1+0x488], R6 ;  /* 0x0004880601007387 */ /* 0x000fe80000100a00 */
[----:B0-----:R-:W2:Y:S01]  /*43a80*/  LDL.64 R4, [R1+0x30] ;  /* 0x0000300001047983 */ /* 0x001ea20000100a00 */
[----:B------:R-:W-:Y:S03]  /*43a90*/  HMMA.16816.F32 R8, R8, R22, R16 ;  /* 0x000000160808723c */ /* 0x000fe60000001810 */
[----:B--2---:R0:W-:-:S15]  /*43aa0*/  STL.64 [R1+0x2100], R4 ;  /* 0x0021000401007387 */ /* 0x0041de0000100a00 */
[----:B------:R-:W-:-:S05]  /*43ab0*/  NOP ;  /* 0x0000000000007918 */ /* 0x000fca0000000000 */
[----:B------:R-:W-:Y:S04]  /*43ac0*/  STL.64 [R1+0x80], R8 ;  /* 0x0000800801007387 */ /* 0x000fe80000100a00 */
[----:B------:R-:W-:Y:S04]  /*43ad0*/  STL.64 [R1+0x88], R10 ;  /* 0x0000880a01007387 */ /* 0x000fe80000100a00 */
[----:B------:R-:W1:Y:S04]  /*43ae0*/  LDSM.16.MT88.4 R8, [R29+UR4+0x6080] ;  /* 0x006080041d08783b */ /* 0x000e680008004200 */
        /* <DEDUP_REMOVED lines=14> */
[----:B------:R-:W4:Y:S04]  /*43bd0*/  LDL.64 R16, [R1+0x70] ;  /* 0x0000700001107983 */ /* 0x000f280000100a00 */
[----:B---3--:R-:W-:Y:S04]  /*43be0*/  STL.64 [R1+0x2128], R6 ;  /* 0x0021280601007387 */ /* 0x008fe80000100a00 */
[----:B--2---:R4:W-:Y:S02]  /*43bf0*/  STL.64 [R1+0x2120], R4 ;  /* 0x0021200401007387 */ /* 0x0049e40000100a00 */
[----:B----4-:R-:W-:-:S02]  /*43c00*/  IMAD.MOV.U32 R4, RZ, RZ, R13 ;  /* 0x000000ffff047224 */ /* 0x010fc400078e000d */
[----:B------:R-:W-:Y:S01]  /*43c10*/  IMAD.MOV.U32 R5, RZ, RZ, R14 ;  /* 0x000000ffff057224 */ /* 0x000fe200078e000e */
[----:B------:R-:W2:Y:S04]  /*43c20*/  LDL.LU R13, [R1+0x2158] ;  /* 0x00215800010d7983 */ /* 0x000ea80000300800 */
[----:B------:R-:W2:Y:S04]  /*43c30*/  LDL.LU R14, [R1+0x2154] ;  /* 0x00215400010e7983 */ /* 0x000ea80000300800 */
[----:B------:R0:W-:Y:S02]  /*43c40*/  STL.64 [R1+0x1f90], R20 ;  /* 0x001f901401007387 */ /* 0x0001e40000100a00 */
[----:B0-----:R-:W-:-:S02]  /*43c50*/  IMAD.MOV.U32 R20, RZ, RZ, R15 ;  /* 0x000000ffff147224 */ /* 0x001fc400078e000f */
[----:B------:R-:W-:Y:S01]  /*43c60*/  IMAD.MOV.U32 R21, RZ, RZ, R28 ;  /* 0x000000ffff157224 */ /* 0x000fe200078e001c */
[----:B------:R-:W2:Y:S04]  /*43c70*/  LDL.LU R15, [R1+0x2150] ;  /* 0x00215000010f7983 */ /* 0x000ea80000300800 */
[----:B------:R-:W3:Y:S04]  /*43c80*/  LDL.LU R28, [R1+0x214c] ;  /* 0x00214c00011c7983 */ /* 0x000ee80000300800 */
[----:B------:R0:W-:Y:S04]  /*43c90*/  STL.64 [R1+0x2118], R20 ;  /* 0x0021181401007387 */ /* 0x0001e80000100a00 */
[----:B0-----:R-:W4:Y:S04]  /*43ca0*/  LDL.64 R20, [R1+0x50] ;  /* 0x0000500001147983 */ /* 0x001f280000100a00 */
[----:B----4-:R0:W-:Y:S04]  /*43cb0*/  STL.64 [R1+0x2130], R20 ;  /* 0x0021301401007387 */ /* 0x0101e80000100a00 */
[----:B0-----:R-:W4:Y:S04]  /*43cc0*/  LDL.LU R20, [R1+0x2c0] ;  /* 0x0002c00001147983 */ /* 0x001f280000300800 */
[----:B------:R-:W4:Y:S04]  /*43cd0*/  LDL.LU R21, [R1+0x2c4] ;  /* 0x0002c40001157983 */ /* 0x000f280000300800 */
[----:B------:R-:W4:Y:S04]  /*43ce0*/  LDL.LU R22, [R1+0x2c8] ;  /* 0x0002c80001167983 */ /* 0x000f280000300800 */
[----:B------:R-:W4:Y:S04]  /*43cf0*/  LDL.LU R23, [R1+0x2cc] ;  /* 0x0002cc0001177983 */ /* 0x000f280000300800 */
[----:B------:R-:W4:Y:S04]  /*43d00*/  LDL.LU R29, [R1+0x2148] ;  /* 0x00214800011d7983 */ /* 0x000f280000300800 */
[----:B-1----:R-:W-:Y:S04]  /*43d10*/  STL.64 [R1+0x1fd8], R10 ;  /* 0x001fd80a01007387 */ /* 0x002fe80000100a00 */
[----:B------:R0:W-:Y:S04]  /*43d20*/  STL.64 [R1+0x1fd0], R8 ;  /* 0x001fd00801007387 */ /* 0x0001e80000100a00 */
[----:B0-----:R-:W4:Y:S04]  /*43d30*/  LDL.LU R8, [R1+0x3f0] ;  /* 0x0003f00001087983 */ /* 0x001f280000300800 */
[----:B------:R-:W4:Y:S04]  /*43d40*/  LDL.LU R9, [R1+0x3f4] ;  /* 0x0003f40001097983 */ /* 0x000f280000300800 */
[----:B------:R-:W4:Y:S01]  /*43d50*/  LDL.LU R10, [R1+0x3f8] ;  /* 0x0003f800010a7983 */ /* 0x000f220000300800 */
[----:B---3--:R-:W-:-:S03]  /*43d60*/  IMAD.MOV.U32 R11, RZ, RZ, R28 ;  /* 0x000000ffff0b7224 */ /* 0x008fc600078e001c */
[----:B------:R-:W3:Y:S01]  /*43d70*/  LDL.LU R28, [R1+0x2144] ;  /* 0x00214400011c7983 */ /* 0x000ee20000300800 */
[C---:B--2---:R-:W-:Y:S03]  /*43d80*/  HMMA.16816.F32 R24, R12.reuse, R16, R24 ;  /* 0x000000100c18723c */ /* 0x044fe60000001818 */
[----:B----4-:R-:W-:Y:S04]  /*43d90*/  STL.64 [R1+0x20e0], R10 ;  /* 0x0020e00a01007387 */ /* 0x010fe80000100a00 */
[----:B------:R0:W-:Y:S04]  /*43da0*/  STL.64 [R1+0x20d8], R8 ;  /* 0x0020d80801007387 */ /* 0x0001e80000100a00 */
[----:B0-----:R-:W2:Y:S04]  /*43db0*/  LDL.LU R8, [R1+0x400] ;  /* 0x0004000001087983 */ /* 0x001ea80000300800 */
[----:B------:R-:W2:Y:S04]  /*43dc0*/  LDL.LU R9, [R1+0x404] ;  /* 0x0004040001097983 */ /* 0x000ea80000300800 */
[----:B------:R-:W4:Y:S04]  /*43dd0*/  LDL.LU R10, [R1+0x408] ;  /* 0x00040800010a7983 */ /* 0x000f280000300800 */
[----:B------:R-:W4:Y:S01]  /*43de0*/  LDL.LU R11, [R1+0x40c] ;  /* 0x00040c00010b7983 */ /* 0x000f220000300800 */
[----:B------:R-:W-:Y:S01]  /*43df0*/  HMMA.16816.F32 R4, R12, R4, R20 ;  /* 0x000000040c04723c */ /* 0x000fe20000001814 */
[----:B------:R-:W-:-:S02]  /*43e00*/  IMAD.MOV.U32 R19, RZ, RZ, R17 ;  /* 0x000000ffff137224 */ /* 0x000fc400078e0011 */
[----:B----4-:R-:W-:Y:S04]  /*43e10*/  STL.64 [R1+0x20f8], R10 ;  /* 0x0020f80a01007387 */ /* 0x010fe80000100a00 */
[----:B--2---:R0:W-:Y:S04]  /*43e20*/  STL.64 [R1+0x20f0], R8 ;  /* 0x0020f00801007387 */ /* 0x0041e80000100a00 */
[----:B0-----:R-:W2:Y:S04]  /*43e30*/  LDL.LU R8, [R1+0x420] ;  /* 0x0004200001087983 */ /* 0x001ea80000300800 */
[----:B------:R-:W2:Y:S04]  /*43e40*/  LDL.LU R9, [R1+0x424] ;  /* 0x0004240001097983 */ /* 0x000ea80000300800 */
[----:B------:R-:W2:Y:S04]  /*43e50*/  LDL.LU R10, [R1+0x428] ;  /* 0x00042800010a7983 */ /* 0x000ea80000300800 */
[----:B------:R0:W-:Y:S04]  /*43e60*/  STL.64 [R1+0x2d0], R24 ;  /* 0x0002d01801007387 */ /* 0x0001e80000100a00 */
[----:B------:R1:W-:Y:S04]  /*43e70*/  STL.64 [R1+0x2d8], R26 ;  /* 0x0002d81a01007387 */ /* 0x0003e80000100a00 */
[----:B0-----:R-:W4:Y:S01]  /*43e80*/  LDL.LU R25, [R1+0x2140] ;  /* 0x0021400001197983 */ /* 0x001f220000300800 */
[----:B-1----:R-:W-:-:S03]  /*43e90*/  MOV R26, R16 ;  /* 0x00000010001a7202 */ /* 0x002fc60000000f00 */
[----:B------:R-:W4:Y:S04]  /*43ea0*/  LDL.LU.64 R16, [R1+0x2138] ;  /* 0x0021380001107983 */ /* 0x000f280000300a00 */
[----:B------:R-:W2:Y:S04]  /*43eb0*/  LDL.LU.64 R20, [R1+0x2130] ;  /* 0x0021300001147983 */ /* 0x000ea80000300a00 */
[----:B------:R-:W-:Y:S04]  /*43ec0*/  STL.64 [R1+0x2c0], R4 ;  /* 0x0002c00401007387 */ /* 0x000fe80000100a00 */
[----:B------:R0:W-:Y:S04]  /*43ed0*/  STL.64 [R1+0x2c8], R6 ;  /* 0x0002c80601007387 */ /* 0x0001e80000100a00 */
[----:B0-----:R-:W2:Y:S04]  /*43ee0*/  LDL.LU.64 R6, [R1+0x2128] ;  /* 0x0021280001067983 */ /* 0x001ea80000300a00 */
[----:B------:R-:W2:Y:S01]  /*43ef0*/  LDL.LU.64 R4, [R1+0x2120] ;  /* 0x0021200001047983 */ /* 0x000ea20000300a00 */
[----:B---3--:R-:W-:Y:S01]  /*43f00*/  IMAD.MOV.U32 R11, RZ, RZ, R28 ;  /* 0x000000ffff0b7224 */ /* 0x008fe200078e001c */
[----:B--2---:R-:W-:Y:S06]  /*43f10*/  HMMA.16816.F32 R4, R12, R20, R4 ;  /* 0x000000140c04723c */ /* 0x004fec0000001804 */
[----:B------:R-:W-:-:S02]  /*43f20*/  IMAD.MOV.U32 R2, RZ, RZ, R20 ;  /* 0x000000ffff027224 */ /* 0x000fc400078e0014 */
[----:B------:R-:W-:Y:S02]  /*43f30*/  IMAD.MOV.U32 R0, RZ, RZ, R21 ;  /* 0x000000ffff007224 */ /* 0x000fe400078e0015 */
[----:B------:R-:W2:-:S13]  /*43f40*/  LDL.LU.64 R20, [R1+0x2118] ;  /* 0x0021180001147983 */ /* 0x000e9a0000300a00 */
[----:B------:R-:W-:Y:S04]  /*43f50*/  STL.64 [R1+0x2b0], R4 ;  /* 0x0002b00401007387 */ /* 0x000fe80000100a00 */
[----:B------:R0:W-:Y:S01]  /*43f60*/  STL [R1+0x2b8], R6 ;  /* 0x0002b80601007387 */ /* 0x0001e20000100800 */
[----:B------:R-:W-:-:S03]  /*43f70*/  IMAD.MOV.U32 R28, RZ, RZ, R7 ;  /* 0x000000ffff1c7224 */ /* 0x000fc600078e0007 */
[----:B0-----:R-:W2:Y:S04]  /*43f80*/  LDL.LU.64 R6, [R1+0x2110] ;  /* 0x0021100001067983 */ /* 0x001ea80000300a00 */
[----:B------:R-:W2:Y:S04]  /*43f90*/  LDL.LU.64 R4, [R1+0x2108] ;  /* 0x0021080001047983 */ /* 0x000ea80000300a00 */
[----:B------:R-:W-:Y:S01]  /*43fa0*/  STL [R1+0x1d30], R28 ;  /* 0x001d301c01007387 */ /* 0x000fe20000100800 */
[----:B--2---:R-:W-:-:S15]  /*43fb0*/  HMMA.16816.F32 R4, R12, R20, R4 ;  /* 0x000000140c04723c */ /* 0x004fde0000001804 */
        /* <DEDUP_REMOVED lines=21> */
[----:B------:R0:W-:Y:S04]  /*44110*/  STL.64 [R1+0x280], R4 ;  /* 0x0002800401007387 */ /* 0x0001e80000100a00 */
[----:B------:R1:W-:Y:S04]  /*44120*/  STL.64 [R1+0x288], R6 ;  /* 0x0002880601007387 */ /* 0x0003e80000100a00 */
[----:B0-----:R-:W2:Y:S04]  /*44130*/  LDL.LU.64 R4, [R1+0x20d0] ;  /* 0x0020d00001047983 */ /* 0x001ea80000300a00 */
[----:B-1----:R-:W3:Y:S01]  /*44140*/  LDL.LU.64 R6, [R1+0x20c8] ;  /* 0x0020c80001067983 */ /* 0x002ee20000300a00 */
[----:B--2---:R-:W-:Y:S06]  /*44150*/  HMMA.16816.F32 R8, R12, R4, R8 ;  /* 0x000000040c08723c */ /* 0x004fec0000001808 */
[----:B------:R-:W-:-:S02]  /*44160*/  IMAD.MOV.U32 R24, RZ, RZ, R4 ;  /* 0x000000ffff187224 */ /* 0x000fc400078e0004 */
[----:B------:R-:W-:Y:S02]  /*44170*/  IMAD.MOV.U32 R27, RZ, RZ, R5 ;  /* 0x000000ffff1b7224 */ /* 0x000fe400078e0005 */
[----:B------:R-:W3:-:S13]  /*44180*/  LDL.LU.64 R4, [R1+0x20c0] ;  /* 0x0020c00001047983 */ /* 0x000eda0000300a00 */
[----:B------:R0:W-:Y:S04]  /*44190*/  STL.64 [R1+0x270], R8 ;  /* 0x0002700801007387 */ /* 0x0001e80000100a00 */
[----:B------:R4:W-:Y:S04]  /*441a0*/  STL [R1+0x278], R10 ;  /* 0x0002780a01007387 */ /* 0x0009e80000100800 */
[----:B0-----:R-:W2:Y:S04]  /*441b0*/  LDL.LU R8, [R1+0x340] ;  /* 0x0003400001087983 */ /* 0x001ea80000300800 */
[----:B------:R-:W2:Y:S01]  /*441c0*/  LDL.LU R9, [R1+0x344] ;  /* 0x0003440001097983 */ /* 0x000ea20000300800 */
[----:B------:R-:W-:-:S02]  /*441d0*/  IMAD.MOV.U32 R28, RZ, RZ, R11 ;  /* 0x000000ffff1c7224 */ /* 0x000fc400078e000b */
[----:B----4-:R-:W-:Y:S02]  /*441e0*/  IMAD.MOV.U32 R10, RZ, RZ, R25 ;  /* 0x000000ffff0a7224 */ /* 0x010fe400078e0019 */
[----:B------:R-:W-:Y:S01]  /*441f0*/  IMAD.MOV.U32 R11, RZ, RZ, R29 ;  /* 0x000000ffff0b7224 */ /* 0x000fe200078e001d */
[----:B------:R-:W4:Y:S04]  /*44200*/  LDL.LU R25, [R1+0x20b8] ;  /* 0x0020b80001197983 */ /* 0x000f280000300800 */
[----:B------:R-:W3:Y:S04]  /*44210*/  LDL.LU R29, [R1+0x20b4] ;  /* 0x0020b400011d7983 */ /* 0x000ee80000300800 */
[----:B------:R-:W-:Y:S04]  /*44220*/  STL.64 [R1+0x2020], R10 ;  /* 0x0020200a01007387 */ /* 0x000fe80000100a00 */
[----:B--2---:R0:W-:Y:S04]  /*44230*/  STL.64 [R1+0x2018], R8 ;  /* 0x0020180801007387 */ /* 0x0041e80000100a00 */
[----:B0-----:R-:W2:Y:S04]  /*44240*/  LDL.LU R8, [R1+0x3c0] ;  /* 0x0003c00001087983 */ /* 0x001ea80000300800 */
[----:B------:R-:W2:Y:S04]  /*44250*/  LDL.LU R9, [R1+0x3c4] ;  /* 0x0003c40001097983 */ /* 0x000ea80000300800 */
[----:B------:R-:W2:Y:S04]  /*44260*/  LDL.LU R10, [R1+0x3c8] ;  /* 0x0003c800010a7983 */ /* 0x000ea80000300800 */
[----:B------:R-:W2:Y:S04]  /*44270*/  LDL.LU R11, [R1+0x3cc] ;  /* 0x0003cc00010b7983 */ /* 0x000ea80000300800 */
[----:B------:R0:W-:Y:S04]  /*44280*/  STL [R1+0x1eac], R28 ;  /* 0x001eac1c01007387 */ /* 0x0001e80000100800 */
[----:B0-----:R-:W4:Y:S04]  /*44290*/  LDL R28, [R1+0x17ec] ;  /* 0x0017ec00011c7983 */ /* 0x001f280000100800 */
[----:B------:R0:W-:Y:S01]  /*442a0*/  STL.64 [R1+0x2050], R16 ;  /* 0x0020501001007387 */ /* 0x0001e20000100a00 */
[----:B--2---:R-:W-:Y:S03]  /*442b0*/  HMMA.16816.F32 R12, R12, R16, R8 ;  /* 0x000000100c0c723c */ /* 0x004fe60000001808 */
[----:B------:R-:W2:-:S15]  /*442c0*/  LDL.LU R8, [R1+0x380] ;  /* 0x0003800001087983 */ /* 0x000e9e0000300800 */
[----:B------:R-:W-:-:S05]  /*442d0*/  NOP ;  /* 0x0000000000007918 */ /* 0x000fca0000000000 */
[----:B------:R1:W-:Y:S04]  /*442e0*/  STL.64 [R1+0x1a0], R12 ;  /* 0x0001a00c01007387 */ /* 0x0003e80000100a00 */
[----:B------:R-:W-:Y:S04]  /*442f0*/  STL.64 [R1+0x1a8], R14 ;  /* 0x0001a80e01007387 */ /* 0x000fe80000100a00 */
[----:B------:R-:W2:Y:S01]  /*44300*/  LDL.LU R9, [R1+0x384] ;  /* 0x0003840001097983 */ /* 0x000ea20000300800 */
[----:B0-----:R-:W-:Y:S02]  /*44310*/  IMAD.MOV.U32 R16, RZ, RZ, R24 ;  /* 0x000000ffff107224 */ /* 0x001fe400078e0018 */
[----:B------:R-:W-:-:S02]  /*44320*/  IMAD.MOV.U32 R17, RZ, RZ, R27 ;  /* 0x000000ffff117224 */ /* 0x000fc400078e001b */
[----:B---3--:R-:W-:Y:S02]  /*44330*/  IMAD.MOV.U32 R10, RZ, RZ, R29 ;  /* 0x000000ffff0a7224 */ /* 0x008fe400078e001d */
[----:B----4-:R-:W-:Y:S01]  /*44340*/  IMAD.MOV.U32 R11, RZ, RZ, R25 ;  /* 0x000000ffff0b7224 */ /* 0x010fe200078e0019 */
[----:B------:R-:W3:Y:S04]  /*44350*/  LDL.LU R29, [R1+0x20b0] ;  /* 0x0020b000011d7983 */ /* 0x000ee80000300800 */
[----:B------:R-:W4:Y:S04]  /*44360*/  LDL.LU R25, [R1+0x20ac] ;  /* 0x0020ac0001197983 */ /* 0x000f280000300800 */
[----:B------:R-:W4:Y:S04]  /*44370*/  LDL.LU R24, [R1+0x20a8] ;  /* 0x0020a80001187983 */ /* 0x000f280000300800 */
[----:B------:R-:W-:Y:S04]  /*44380*/  STL.64 [R1+0x2060], R16 ;  /* 0x0020601001007387 */ /* 0x000fe80000100a00 */
[----:B------:R-:W-:Y:S01]  /*44390*/  STL.64 [R1+0x2030], R10 ;  /* 0x0020300a01007387 */ /* 0x000fe20000100a00 */
[----:B-1----:R-:W-:Y:S01]  /*443a0*/  MOV R12, R18 ;  /* 0x00000012000c7202 */ /* 0x002fe20000000f00 */
[----:B------:R-:W-:-:S02]  /*443b0*/  IMAD.MOV.U32 R13, RZ, RZ, R3 ;  /* 0x000000ffff0d7224 */ /* 0x000fc400078e0003 */
[----:B--2---:R0:W-:Y:S02]  /*443c0*/  STL.64 [R1+0x2028], R8 ;  /* 0x0020280801007387 */ /* 0x0041e40000100a00 */
[----:B0-----:R-:W-:Y:S02]  /*443d0*/  IMAD.MOV.U32 R8, RZ, RZ, R26 ;  /* 0x000000ffff087224 */ /* 0x001fe400078e001a */
[----:B------:R-:W-:-:S07]  /*443e0*/  IMAD.MOV.U32 R9, RZ, RZ, R19 ;  /* 0x000000ffff097224 */ /* 0x000fce00078e0013 */
[----:B------:R-:W-:-:S15]  /*443f0*/  HMMA.16816.F32 R20, R4, R8, R20 ;  /* 0x000000080414723c */ /* 0x000fde0000001814 */
[----:B------:R-:W-:-:S08]  /*44400*/  NOP ;  /* 0x0000000000007918 */ /* 0x000fd00000000000 */
[----:B------:R0:W-:Y:S04]  /*44410*/  STL.64 [R1+0x120], R20 ;  /* 0x0001201401007387 */ /* 0x0001e80000100a00 */
[----:B------:R-:W-:Y:S04]  /*44420*/  STL.64 [R1+0x128], R22 ;  /* 0x0001281601007387 */ /* 0x000fe80000100a00 */
[----:B------:R-:W4:Y:S04]  /*44430*/  LDL.LU R26, [R1+0x398] ;  /* 0x00039800011a7983 */ /* 0x000f280000300800 */
[----:B------:R-:W4:Y:S01]  /*44440*/  LDL.LU R27, [R1+0x39c] ;  /* 0x00039c00011b7983 */ /* 0x000f220000300800 */
[----:B0-----:R-:W-:-:S02]  /*44450*/  IMAD.MOV.U32 R20, RZ, RZ, R2 ;  /* 0x000000ffff147224 */ /* 0x001fc400078e0002 */
[----:B------:R-:W-:-:S05]  /*44460*/  IMAD.MOV.U32 R21, RZ, RZ, R0 ;  /* 0x000000ffff157224 */ /* 0x000fca00078e0000 */
[----:B------:R0:W-:Y:S04]  /*44470*/  STL.64 [R1+0x20a0], R20 ;  /* 0x0020a01401007387 */ /* 0x0001e80000100a00 */
[----:B0-----:R-:W4:Y:S04]  /*44480*/  LDL.64 R20, [R1+0x60] ;  /* 0x0000600001147983 */ /* 0x001f280000100a00 */
        /* <DEDUP_REMOVED lines=11> */
[----:B------:R-:W3:Y:S04]  /*44540*/  LDL.64 R16, [R1+0x20] ;  /* 0x0000200001107983 */ /* 0x000ee80000100a00 */
[----:B---3--:R0:W-:Y:S04]  /*44550*/  STL.64 [R1+0x2078], R16 ;  /* 0x0020781001007387 */ /* 0x0081e80000100a00 */
[----:B0-----:R-:W3:Y:S04]  /*44560*/  LDL.LU R16, [R1+0x320] ;  /* 0x0003200001107983 */ /* 0x001ee80000300800 */
[----:B------:R-:W3:Y:S04]  /*44570*/  LDL.LU R17, [R1+0x324] ;  /* 0x0003240001117983 */ /* 0x000ee80000300800 */
[----:B------:R-:W3:Y:S04]  /*44580*/  LDL.LU R18, [R1+0x328] ;  /* 0x0003280001127983 */ /* 0x000ee80000300800 */
[----:B------:R-:W3:Y:S04]  /*44590*/  LDL.LU R19, [R1+0x32c] ;  /* 0x00032c0001137983 */ /* 0x000ee80000300800 */
[----:B------:R0:W-:Y:S04]  /*445a0*/  STL.64 [R1+0x2058], R8 ;  /* 0x0020580801007387 */ /* 0x0001e80000100a00 */
[----:B0-----:R-:W2:Y:S04]  /*445b0*/  LDL.LU R8, [R1+0x3d0] ;  /* 0x0003d00001087983 */ /* 0x001ea80000300800 */
[----:B------:R-:W2:Y:S04]  /*445c0*/  LDL.LU R9, [R1+0x3d4] ;  /* 0x0003d40001097983 */ /* 0x000ea80000300800 */
[----:B------:R-:W3:Y:S04]  /*445d0*/  LDL.LU R10, [R1+0x3d8] ;  /* 0x0003d800010a7983 */ /* 0x000ee80000300800 */
[----:B------:R-:W3:Y:S01]  /*445e0*/  LDL.LU R11, [R1+0x3dc] ;  /* 0x0003dc00010b7983 */ /* 0x000ee20000300800 */
[----:B----4-:R-:W-:Y:S06]  /*445f0*/  HMMA.16816.F32 R24, R4, R20, R24 ;  /* 0x000000140418723c */ /* 0x010fec0000001818 */
        /* <DEDUP_REMOVED lines=8> */
[----:B------:R-:W3:Y:S04]  /*44680*/  LDL.LU.64 R20, [R1+0x20a0] ;  /* 0x0020a00001147983 */ /* 0x000ee80000300a00 */
[----:B------:R-:W4:Y:S01]  /*44690*/  LDL R0, [R1+0x17e8] ;  /* 0x0017e80001007983 */ /* 0x000f220000100800 */
[----:B---3--:R-:W-:Y:S03]  /*446a0*/  HMMA.16816.F32 R20, R4, R20, R12 ;  /* 0x000000140414723c */ /* 0x008fe6000000180c */
[----:B----4-:R-:W-:Y:S04]  /*446b0*/  STL [R1+0x2010], R0 ;  /* 0x0020100001007387 */ /* 0x010fe80000100800 */
[----:B------:R-:W-:Y:S04]  /*446c0*/  STL.64 [R1+0x1ca0], R26 ;  /* 0x001ca01a01007387 */ /* 0x000fe80000100a00 */
[----:B------:R0:W-:Y:S04]  /*446d0*/  STL.64 [R1+0x1c98], R24 ;  /* 0x001c981801007387 */ /* 0x0001e80000100a00 */
[----:B0-----:R-:W3:Y:S04]  /*446e0*/  LDL.LU R24, [R1+0x300] ;  /* 0x0003000001187983 */ /* 0x001ee80000300800 */
[----:B------:R-:W3:Y:S04]  /*446f0*/  LDL.LU R25, [R1+0x304] ;  /* 0x0003040001197983 */ /* 0x000ee80000300800 */
[----:B------:R-:W3:Y:S04]  /*44700*/  LDL.LU R26, [R1+0x308] ;  /* 0x00030800011a7983 */ /* 0x000ee80000300800 */
[----:B------:R-:W4:Y:S04]  /*44710*/  LDL.LU.64 R14, [R1+0x2098] ;  /* 0x00209800010e7983 */ /* 0x000f280000300a00 */
[----:B------:R-:W4:Y:S04]  /*44720*/  LDL.LU.64 R12, [R1+0x2090] ;  /* 0x00209000010c7983 */ /* 0x000f280000300a00 */
[----:B------:R0:W-:Y:S04]  /*44730*/  STL.64 [R1+0x250], R20 ;  /* 0x0002501401007387 */ /* 0x0001e80000100a00 */
[----:B------:R-:W-:Y:S04]  /*44740*/  STL [R1+0x258], R22 ;  /* 0x0002581601007387 */ /* 0x000fe80000100800 */
[----:B0-----:R-:W4:Y:S01]  /*44750*/  LDL.LU.64 R20, [R1+0x2088] ;  /* 0x0020880001147983 */ /* 0x001f220000300a00 */
[----:B------:R-:W-:-:S02]  /*44760*/  IMAD.MOV.U32 R27, RZ, RZ, R29 ;  /* 0x000000ffff1b7224 */ /* 0x000fc400078e001d */
[----:B------:R-:W-:-:S05]  /*44770*/  IMAD.MOV.U32 R29, RZ, RZ, R23 ;  /* 0x000000ffff1d7224 */ /* 0x000fca00078e0017 */
[----:B------:R-:W-:Y:S01]  /*44780*/  STL [R1+0x2014], R29 ;  /* 0x0020141d01007387 */ /* 0x000fe20000100800 */
[----:B----4-:R-:W-:-:S15]  /*44790*/  HMMA.16816.F32 R12, R4, R20, R12 ;  /* 0x00000014040c723c */ /* 0x010fde000000180c */
[----:B------:R-:W-:-:S08]  /*447a0*/  NOP ;  /* 0x0000000000007918 */ /* 0x000fd00000000000 */
[----:B------:R0:W-:Y:S04]  /*447b0*/  STL.64 [R1+0x240], R12 ;  /* 0x0002400c01007387 */ /* 0x0001e80000100a00 */
[----:B------:R-:W-:Y:S04]  /*447c0*/  STL.64 [R1+0x248], R14 ;  /* 0x0002480e01007387 */ /* 0x000fe80000100a00 */
[----:B0-----:R-:W4:Y:S04]  /*447d0*/  LDL.LU.64 R12, [R1+0x2080] ;  /* 0x00208000010c7983 */ /* 0x001f280000300a00 */
[----:B------:R0:W-:Y:S04]  /*447e0*/  STL.64 [R1+0x2038], R20 ;  /* 0x0020381401007387 */ /* 0x0001e80000100a00 */
[----:B0-----:R-:W3:Y:S04]  /*447f0*/  LDL.LU R20, [R1+0x3b0] ;  /* 0x0003b00001147983 */ /* 0x001ee80000300800 */
[----:B------:R-:W3:Y:S04]  /*44800*/  LDL.LU R21, [R1+0x3b4] ;  /* 0x0003b40001157983 */ /* 0x000ee80000300800 */
[----:B------:R-:W3:Y:S04]  /*44810*/  LDL.LU R22, [R1+0x3b8] ;  /* 0x0003b80001167983 */ /* 0x000ee80000300800 */
[----:B------:R-:W3:Y:S01]  /*44820*/  LDL.LU R23, [R1+0x3bc] ;  /* 0x0003bc0001177983 */ /* 0x000ee20000300800 */
[----:B----4-:R-:W-:Y:S03]  /*44830*/  HMMA.16816.F32 R12, R4, R12, R16 ;  /* 0x0000000c040c723c */ /* 0x010fe60000001810 */
[----:B------:R-:W2:-:S15]  /*44840*/  LDL.LU.64 R16, [R1+0x2078] ;  /* 0x0020780001107983 */ /* 0x000e9e0000300a00 */
[----:B------:R-:W-:-:S05]  /*44850*/  NOP ;  /* 0x0000000000007918 */ /* 0x000fca0000000000 */
[----:B------:R-:W-:Y:S04]  /*44860*/  STL.64 [R1+0x230], R12 ;  /* 0x0002300c01007387 */ /* 0x000fe80000100a00 */
[----:B------:R-:W-:Y:S04]  /*44870*/  STL.64 [R1+0x238], R14 ;  /* 0x0002380e01007387 */ /* 0x000fe80000100a00 */
[----:B------:R-:W0:Y:S04]  /*44880*/  LDSM.16.MT88.4 R12, [R28+UR4+0x6000] ;  /* 0x006000041c0c783b */ /* 0x000e280008004200 */
[----:B0-----:R-:W-:Y:S04]  /*44890*/  STL.64 [R1+0x1f70], R14 ;  /* 0x001f700e01007387 */ /* 0x001fe80000100a00 */
[----:B------:R0:W-:Y:S04]  /*448a0*/  STL.64 [R1+0x1f68], R12 ;  /* 0x001f680c01007387 */ /* 0x0001e80000100a00 */
[----:B0-----:R-:W4:Y:S01]  /*448b0*/  LDL.64 R12, [R1+0x50] ;  /* 0x00005000010c7983 */ /* 0x001f220000100a00 */
        /* <DEDUP_REMOVED lines=11> */
[----:B------:R0:W-:Y:S04]  /*44970*/  STL.64 [R1+0x3d0], R16 ;  /* 0x0003d01001007387 */ /* 0x0001e80000100a00 */
[----:B------:R1:W-:Y:S04]  /*44980*/  STL.64 [R1+0x3d8], R18 ;  /* 0x0003d81201007387 */ /* 0x0003e80000100a00 */
[----:B0-----:R-:W3:Y:S02]  /*44990*/  LDL.LU.64 R16, [R1+0x2050] ;  /* 0x0020500001107983 */ /* 0x001ee40000300a00 */
[----:B---3--:R-:W-:Y:S07]  /*449a0*/  HMMA.16816.F32 R4, R4, R16, R24 ;  /* 0x000000100404723c */ /* 0x008fee0000001818 */
[----:B------:R-:W-:-:S02]  /*449b0*/  IMAD.MOV.U32 R24, RZ, RZ, R16 ;  /* 0x000000ffff187224 */ /* 0x000fc400078e0010 */
[----:B------:R-:W-:-:S14]  /*449c0*/  IMAD.MOV.U32 R25, RZ, RZ, R17 ;  /* 0x000000ffff197224 */ /* 0x000fdc00078e0011 */
[----:B------:R0:W-:Y:S04]  /*449d0*/  STL.64 [R1+0x220], R4 ;  /* 0x0002200401007387 */ /* 0x0001e80000100a00 */
[----:B------:R3:W-:Y:S04]  /*449e0*/  STL.64 [R1+0x228], R6 ;  /* 0x0002280601007387 */ /* 0x0007e80000100a00 */
[----:B-1----:R-:W2:Y:S04]  /*449f0*/  LDL.LU.64 R18, [R1+0x2048] ;  /* 0x0020480001127983 */ /* 0x002ea80000300a00 */
[----:B------:R-:W2:Y:S04]  /*44a00*/  LDL.LU.64 R16, [R1+0x2040] ;  /* 0x0020400001107983 */ /* 0x000ea80000300a00 */
[----:B0-----:R-:W4:Y:S04]  /*44a10*/  LDL.LU R4, [R1+0x350] ;  /* 0x0003500001047983 */ /* 0x001f280000300800 */
[----:B------:R-:W4:Y:S04]  /*44a20*/  LDL.LU R5, [R1+0x354] ;  /* 0x0003540001057983 */ /* 0x000f280000300800 */
[----:B---3--:R-:W4:Y:S04]  /*44a30*/  LDL.LU R6, [R1+0x358] ;  /* 0x0003580001067983 */ /* 0x008f280000300800 */
[----:B------:R-:W4:Y:S04]  /*44a40*/  LDL.LU R7, [R1+0x35c] ;  /* 0x00035c0001077983 */ /* 0x000f280000300800 */
[----:B------:R-:W-:Y:S01]  /*44a50*/  STL.64 [R1+0x2008], R24 ;  /* 0x0020081801007387 */ /* 0x000fe20000100a00 */
[----:B--2---:R-:W-:Y:S03]  /*44a60*/  HMMA.16816.F32 R8, R16, R8, R20 ;  /* 0x000000081008723c */ /* 0x004fe60000001814 */
[----:B------:R-:W2:-:S15]  /*44a70*/  LDL.LU.64 R20, [R1+0x2038] ;  /* 0x0020380001147983 */ /* 0x000e9e0000300a00 */
[----:B------:R-:W-:-:S05]  /*44a80*/  NOP ;  /* 0x0000000000007918 */ /* 0x000fca0000000000 */
[----:B------:R-:W-:Y:S04]  /*44a90*/  STL.64 [R1+0x400], R8 ;  /* 0x0004000801007387 */ /* 0x000fe80000100a00 */
[----:B------:R0:W-:Y:S04]  /*44aa0*/  STL.64 [R1+0x408], R10 ;  /* 0x0004080a01007387 */ /* 0x0001e80000100a00 */
[----:B0-----:R-:W3:Y:S04]  /*44ab0*/  LDL.LU.64 R10, [R1+0x2030] ;  /* 0x00203000010a7983 */ /* 0x001ee80000300a00 */
[----:B------:R-:W3:Y:S01]  /*44ac0*/  LDL.LU.64 R8, [R1+0x2028] ;  /* 0x0020280001087983 */ /* 0x000ee20000300a00 */
[----:B------:R-:W-:-:S02]  /*44ad0*/  IMAD.MOV.U32 R24, RZ, RZ, R3 ;  /* 0x000000ffff187224 */ /* 0x000fc400078e0003 */
[----:B------:R-:W-:Y:S01]  /*44ae0*/  IMAD.MOV.U32 R25, RZ, RZ, R2 ;  /* 0x000000ffff197224 */ /* 0x000fe200078e0002 */
[C---:B----4-:R-:W-:Y:S06]  /*44af0*/  HMMA.16816.F32 R4, R16.reuse, R12, R4 ;  /* 0x0000000c1004723c */ /* 0x050fec0000001804 */
[----:B---3--:R-:W-:Y:S01]  /*44b00*/  HMMA.16816.F32 R24, R16, R24, R8 ;  /* 0x000000181018723c */ /* 0x008fe20000001808 */
[----:B------:R-:W2:Y:S04]  /*44b10*/  LDL.LU.64 R10, [R1+0x2020] ;  /* 0x00202000010a7983 */ /* 0x000ea80000300a00 */
[----:B------:R-:W2:-:S15]  /*44b20*/  LDL.LU.64 R8, [R1+0x2018] ;  /* 0x0020180001087983 */ /* 0x000e9e0000300a00 */
[----:B------:R-:W-:-:S03]  /*44b30*/  NOP ;  /* 0x0000000000007918 */ /* 0x000fc60000000000 */
[----:B------:R0:W-:Y:S04]  /*44b40*/  STL.64 [R1+0x3f0], R24 ;  /* 0x0003f01801007387 */ /* 0x0001e80000100a00 */
[----:B------:R-:W-:Y:S04]  /*44b50*/  STL.64 [R1+0x3f8], R26 ;  /* 0x0003f81a01007387 */ /* 0x000fe80000100a00 */
[----:B------:R-:W-:Y:S04]  /*44b60*/  STL.64 [R1+0x440], R4 ;  /* 0x0004400401007387 */ /* 0x000fe80000100a00 */
[----:B------:R2:W-:Y:S04]  /*44b70*/  STL.64 [R1+0x448], R6 ;  /* 0x0004480601007387 */ /* 0x0005e80000100a00 */
[----:B0-----:R-:W3:Y:S01]  /*44b80*/  LDL.LU R24, [R1+0x330] ;  /* 0x0003300001187983 */ /* 0x001ee20000300800 */
[----:B------:R-:W-:-:S02]  /*44b90*/  IMAD.MOV.U32 R3, RZ, RZ, R12 ;  /* 0x000000ffff037224 */ /* 0x000fc400078e000c */
[----:B------:R-:W-:Y:S01]  /*44ba0*/  IMAD.MOV.U32 R2, RZ, RZ, R13 ;  /* 0x000000ffff027224 */ /* 0x000fe200078e000d */
[----:B--2---:R-:W-:-:S15]  /*44bb0*/  HMMA.16816.F32 R4, R16, R20, R8 ;  /* 0x000000141004723c */ /* 0x004fde0000001808 */
[----:B------:R-:W-:-:S08]  /*44bc0*/  NOP ;  /* 0x0000000000007918 */ /* 0x000fd00000000000 */
[----:B------:R0:W-:Y:S04]  /*44bd0*/  STL.64 [R1+0x430], R4 ;  /* 0x0004300401007387 */ /* 0x0001e80000100a00 */
[----:B------:R-:W-:Y:S04]  /*44be0*/  STL.64 [R1+0x438], R6 ;  /* 0x0004380601007387 */ /* 0x000fe80000100a00 */
[----:B------:R-:W3:Y:S04]  /*44bf0*/  LDL.LU R25, [R1+0x334] ;  /* 0x0003340001197983 */ /* 0x000ee80000300800 */
[----:B------:R-:W3:Y:S04]  /*44c00*/  LDL.LU R26, [R1+0x338] ;  /* 0x00033800011a7983 */ /* 0x000ee80000300800 */
[----:B------:R-:W3:Y:S04]  /*44c10*/  LDL.LU R27, [R1+0x33c] ;  /* 0x00033c00011b7983 */ /* 0x000ee80000300800 */
[----:B0-----:R-:W3:Y:S04]  /*44c20*/  LDL.64 R4, [R1+0x30] ;  /* 0x0000300001047983 */ /* 0x001ee80000100a00 */
[----:B------:R0:W-:Y:S04]  /*44c30*/  STL.64 [R1+0x1fa0], R20 ;  /* 0x001fa01401007387 */ /* 0x0001e80000100a00 */
[----:B0-----:R-:W2:Y:S04]  /*44c40*/  LDL.LU R20, [R1+0x200] ;  /* 0x0002000001147983 */ /* 0x001ea80000300800 */
[----:B------:R-:W2:Y:S04]  /*44c50*/  LDL.LU R21, [R1+0x204] ;  /* 0x0002040001157983 */ /* 0x000ea80000300800 */
[----:B------:R-:W4:Y:S04]  /*44c60*/  LDL.LU R22, [R1+0x208] ;  /* 0x0002080001167983 */ /* 0x000f280000300800 */
[----:B------:R-:W4:Y:S04]  /*44c70*/  LDL.LU R23, [R1+0x20c] ;  /* 0x00020c0001177983 */ /* 0x000f280000300800 */
[----:B------:R-:W3:Y:S04]  /*44c80*/  LDL.LU R8, [R1+0x310] ;  /* 0x0003100001087983 */ /* 0x000ee80000300800 */
[----:B------:R-:W3:Y:S04]  /*44c90*/  LDL.LU R9, [R1+0x314] ;  /* 0x0003140001097983 */ /* 0x000ee80000300800 */
[----:B------:R-:W2:Y:S04]  /*44ca0*/  LDL.LU R10, [R1+0x318] ;  /* 0x00031800010a7983 */ /* 0x000ea80000300800 */
[----:B------:R-:W2:Y:S04]  /*44cb0*/  LDL.LU R11, [R1+0x31c] ;  /* 0x00031c00010b7983 */ /* 0x000ea80000300800 */
[----:B------:R-:W4:Y:S04]  /*44cc0*/  LDL.LU R12, [R1+0x410] ;  /* 0x00041000010c7983 */ /* 0x000f280000300800 */
[----:B------:R-:W4:Y:S04]  /*44cd0*/  LDL.LU R13, [R1+0x414] ;  /* 0x00041400010d7983 */ /* 0x000f280000300800 */
[----:B------:R-:W3:Y:S04]  /*44ce0*/  LDL.LU R14, [R1+0x418] ;  /* 0x00041800010e7983 */ /* 0x000ee80000300800 */
[----:B------:R-:W3:Y:S04]  /*44cf0*/  LDL.LU R15, [R1+0x41c] ;  /* 0x00041c00010f7983 */ /* 0x000ee80000300800 */
[----:B---3--:R-:W-:Y:S04]  /*44d00*/  STL.64 [R1+0x1ff8], R14 ;  /* 0x001ff80e01007387 */ /* 0x008fe80000100a00 */
[----:B----4-:R0:W-:Y:S02]  /*44d10*/  STL.64 [R1+0x1ff0], R12 ;  /* 0x001ff00c01007387 */ /* 0x0101e40000100a00 */
[----:B0-----:R-:W-:-:S02]  /*44d20*/  IMAD.MOV.U32 R12, RZ, RZ, R29 ;  /* 0x000000ffff0c7224 */ /* 0x001fc400078e001d */
[----:B------:R-:W-:Y:S01]  /*44d30*/  IMAD.MOV.U32 R13, RZ, RZ, R0 ;  /* 0x000000ffff0d7224 */ /* 0x000fe200078e0000 */
[----:B------:R-:W3:Y:S04]  /*44d40*/  LDL.LU R29, [R1+0x2014] ;  /* 0x00201400011d7983 */ /* 0x000ee80000300800 */
[----:B------:R-:W4:Y:S04]  /*44d50*/  LDL.LU R0, [R1+0x2010] ;  /* 0x0020100001007983 */ /* 0x000f280000300800 */
[----:B--2---:R-:W-:Y:S04]  /*44d60*/  STL.64 [R1+0x1fe8], R10 ;  /* 0x001fe80a01007387 */ /* 0x004fe80000100a00 */
[----:B------:R0:W-:Y:S04]  /*44d70*/  STL.64 [R1+0x1fe0], R8 ;  /* 0x001fe00801007387 */ /* 0x0001e80000100a00 */
[----:B0-----:R-:W2:Y:S01]  /*44d80*/  LDL.64 R8, [R1+0x10] ;  /* 0x0000100001087983 */ /* 0x001ea20000100a00 */
[----:B------:R-:W-:Y:S03]  /*44d90*/  HMMA.16816.F32 R24, R16, R4, R24 ;  /* 0x000000041018723c */ /* 0x000fe60000001818 */
[----:B--2---:R0:W-:Y:S04]  /*44da0*/  STL.64 [R1+0x2000], R8 ;  /* 0x0020000801007387 */ /* 0x0041e80000100a00 */
[----:B0-----:R-:W2:Y:S04]  /*44db0*/  LDL.LU R8, [R1+0x450] ;  /* 0x0004500001087983 */ /* 0x001ea80000300800 */
[----:B------:R-:W2:Y:S04]  /*44dc0*/  LDL.LU R9, [R1+0x454] ;  /* 0x0004540001097983 */ /* 0x000ea80000300800 */
[----:B------:R-:W2:Y:S04]  /*44dd0*/  LDL.LU R10, [R1+0x458] ;  /* 0x00045800010a7983 */ /* 0x000ea80000300800 */
[----:B------:R-:W2:Y:S04]  /*44de0*/  LDL.LU R11, [R1+0x45c] ;  /* 0x00045c00010b7983 */ /* 0x000ea80000300800 */
[----:B------:R-:W-:Y:S04]  /*44df0*/  STL.64 [R1+0x1fb0], R22 ;  /* 0x001fb01601007387 */ /* 0x000fe80000100a00 */
[----:B------:R0:W-:Y:S04]  /*44e00*/  STL.64 [R1+0x1fa8], R20 ;  /* 0x001fa81401007387 */ /* 0x0001e80000100a00 */
[----:B0-----:R-:W3:Y:S01]  /*44e10*/  LDL.64 R20, [R1+0x60] ;  /* 0x0000600001147983 */ /* 0x001ee20000100a00 */
[----:B------:R-:W-:Y:S01]  /*44e20*/  MOV R15, R4 ;  /* 0x00000004000f7202 */ /* 0x000fe20000000f00 */
[----:B------:R-:W-:-:S02]  /*44e30*/  IMAD.MOV.U32 R14, RZ, RZ, R5 ;  /* 0x000000ffff0e7224 */ /* 0x000fc400078e0005 */
[----:B------:R-:W0:Y:S04]  /*44e40*/  LDSM.16.MT88.4 R4, [R28+UR4+0x6080] ;  /* 0x006080041c04783b */ /* 0x000e280008004200 */
[----:B---3--:R1:W-:Y:S04]  /*44e50*/  STL.64 [R1+0x1fc8], R20 ;  /* 0x001fc81401007387 */ /* 0x0083e80000100a00 */
[----:B-1----:R-:W3:Y:S04]  /*44e60*/  LDL.64 R20, [R1+0x70] ;  /* 0x0000700001147983 */ /* 0x002ee80000100a00 */
[----:B------:R1:W-:Y:S04]  /*44e70*/  STL.64 [R1+0x420], R24 ;  /* 0x0004201801007387 */ /* 0x0003e80000100a00 */
[----:B------:R4:W-:Y:S04]  /*44e80*/  STL.64 [R1+0x428], R26 ;  /* 0x0004281a01007387 */ /* 0x0009e80000100a00 */
[----:B-1----:R-:W3:Y:S04]  /*44e90*/  LDL.LU.64 R24, [R1+0x2008] ;  /* 0x0020080001187983 */ /* 0x002ee80000300a00 */
[----:B----4-:R-:W4:Y:S04]  /*44ea0*/  LDL R27, [R1+0x474] ;  /* 0x00047400011b7983 */ /* 0x010f280000100800 */
[----:B----4-:R-:W-:Y:S04]  /*44eb0*/  STL [R1+0x1ed8], R27 ;  /* 0x001ed81b01007387 */ /* 0x010fe80000100800 */
[----:B0-----:R-:W-:Y:S04]  /*44ec0*/  STL.64 [R1+0x1ee8], R6 ;  /* 0x001ee80601007387 */ /* 0x001fe80000100a00 */
[----:B------:R0:W-:Y:S02]  /*44ed0*/  STL.64 [R1+0x1ee0], R4 ;  /* 0x001ee00401007387 */ /* 0x0001e40000100a00 */
[----:B0-----:R-:W-:-:S02]  /*44ee0*/  IMAD.MOV.U32 R4, RZ, RZ, R15 ;  /* 0x000000ffff047224 */ /* 0x001fc400078e000f */
[----:B------:R-:W-:-:S05]  /*44ef0*/  IMAD.MOV.U32 R5, RZ, RZ, R14 ;  /* 0x000000ffff057224 */ /* 0x000fca00078e000e */
[----:B------:R0:W-:Y:S04]  /*44f00*/  STL.64 [R1+0x1f98], R4 ;  /* 0x001f980401007387 */ /* 0x0001e80000100a00 */
[----:B0-----:R-:W4:Y:S04]  /*44f10*/  LDL.LU R4, [R1+0x1f0] ;  /* 0x0001f00001047983 */ /* 0x001f280000300800 */
[----:B------:R-:W4:Y:S04]  /*44f20*/  LDL.LU R5, [R1+0x1f4] ;  /* 0x0001f40001057983 */ /* 0x000f280000300800 */
[----:B------:R-:W3:Y:S04]  /*44f30*/  LDL.LU R6, [R1+0x1f8] ;  /* 0x0001f80001067983 */ /* 0x000ee80000300800 */
[----:B------:R-:W3:Y:S01]  /*44f40*/  LDL.LU R7, [R1+0x1fc] ;  /* 0x0001fc0001077983 */ /* 0x000ee20000300800 */
[C---:B--2---:R-:W-:Y:S03]  /*44f50*/  HMMA.16816.F32 R12, R16.reuse, R12, R8 ;  /* 0x0000000c100c723c */ /* 0x044fe60000001808 */
[----:B---3--:R-:W-:Y:S04]  /*44f60*/  STL.64 [R1+0x1fc0], R6 ;  /* 0x001fc00601007387 */ /* 0x008fe80000100a00 */
[----:B----4-:R0:W-:Y:S04]  /*44f70*/  STL.64 [R1+0x1fb8], R4 ;  /* 0x001fb80401007387 */ /* 0x0101e80000100a00 */
[----:B0-----:R-:W2:Y:S04]  /*44f80*/  LDL.LU R4, [R1+0x2e0] ;  /* 0x0002e00001047983 */ /* 0x001ea80000300800 */
[----:B------:R-:W2:Y:S04]  /*44f90*/  LDL.LU R5, [R1+0x2e4] ;  /* 0x0002e40001057983 */ /* 0x000ea80000300800 */
        /* <DEDUP_REMOVED lines=10> */
[----:B------:R-:W-:Y:S04]  /*45040*/  STL.64 [R1+0x458], R14 ;  /* 0x0004580e01007387 */ /* 0x000fe80000100a00 */
[----:B------:R-:W3:Y:S01]  /*45050*/  LDL.LU.64 R10, [R1+0x1fe8] ;  /* 0x001fe800010a7983 */ /* 0x000ee20000300a00 */
[----:B0-----:R-:W-:Y:S02]  /*45060*/  IMAD.MOV.U32 R13, RZ, RZ, R8 ;  /* 0x000000ffff0d7224 */ /* 0x001fe400078e0008 */
[----:B------:R-:W-:-:S02]  /*45070*/  IMAD.MOV.U32 R12, RZ, RZ, R9 ;  /* 0x000000ffff0c7224 */ /* 0x000fc400078e0009 */
[----:B------:R-:W3:Y:S02]  /*45080*/  LDL.LU.64 R8, [R1+0x1fe0] ;  /* 0x001fe00001087983 */ /* 0x000ee40000300a00 */
[----:B---3--:R-:W-:Y:S02]  /*45090*/  HMMA.16816.F32 R16, R16, R24, R8 ;  /* 0x000000181010723c */ /* 0x008fe40000001808 */
[----:B------:R-:W3:Y:S04]  /*450a0*/  LDL.LU.64 R10, [R1+0x1fd8] ;  /* 0x001fd800010a7983 */ /* 0x000ee80000300a00 */
[----:B------:R-:W3:Y:S04]  /*450b0*/  LDL.LU.64 R8, [R1+0x1fd0] ;  /* 0x001fd00001087983 */ /* 0x000ee80000300a00 */
[----:B------:R0:W-:Y:S04]  /*450c0*/  STL.64 [R1+0x1f78], R24 ;  /* 0x001f781801007387 */ /* 0x0001e80000100a00 */
[----:B0-----:R-:W3:Y:S09]  /*450d0*/  LDL.LU R24, [R1+0x2f0] ;  /* 0x0002f00001187983 */ /* 0x001ef20000300800 */
[----:B------:R-:W-:Y:S04]  /*450e0*/  STL.64 [R1+0x410], R16 ;  /* 0x0004101001007387 */ /* 0x000fe80000100a00 */
[----:B------:R-:W-:Y:S04]  /*450f0*/  STL.64 [R1+0x418], R18 ;  /* 0x0004181201007387 */ /* 0x000fe80000100a00 */
[----:B------:R-:W3:Y:S04]  /*45100*/  LDL.LU R25, [R1+0x2f4] ;  /* 0x0002f40001197983 */ /* 0x000ee80000300800 */
[----:B------:R-:W3:Y:S04]  /*45110*/  LDL.LU R26, [R1+0x2f8] ;  /* 0x0002f800011a7983 */ /* 0x000ee80000300800 */
[----:B------:R-:W3:Y:S02]  /*45120*/  LDL.LU R27, [R1+0x2fc] ;  /* 0x0002fc00011b7983 */ /* 0x000ee40000300800 */
[----:B---3--:R-:W-:-:S15]  /*45130*/  HMMA.16816.F32 R24, R8, R20, R24 ;  /* 0x000000140818723c */ /* 0x008fde0000001818 */
[----:B------:R-:W-:-:S08]  /*45140*/  NOP ;  /* 0x0000000000007918 */ /* 0x000fd00000000000 */
[----:B------:R-:W-:Y:S04]  /*45150*/  STL.64 [R1+0x3c0], R24 ;  /* 0x0003c01801007387 */ /* 0x000fe80000100a00 */
[----:B------:R0:W-:Y:S02]  /*45160*/  STL.64 [R1+0x3c8], R26 ;  /* 0x0003c81a01007387 */ /* 0x0001e40000100a00 */
[----:B0-----:R-:W-:Y:S02]  /*45170*/  IMAD.MOV.U32 R27, RZ, RZ, R20 ;  /* 0x000000ffff1b7224 */ /* 0x001fe400078e0014 */
[----:B------:R-:W-:Y:S02]  /*45180*/  IMAD.MOV.U32 R26, RZ, RZ, R21 ;  /* 0x000000ffff1a7224 */ /* 0x000fe400078e0015 */
[----:B------:R-:W2:Y:S01]  /*45190*/  LDL.LU.64 R20, [R1+0x1fc8] ;  /* 0x001fc80001147983 */ /* 0x000ea20000300a00 */
[----:B------:R-:W-:-:S02]  /*451a0*/  IMAD.MOV.U32 R16, RZ, RZ, R3 ;  /* 0x000000ffff107224 */ /* 0x000fc400078e0003 */
        /* <DEDUP_REMOVED lines=20> */
[----:B--2---:R-:W-:Y:S03]  /*452f0*/  HMMA.16816.F32 R20, R8, R20, R4 ;  /* 0x000000140814723c */ /* 0x004fe60000001804 */
[----:B------:R-:W3:-:S15]  /*45300*/  LDL.LU.64 R4, [R1+0x1f98] ;  /* 0x001f980001047983 */ /* 0x000ede0000300a00 */
[----:B------:R-:W-:-:S05]  /*45310*/  NOP ;  /* 0x0000000000007918 */ /* 0x000fca0000000000 */
[----:B------:R0:W-:Y:S04]  /*45320*/  STL.64 [R1+0x390], R20 ;  /* 0x0003901401007387 */ /* 0x0001e80000100a00 */
[----:B------:R-:W-:Y:S04]  /*45330*/  STL.64 [R1+0x398], R22 ;  /* 0x0003981601007387 */ /* 0x000fe80000100a00 */
[----:B0-----:R-:W2:Y:S04]  /*45340*/  LDL.LU.64 R20, [R1+0x1f90] ;  /* 0x001f900001147983 */ /* 0x001ea80000300a00 */
[----:B------:R-:W4:Y:S01]  /*45350*/  LDL.64 R24, [R1+0x20] ;  /* 0x0000200001187983 */ /* 0x000f220000100a00 */
[----:B---3--:R-:W-:Y:S03]  /*45360*/  HMMA.16816.F32 R4, R8, R4, R16 ;  /* 0x000000040804723c */ /* 0x008fe60000001810 */
[----:B------:R-:W3:-:S15]  /*45370*/  LDL.LU R16, [R1+0x490] ;  /* 0x0004900001107983 */ /* 0x000ede0000300800 */
[----:B------:R-:W-:-:S05]  /*45380*/  NOP ;  /* 0x0000000000007918 */ /* 0x000fca0000000000 */
[----:B------:R-:W-:Y:S04]  /*45390*/  STL.64 [R1+0x380], R4 ;  /* 0x0003800401007387 */ /* 0x000fe80000100a00 */
[----:B------:R-:W-:Y:S04]  /*453a0*/  STL.64 [R1+0x388], R6 ;  /* 0x0003880601007387 */ /* 0x000fe80000100a00 */
[----:B------:R-:W3:Y:S04]  /*453b0*/  LDL.LU R17, [R1+0x494] ;  /* 0x0004940001117983 */ /* 0x000ee80000300800 */
[----:B------:R-:W2:Y:S04]  /*453c0*/  LDL.LU R18, [R1+0x498] ;  /* 0x0004980001127983 */ /* 0x000ea80000300800 */
[----:B------:R-:W2:Y:S04]  /*453d0*/  LDL.LU R19, [R1+0x49c] ;  /* 0x00049c0001137983 */ /* 0x000ea80000300800 */
[----:B--2---:R0:W-:Y:S02]  /*453e0*/  STL.64 [R1+0x1f88], R18 ;  /* 0x001f881201007387 */ /* 0x0041e40000100a00 */
[----:B0-----:R-:W-:-:S02]  /*453f0*/  IMAD.MOV.U32 R18, RZ, RZ, R21 ;  /* 0x000000ffff127224 */ /* 0x001fc400078e0015 */
[----:B------:R-:W-:Y:S02]  /*45400*/  IMAD.MOV.U32 R19, RZ, RZ, R20 ;  /* 0x000000ffff137224 */ /* 0x000fe400078e0014 */
[----:B------:R-:W0:Y:S04]  /*45410*/  LDSM.16.MT88.4 R20, [R0+UR4+0x6000] ;  /* 0x006000040014783b */ /* 0x000e280008004200 */
[----:B---3--:R1:W-:Y:S04]  /*45420*/  STL.64 [R1+0x1f80], R16 ;  /* 0x001f801001007387 */ /* 0x0083e80000100a00 */
[----:B-1----:R-:W4:Y:S04]  /*45430*/  LDL.LU R16, [R1+0x4a0] ;  /* 0x0004a00001107983 */ /* 0x002f280000300800 */
[----:B------:R-:W4:Y:S04]  /*45440*/  LDL.LU R17, [R1+0x4a4] ;  /* 0x0004a40001117983 */ /* 0x000f280000300800 */
[----:B0-----:R-:W-:Y:S04]  /*45450*/  STL.64 [R1+0x1e60], R22 ;  /* 0x001e601601007387 */ /* 0x001fe80000100a00 */
[----:B------:R0:W-:Y:S04]  /*45460*/  STL.64 [R1+0x1e58], R20 ;  /* 0x001e581401007387 */ /* 0x0001e80000100a00 */
[----:B0-----:R-:W2:Y:S04]  /*45470*/  LDL.LU R20, [R1+0x180] ;  /* 0x0001800001147983 */ /* 0x001ea80000300800 */
        /* <DEDUP_REMOVED lines=8> */
[----:B----4-:R-:W-:Y:S04]  /*45500*/  STL.64 [R1+0x1ef0], R4 ;  /* 0x001ef00401007387 */ /* 0x010fe80000100a00 */
[----:B---3--:R-:W-:Y:S04]  /*45510*/  STL.64 [R1+0x1eb8], R22 ;  /* 0x001eb81601007387 */ /* 0x008fe80000100a00 */
[----:B------:R0:W-:Y:S04]  /*45520*/  STL.64 [R1+0x1eb0], R20 ;  /* 0x001eb01401007387 */ /* 0x0001e80000100a00 */
[----:B0-----:R-:W2:Y:S04]  /*45530*/  LDL.LU R20, [R1+0x1b0] ;  /* 0x0001b00001147983 */ /* 0x001ea80000300800 */
[----:B------:R-:W2:Y:S04]  /*45540*/  LDL.LU R21, [R1+0x1b4] ;  /* 0x0001b40001157983 */ /* 0x000ea80000300800 */
[----:B------:R-:W3:Y:S04]  /*45550*/  LDL.LU R22, [R1+0x1b8] ;  /* 0x0001b80001167983 */ /* 0x000ee80000300800 */
[----:B------:R-:W3:Y:S01]  /*45560*/  LDL.LU R23, [R1+0x1bc] ;  /* 0x0001bc0001177983 */ /* 0x000ee20000300800 */
[----:B------:R-:W-:Y:S01]  /*45570*/  HMMA.16816.F32 R16, R8, R24, R16 ;  /* 0x000000180810723c */ /* 0x000fe20000001810 */
[----:B------:R-:W-:-:S02]  /*45580*/  IMAD.MOV.U32 R5, RZ, RZ, R12 ;  /* 0x000000ffff057224 */ /* 0x000fc400078e000c */
[----:B------:R-:W-:Y:S01]  /*45590*/  IMAD.MOV.U32 R4, RZ, RZ, R13 ;  /* 0x000000ffff047224 */ /* 0x000fe200078e000d */
[----:B------:R-:W4:Y:S04]  /*455a0*/  LDL.LU R12, [R1+0x160] ;  /* 0x00016000010c7983 */ /* 0x000f280000300800 */
[----:B------:R-:W4:Y:S04]  /*455b0*/  LDL.LU R13, [R1+0x164] ;  /* 0x00016400010d7983 */ /* 0x000f280000300800 */
[----:B------:R-:W4:Y:S04]  /*455c0*/  LDL.LU R14, [R1+0x168] ;  /* 0x00016800010e7983 */ /* 0x000f280000300800 */
[----:B------:R-:W4:Y:S04]  /*455d0*/  LDL.LU R15, [R1+0x16c] ;  /* 0x00016c00010f7983 */ /* 0x000f280000300800 */
[----:B---3--:R-:W-:Y:S04]  /*455e0*/  STL.64 [R1+0x1ec8], R22 ;  /* 0x001ec81601007387 */ /* 0x008fe80000100a00 */
[----:B--2---:R-:W-:Y:S04]  /*455f0*/  STL.64 [R1+0x1ec0], R20 ;  /* 0x001ec01401007387 */ /* 0x004fe80000100a00 */
[----:B------:R-:W-:Y:S04]  /*45600*/  STL.64 [R1+0x370], R16 ;  /* 0x0003701001007387 */ /* 0x000fe80000100a00 */
[----:B------:R0:W-:Y:S04]  /*45610*/  STL.64 [R1+0x378], R18 ;  /* 0x0003781201007387 */ /* 0x0001e80000100a00 */
[----:B0-----:R-:W2:Y:S04]  /*45620*/  LDL.LU.64 R18, [R1+0x1f88] ;  /* 0x001f880001127983 */ /* 0x001ea80000300a00 */
[----:B------:R-:W2:Y:S01]  /*45630*/  LDL.LU.64 R16, [R1+0x1f80] ;  /* 0x001f800001107983 */ /* 0x000ea20000300a00 */
[----:B------:R-:W-:Y:S01]  /*45640*/  MOV R7, R24 ;  /* 0x0000001800077202 */ /* 0x000fe20000000f00 */
[----:B------:R-:W-:-:S02]  /*45650*/  IMAD.MOV.U32 R6, RZ, RZ, R25 ;  /* 0x000000ffff067224 */ /* 0x000fc400078e0019 */
[----:B------:R-:W4:Y:S04]  /*45660*/  LDL.LU.64 R24, [R1+0x1f78] ;  /* 0x001f780001187983 */ /* 0x000f280000300a00 */
[----:B------:R0:W-:Y:S01]  /*45670*/  STL.64 [R1+0x1f08], R4 ;  /* 0x001f080401007387 */ /* 0x0001e20000100a00 */
[----:B--2---:R-:W-:Y:S07]  /*45680*/  HMMA.16816.F32 R16, R8, R4, R16 ;  /* 0x000000040810723c */ /* 0x004fee0000001810 */
[----:B0-----:R-:W-:-:S02]  /*45690*/  IMAD.MOV.U32 R4, RZ, RZ, R7 ;  /* 0x000000ffff047224 */ /* 0x001fc400078e0007 */
[----:B------:R-:W-:-:S14]  /*456a0*/  IMAD.MOV.U32 R5, RZ, RZ, R6 ;  /* 0x000000ffff057224 */ /* 0x000fdc00078e0006 */
[----:B------:R0:W-:Y:S04]  /*456b0*/  STL.64 [R1+0x360], R16 ;  /* 0x0003601001007387 */ /* 0x0001e80000100a00 */
[----:B------:R-:W-:Y:S01]  /*456c0*/  STL.64 [R1+0x368], R18 ;  /* 0x0003681201007387 */ /* 0x000fe20000100a00 */
[----:B0-----:R-:W-:Y:S02]  /*456d0*/  IMAD.MOV.U32 R16, RZ, RZ, R3 ;  /* 0x000000ffff107224 */ /* 0x001fe400078e0003 */
[----:B------:R-:W-:-:S05]  /*456e0*/  IMAD.MOV.U32 R17, RZ, RZ, R2 ;  /* 0x000000ffff117224 */ /* 0x000fca00078e0002 */
[----:B------:R-:W-:Y:S04]  /*456f0*/  STL.64 [R1+0x1f60], R16 ;  /* 0x001f601001007387 */ /* 0x000fe80000100a00 */
[----:B------:R0:W-:Y:S04]  /*45700*/  STL.64 [R1+0x1f20], R4 ;  /* 0x001f200401007387 */ /* 0x0001e80000100a00 */
[----:B0-----:R-:W2:Y:S04]  /*45710*/  LDL.LU.64 R4, [R1+0x30] ;  /* 0x0000300001047983 */ /* 0x001ea80000300a00 */
[----:B--2---:R0:W-:Y:S04]  /*45720*/  STL.64 [R1+0x1f28], R4 ;  /* 0x001f280401007387 */ /* 0x0041e80000100a00 */
[----:B0-----:R-:W2:Y:S01]  /*45730*/  LDL.LU.64 R4, [R1+0x40] ;  /* 0x0000400001047983 */ /* 0x001ea20000300a00 */
[----:B----4-:R-:W-:Y:S03]  /*45740*/  HMMA.16816.F32 R8, R8, R24, R12 ;  /* 0x000000180808723c */ /* 0x010fe6000000180c */
        /* <DEDUP_REMOVED lines=17> */
[----:B------:R-:W4:Y:S04]  /*45860*/  LDL.LU.64 R14, [R1+0x1f70] ;  /* 0x001f7000010e7983 */ /* 0x000f280000300a00 */
[----:B------:R-:W4:Y:S04]  /*45870*/  LDL.LU.64 R12, [R1+0x1f68] ;  /* 0x001f6800010c7983 */ /* 0x000f280000300a00 */
[----:B------:R0:W-:Y:S04]  /*45880*/  STL.64 [R1+0x1f00], R24 ;  /* 0x001f001801007387 */ /* 0x0001e80000100a00 */
[----:B0-----:R-:W3:Y:S04]  /*45890*/  LDL.LU R24, [R1+0x1d0] ;  /* 0x0001d00001187983 */ /* 0x001ee80000300800 */
[----:B------:R-:W-:Y:S04]  /*458a0*/  STL.64 [R1+0x2e0], R8 ;  /* 0x0002e00801007387 */ /* 0x000fe80000100a00 */
[----:B------:R-:W-:Y:S04]  /*458b0*/  STL.64 [R1+0x2e8], R10 ;  /* 0x0002e80a01007387 */ /* 0x000fe80000100a00 */
[----:B------:R-:W3:Y:S04]  /*458c0*/  LDL.LU R25, [R1+0x1d4] ;  /* 0x0001d40001197983 */ /* 0x000ee80000300800 */
[----:B------:R-:W2:Y:S04]  /*458d0*/  LDL.LU R26, [R1+0x1d8] ;  /* 0x0001d800011a7983 */ /* 0x000ea80000300800 */
[----:B------:R-:W2:Y:S04]  /*458e0*/  LDL.LU R27, [R1+0x1dc] ;  /* 0x0001dc00011b7983 */ /* 0x000ea80000300800 */
[----:B------:R-:W0:Y:S04]  /*458f0*/  LDSM.16.MT88.4 R8, [R0+UR4+0x6080] ;  /* 0x006080040008783b */ /* 0x000e280008004200 */
[----:B--2---:R-:W-:Y:S04]  /*45900*/  STL.64 [R1+0x1f18], R26 ;  /* 0x001f181a01007387 */ /* 0x004fe80000100a00 */
[----:B---3--:R1:W-:Y:S04]  /*45910*/  STL.64 [R1+0x1f10], R24 ;  /* 0x001f101801007387 */ /* 0x0083e80000100a00 */
[----:B-1----:R-:W2:Y:S04]  /*45920*/  LDL.LU R24, [R1+0x1e0] ;  /* 0x0001e00001187983 */ /* 0x002ea80000300800 */
[----:B------:R-:W2:Y:S04]  /*45930*/  LDL.LU R25, [R1+0x1e4] ;  /* 0x0001e40001197983 */ /* 0x000ea80000300800 */
[----:B------:R-:W3:Y:S04]  /*45940*/  LDL.LU R26, [R1+0x1e8] ;  /* 0x0001e800011a7983 */ /* 0x000ee80000300800 */
[----:B------:R-:W3:Y:S01]  /*45950*/  LDL.LU R27, [R1+0x1ec] ;  /* 0x0001ec00011b7983 */ /* 0x000ee20000300800 */
[C---:B----4-:R-:W-:Y:S03]  /*45960*/  HMMA.16816.F32 R16, R12.reuse, R20, R16 ;  /* 0x000000140c10723c */ /* 0x050fe60000001810 */
[----:B---3--:R-:W-:Y:S04]  /*45970*/  STL.64 [R1+0x1f38], R26 ;  /* 0x001f381a01007387 */ /* 0x008fe80000100a00 */
[----:B--2---:R1:W-:Y:S04]  /*45980*/  STL.64 [R1+0x1f30], R24 ;  /* 0x001f301801007387 */ /* 0x0043e80000100a00 */
[----:B-1----:R-:W2:Y:S04]  /*45990*/  LDL.LU R24, [R1+0x530] ;  /* 0x0005300001187983 */ /* 0x002ea80000300800 */
[----:B------:R-:W2:Y:S04]  /*459a0*/  LDL.LU R25, [R1+0x534] ;  /* 0x0005340001197983 */ /* 0x000ea80000300800 */
[----:B------:R-:W2:Y:S04]  /*459b0*/  LDL.LU R26, [R1+0x538] ;  /* 0x00053800011a7983 */ /* 0x000ea80000300800 */
[----:B------:R-:W2:Y:S04]  /*459c0*/  LDL.LU R27, [R1+0x53c] ;  /* 0x00053c00011b7983 */ /* 0x000ea80000300800 */
[----:B0-----:R-:W-:Y:S04]  /*459d0*/  STL.64 [R1+0x1dd8], R10 ;  /* 0x001dd80a01007387 */ /* 0x001fe80000100a00 */
[----:B------:R0:W-:Y:S04]  /*459e0*/  STL.64 [R1+0x1dd0], R8 ;  /* 0x001dd00801007387 */ /* 0x0001e80000100a00 */
[----:B0-----:R-:W3:Y:S04]  /*459f0*/  LDL.LU R8, [R1+0x520] ;  /* 0x0005200001087983 */ /* 0x001ee80000300800 */
[----:B------:R-:W3:Y:S04]  /*45a00*/  LDL.LU R9, [R1+0x524] ;  /* 0x0005240001097983 */ /* 0x000ee80000300800 */
[----:B------:R-:W3:Y:S04]  /*45a10*/  LDL.LU R10, [R1+0x528] ;  /* 0x00052800010a7983 */ /* 0x000ee80000300800 */
[----:B------:R-:W3:Y:S04]  /*45a20*/  LDL.LU R11, [R1+0x52c] ;  /* 0x00052c00010b7983 */ /* 0x000ee80000300800 */
[----:B------:R0:W-:Y:S04]  /*45a30*/  STL.64 [R1+0x350], R16 ;  /* 0x0003501001007387 */ /* 0x0001e80000100a00 */
[----:B------:R1:W-:Y:S04]  /*45a40*/  STL.64 [R1+0x358], R18 ;  /* 0x0003581201007387 */ /* 0x0003e80000100a00 */
[----:B0-----:R-:W1:Y:S02]  /*45a50*/  LDL.LU.64 R16, [R1+0x1f60] ;  /* 0x001f600001107983 */ /* 0x001e640000300a00 */
[----:B-1----:R-:W-:Y:S02]  /*45a60*/  HMMA.16816.F32 R16, R12, R16, R4 ;  /* 0x000000100c10723c */ /* 0x002fe40000001804 */
[----:B------:R-:W4:Y:S04]  /*45a70*/  LDL.LU.64 R6, [R1+0x1f58] ;  /* 0x001f580001067983 */ /* 0x000f280000300a00 */
[----:B------:R-:W4:-:S15]  /*45a80*/  LDL.LU.64 R4, [R1+0x1f50] ;  /* 0x001f500001047983 */ /* 0x000f1e0000300a00 */
[----:B------:R-:W-:-:S02]  /*45a90*/  NOP ;  /* 0x0000000000007918 */ /* 0x000fc40000000000 */
[----:B------:R0:W-:Y:S04]  /*45aa0*/  STL.64 [R1+0x340], R16 ;  /* 0x0003401001007387 */ /* 0x0001e80000100a00 */
[----:B------:R-:W-:Y:S04]  /*45ab0*/  STL.64 [R1+0x348], R18 ;  /* 0x0003481201007387 */ /* 0x000fe80000100a00 */
[----:B0-----:R-:W4:Y:S02]  /*45ac0*/  LDL.LU.64 R16, [R1+0x1f48] ;  /* 0x001f480001107983 */ /* 0x001f240000300a00 */
[----:B----4-:R-:W-:-:S15]  /*45ad0*/  HMMA.16816.F32 R4, R12, R16, R4 ;  /* 0x000000100c04723c */ /* 0x010fde0000001804 */
[----:B------:R-:W-:-:S08]  /*45ae0*/  NOP ;  /* 0x0000000000007918 */ /* 0x000fd00000000000 */
[----:B------:R0:W-:Y:S04]  /*45af0*/  STL.64 [R1+0x330], R4 ;  /* 0x0003300401007387 */ /* 0x0001e80000100a00 */
[----:B------:R-:W-:Y:S04]  /*45b00*/  STL.64 [R1+0x338], R6 ;  /* 0x0003380601007387 */ /* 0x000fe80000100a00 */
[----:B0-----:R-:W2:Y:S04]  /*45b10*/  LDL.LU.64 R4, [R1+0x1f40] ;  /* 0x001f400001047983 */ /* 0x001ea80000300a00 */
[----:B------:R0:W-:Y:S04]  /*45b20*/  STL.64 [R1+0x1ed0], R16 ;  /* 0x001ed01001007387 */ /* 0x0001e80000100a00 */
[----:B0-----:R-:W4:Y:S04]  /*45b30*/  LDL.LU R16, [R1+0x1c0] ;  /* 0x0001c00001107983 */ /* 0x001f280000300800 */
[----:B------:R-:W4:Y:S04]  /*45b40*/  LDL.LU R17, [R1+0x1c4] ;  /* 0x0001c40001117983 */ /* 0x000f280000300800 */
[----:B------:R-:W4:Y:S04]  /*45b50*/  LDL.LU R18, [R1+0x1c8] ;  /* 0x0001c80001127983 */ /* 0x000f280000300800 */
[----:B------:R-:W4:Y:S01]  /*45b60*/  LDL.LU R19, [R1+0x1cc] ;  /* 0x0001cc0001137983 */ /* 0x000f220000300800 */
        /* <DEDUP_REMOVED lines=11> */
[----:B------:R-:W-:Y:S01]  /*45c20*/  STL.64 [R1+0x318], R10 ;  /* 0x0003180a01007387 */ /* 0x000fe20000100a00 */
[----:B0-----:R-:W-:Y:S02]  /*45c30*/  IMAD.MOV.U32 R9, RZ, RZ, R4 ;  /* 0x000000ffff097224 */ /* 0x001fe400078e0004 */
[----:B------:R-:W-:Y:S02]  /*45c40*/  IMAD.MOV.U32 R8, RZ, RZ, R5 ;  /* 0x000000ffff087224 */ /* 0x000fe400078e0005 */
[----:B------:R-:W2:Y:S02]  /*45c50*/  LDL.LU.64 R4, [R1+0x1f20] ;  /* 0x001f200001047983 */ /* 0x000ea40000300a00 */
        /* <DEDUP_REMOVED lines=15> */
[----:B------:R-:W4:Y:S04]  /*45d50*/  LDL.LU.64 R6, [R1+0x1ee8] ;  /* 0x001ee80001067983 */ /* 0x000f280000300a00 */
[----:B------:R-:W4:Y:S04]  /*45d60*/  LDL.LU.64 R4, [R1+0x1ee0] ;  /* 0x001ee00001047983 */ /* 0x000f280000300a00 */
[----:B------:R-:W2:-:S13]  /*45d70*/  LDL.LU R27, [R1+0x1ed8] ;  /* 0x001ed800011b7983 */ /* 0x000e9a0000300800 */
[----:B------:R-:W-:Y:S04]  /*45d80*/  STL.64 [R1+0x260], R12 ;  /* 0x0002600c01007387 */ /* 0x000fe80000100a00 */
[----:B------:R-:W-:Y:S04]  /*45d90*/  STL.64 [R1+0x268], R14 ;  /* 0x0002680e01007387 */ /* 0x000fe80000100a00 */
[----:B--2---:R-:W0:Y:S01]  /*45da0*/  LDSM.16.MT88.4 R12, [R27+UR4+0x7000] ;  /* 0x007000041b0c783b */ /* 0x004e220008004200 */
[C---:B----4-:R-:W-:Y:S03]  /*45db0*/  HMMA.16816.F32 R20, R4.reuse, R20, R16 ;  /* 0x000000140414723c */ /* 0x050fe60000001810 */
[----:B0-----:R-:W-:Y:S04]  /*45dc0*/  STL.64 [R1+0x1d40], R14 ;  /* 0x001d400e01007387 */ /* 0x001fe80000100a00 */
[----:B------:R0:W-:Y:S04]  /*45dd0*/  STL.64 [R1+0x1d38], R12 ;  /* 0x001d380c01007387 */ /* 0x0001e80000100a00 */
[----:B0-----:R-:W2:Y:S04]  /*45de0*/  LDL.64 R12, [R1+0x60] ;  /* 0x00006000010c7983 */ /* 0x001ea80000100a00 */
[----:B------:R-:W3:Y:S08]  /*45df0*/  LDL.LU.64 R16, [R1+0x1ed0] ;  /* 0x001ed00001107983 */ /* 0x000ef00000300a00 */
        /* <DEDUP_REMOVED lines=12> */
[----:B------:R-:W2:Y:S01]  /*45ec0*/  LDL.LU R24, [R1+0x80] ;  /* 0x0000800001187983 */ /* 0x000ea20000300800 */
[----:B---3--:R-:W-:Y:S03]  /*45ed0*/  HMMA.16816.F32 R12, R4, R16, R20 ;  /* 0x00000010040c723c */ /* 0x008fe60000001814 */
[----:B------:R0:W1:-:S15]  /*45ee0*/  LDSM.16.MT88.4 R16, [R27+UR4+0x7080] ;  /* 0x007080041b10783b */ /* 0x00005e0008004200 */
[----:B------:R-:W-:-:S05]  /*45ef0*/  NOP ;  /* 0x0000000000007918 */ /* 0x000fca0000000000 */
[----:B------:R-:W-:Y:S04]  /*45f00*/  STL.64 [R1+0x1f0], R12 ;  /* 0x0001f00c01007387 */ /* 0x000fe80000100a00 */
[----:B------:R-:W-:Y:S04]  /*45f10*/  STL.64 [R1+0x1f8], R14 ;  /* 0x0001f80e01007387 */ /* 0x000fe80000100a00 */
[----:B------:R-:W2:Y:S04]  /*45f20*/  LDL.LU R25, [R1+0x84] ;  /* 0x0000840001197983 */ /* 0x000ea80000300800 */
[----:B------:R-:W3:Y:S04]  /*45f30*/  LDL.LU R26, [R1+0x88] ;  /* 0x00008800011a7983 */ /* 0x000ee80000300800 */
[----:B0-----:R-:W3:Y:S04]  /*45f40*/  LDL.LU R27, [R1+0x8c] ;  /* 0x00008c00011b7983 */ /* 0x001ee80000300800 */
[----:B---3--:R-:W-:Y:S04]  /*45f50*/  STL.64 [R1+0x1d50], R26 ;  /* 0x001d501a01007387 */ /* 0x008fe80000100a00 */
[----:B--2---:R0:W-:Y:S04]  /*45f60*/  STL.64 [R1+0x1d48], R24 ;  /* 0x001d481801007387 */ /* 0x0041e80000100a00 */
[----:B0-----:R-:W2:Y:S04]  /*45f70*/  LDL.LU R24, [R1+0x90] ;  /* 0x0000900001187983 */ /* 0x001ea80000300800 */
[----:B------:R-:W2:Y:S04]  /*45f80*/  LDL.LU R25, [R1+0x94] ;  /* 0x0000940001197983 */ /* 0x000ea80000300800 */
[----:B------:R-:W3:Y:S04]  /*45f90*/  LDL.LU R26, [R1+0x98] ;  /* 0x00009800011a7983 */ /* 0x000ee80000300800 */
[----:B------:R-:W3:Y:S04]  /*45fa0*/  LDL.LU R27, [R1+0x9c] ;  /* 0x00009c00011b7983 */ /* 0x000ee80000300800 */
[----:B---3--:R-:W-:Y:S04]  /*45fb0*/  STL.64 [R1+0x1d60], R26 ;  /* 0x001d601a01007387 */ /* 0x008fe80000100a00 */
[----:B--2---:R0:W-:Y:S02]  /*45fc0*/  STL.64 [R1+0x1d58], R24 ;  /* 0x001d581801007387 */ /* 0x0041e40000100a00 */
[----:B0-----:R-:W-:-:S02]  /*45fd0*/  IMAD.MOV.U32 R24, RZ, RZ, R9 ;  /* 0x000000ffff187224 */ /* 0x001fc400078e0009 */
[----:B------:R-:W-:-:S05]  /*45fe0*/  IMAD.MOV.U32 R25, RZ, RZ, R8 ;  /* 0x000000ffff197224 */ /* 0x000fca00078e0008 */
[----:B------:R-:W-:Y:S04]  /*45ff0*/  STL.64 [R1+0x1ea0], R24 ;  /* 0x001ea01801007387 */ /* 0x000fe80000100a00 */
[----:B------:R-:W2:Y:S04]  /*46000*/  LDL.LU R12, [R1+0x480] ;  /* 0x00048000010c7983 */ /* 0x000ea80000300800 */
        /* <DEDUP_REMOVED lines=19> */
[----:B------:R-:W2:Y:S04]  /*46140*/  LDL.LU R26, [R1+0x608] ;  /* 0x00060800011a7983 */ /* 0x000ea80000300800 */
[----:B------:R-:W2:Y:S04]  /*46150*/  LDL.LU R27, [R1+0x60c] ;  /* 0x00060c00011b7983 */ /* 0x000ea80000300800 */
[----:B----4-:R0:W-:Y:S02]  /*46160*/  STL.64 [R1+0x1e70], R22 ;  /* 0x001e701601007387 */ /* 0x0101e40000100a00 */
[----:B0-----:R-:W-:-:S02]  /*46170*/  IMAD.MOV.U32 R22, RZ, RZ, R28 ;  /* 0x000000ffff167224 */ /* 0x001fc400078e001c */
[----:B------:R-:W-:Y:S01]  /*46180*/  IMAD.MOV.U32 R23, RZ, RZ, R2 ;  /* 0x000000ffff177224 */ /* 0x000fe200078e0002 */
[----:B------:R-:W4:Y:S04]  /*46190*/  LDL.LU R28, [R1+0x1eac] ;  /* 0x001eac00011c7983 */ /* 0x000f280000300800 */
[----:B------:R-:W4:Y:S04]  /*461a0*/  LDL.LU R2, [R1+0x1ea8] ;  /* 0x001ea80001027983 */ /* 0x000f280000300800 */
[----:B---3--:R0:W-:Y:S04]  /*461b0*/  STL.64 [R1+0x1e68], R20 ;  /* 0x001e681401007387 */ /* 0x0081e80000100a00 */
[----:B0-----:R-:W3:Y:S04]  /*461c0*/  LDL.64 R20, [R1+0x10] ;  /* 0x0000100001147983 */ /* 0x001ee80000100a00 */
[----:B---3--:R0:W-:Y:S04]  /*461d0*/  STL.64 [R1+0x1e88], R20 ;  /* 0x001e881401007387 */ /* 0x0081e80000100a00 */
[----:B0-----:R-:W3:Y:S04]  /*461e0*/  LDL.LU.64 R20, [R1+0x20] ;  /* 0x0000200001147983 */ /* 0x001ee80000300a00 */
[----:B---3--:R0:W-:Y:S04]  /*461f0*/  STL.64 [R1+0x1e98], R20 ;  /* 0x001e981401007387 */ /* 0x0081e80000100a00 */
[----:B--2---:R-:W-:Y:S04]  /*46200*/  STL.64 [R1+0x1e30], R10 ;  /* 0x001e300a01007387 */ /* 0x004fe80000100a00 */
[----:B------:R2:W-:Y:S04]  /*46210*/  STL.64 [R1+0x1e28], R8 ;  /* 0x001e280801007387 */ /* 0x0005e80000100a00 */
[----:B0-----:R-:W3:Y:S04]  /*46220*/  LDL.LU R20, [R1+0x5f0] ;  /* 0x0005f00001147983 */ /* 0x001ee80000300800 */
[----:B------:R-:W3:Y:S01]  /*46230*/  LDL.LU R21, [R1+0x5f4] ;  /* 0x0005f40001157983 */ /* 0x000ee20000300800 */
[----:B--2---:R-:W-:-:S02]  /*46240*/  IMAD.MOV.U32 R8, RZ, RZ, R22 ;  /* 0x000000ffff087224 */ /* 0x004fc400078e0016 */
[----:B------:R-:W-:Y:S01]  /*46250*/  IMAD.MOV.U32 R9, RZ, RZ, R23 ;  /* 0x000000ffff097224 */ /* 0x000fe200078e0017 */
[----:B------:R-:W3:Y:S04]  /*46260*/  LDL.LU R22, [R1+0x5f8] ;  /* 0x0005f80001167983 */ /* 0x000ee80000300800 */
[----:B------:R-:W3:Y:S04]  /*46270*/  LDL.LU R23, [R1+0x5fc] ;  /* 0x0005fc0001177983 */ /* 0x000ee80000300800 */
[----:B------:R0:W-:Y:S04]  /*46280*/  STL.64 [R1+0x1e40], R8 ;  /* 0x001e400801007387 */ /* 0x0001e80000100a00 */
[----:B0-----:R-:W2:Y:S04]  /*46290*/  LDL.LU.64 R8, [R1+0x70] ;  /* 0x0000700001087983 */ /* 0x001ea80000300a00 */
[----:B--2---:R0:W-:Y:S04]  /*462a0*/  STL.64 [R1+0x1e90], R8 ;  /* 0x001e900801007387 */ /* 0x0041e80000100a00 */
[----:B0-----:R-:W2:Y:S04]  /*462b0*/  LDL.LU R8, [R1+0x5e0] ;  /* 0x0005e00001087983 */ /* 0x001ea80000300800 */
[----:B------:R-:W2:Y:S04]  /*462c0*/  LDL.LU R9, [R1+0x5e4] ;  /* 0x0005e40001097983 */ /* 0x000ea80000300800 */
[----:B------:R-:W2:Y:S04]  /*462d0*/  LDL.LU R10, [R1+0x5e8] ;  /* 0x0005e800010a7983 */ /* 0x000ea80000300800 */
[----:B------:R-:W2:Y:S04]  /*462e0*/  LDL.LU R11, [R1+0x5ec] ;  /* 0x0005ec00010b7983 */ /* 0x000ea80000300800 */
[----:B------:R-:W-:Y:S04]  /*462f0*/  STL.64 [R1+0x1d80], R14 ;  /* 0x001d800e01007387 */ /* 0x000fe80000100a00 */
[----:B------:R-:W-:Y:S04]  /*46300*/  STL.64 [R1+0x1d78], R12 ;  /* 0x001d780c01007387 */ /* 0x000fe80000100a00 */
[----:B-1----:R-:W-:Y:S04]  /*46310*/  STL.64 [R1+0x1cb0], R18 ;  /* 0x001cb01201007387 */ /* 0x002fe80000100a00 */
[----:B------:R0:W-:Y:S04]  /*46320*/  STL.64 [R1+0x1ca8], R16 ;  /* 0x001ca81001007387 */ /* 0x0001e80000100a00 */
[----:B0-----:R-:W4:Y:S04]  /*46330*/  LDL.LU.64 R16, [R1] ;  /* 0x0000000001107983 */ /* 0x001f280000300a00 */
[----:B------:R-:W3:Y:S01]  /*46340*/  LDL.64 R18, [R1+0x8] ;  /* 0x0000080001127983 */ /* 0x000ee20000100a00 */
[----:B------:R-:W-:Y:S01]  /*46350*/  MOV R12, R3 ;  /* 0x00000003000c7202 */ /* 0x000fe20000000f00 */
[----:B------:R-:W-:-:S07]  /*46360*/  IMAD.MOV.U32 R13, RZ, RZ, R0 ;  /* 0x000000ffff0d7224 */ /* 0x000fce00078e0000 */
[C---:B------:R-:W-:Y:S01]  /*46370*/  HMMA.16816.F32 R24, R4.reuse, R12, R24 ;  /* 0x0000000c0418723c */ /* 0x040fe20000001818 */
[----:B---3--:R-:W-:Y:S04]  /*46380*/  STL.64 [R1+0x1e80], R18 ;  /* 0x001e801201007387 */ /* 0x008fe80000100a00 */
[----:B----4-:R0:W-:Y:S04]  /*46390*/  STL.64 [R1+0x1e78], R16 ;  /* 0x001e781001007387 */ /* 0x0101e80000100a00 */
[----:B0-----:R-:W3:Y:S04]  /*463a0*/  LDL.LU R16, [R1+0x5d0] ;  /* 0x0005d00001107983 */ /* 0x001ee80000300800 */
[----:B------:R-:W3:Y:S04]  /*463b0*/  LDL.LU R17, [R1+0x5d4] ;  /* 0x0005d40001117983 */ /* 0x000ee80000300800 */
[----:B------:R-:W3:Y:S04]  /*463c0*/  LDL.LU R18, [R1+0x5d8] ;  /* 0x0005d80001127983 */ /* 0x000ee80000300800 */
[----:B------:R-:W3:Y:S04]  /*463d0*/  LDL.LU R19, [R1+0x5dc] ;  /* 0x0005dc0001137983 */ /* 0x000ee80000300800 */
[----:B------:R0:W-:Y:S04]  /*463e0*/  STL.64 [R1+0x1e0], R24 ;  /* 0x0001e01801007387 */ /* 0x0001e80000100a00 */
[----:B------:R-:W-:Y:S04]  /*463f0*/  STL.64 [R1+0x1e8], R26 ;  /* 0x0001e81a01007387 */ /* 0x000fe80000100a00 */
[----:B0-----:R-:W4:Y:S04]  /*46400*/  LDL.LU.64 R24, [R1+0x1ea0] ;  /* 0x001ea00001187983 */ /* 0x001f280000300a00 */
[----:B------:R0:W-:Y:S04]  /*46410*/  STL.64 [R1+0x1e38], R12 ;  /* 0x001e380c01007387 */ /* 0x0001e80000100a00 */
        /* <DEDUP_REMOVED lines=13> */
[----:B0-----:R-:W3:Y:S02]  /*464f0*/  LDL.LU.64 R20, [R1+0x1e98] ;  /* 0x001e980001147983 */ /* 0x001ee40000300a00 */
        /* <DEDUP_REMOVED lines=8> */
[----:B----4-:R-:W-:Y:S06]  /*46580*/  HMMA.16816.F32 R16, R4, R20, R16 ;  /* 0x000000140410723c */ /* 0x010fec0000001810 */
[----:B------:R-:W-:Y:S02]  /*46590*/  IMAD.MOV.U32 R0, RZ, RZ, R20 ;  /* 0x000000ffff007224 */ /* 0x000fe400078e0014 */
[----:B------:R-:W-:-:S15]  /*465a0*/  IMAD.MOV.U32 R3, RZ, RZ, R21 ;  /* 0x000000ffff037224 */ /* 0x000fde00078e0015 */
[----:B------:R-:W-:Y:S04]  /*465b0*/  STL.64 [R1+0x1b0], R16 ;  /* 0x0001b01001007387 */ /* 0x000fe80000100a00 */
[----:B------:R0:W-:Y:S04]  /*465c0*/  STL.64 [R1+0x1b8], R18 ;  /* 0x0001b81201007387 */ /* 0x0001e80000100a00 */
[----:B0-----:R-:W4:Y:S04]  /*465d0*/  LDL.LU.64 R18, [R1+0x1e80] ;  /* 0x001e800001127983 */ /* 0x001f280000300a00 */
[----:B------:R-:W2:Y:S04]  /*465e0*/  LDL.LU.64 R16, [R1+0x1e78] ;  /* 0x001e780001107983 */ /* 0x000ea80000300a00 */
[----:B------:R-:W2:Y:S04]  /*465f0*/  LDL.LU.64 R22, [R1+0x1e70] ;  /* 0x001e700001167983 */ /* 0x000ea80000300a00 */
[----:B------:R-:W2:Y:S02]  /*46600*/  LDL.LU.64 R20, [R1+0x1e68] ;  /* 0x001e680001147983 */ /* 0x000ea40000300a00 */
[----:B--2---:R-:W-:Y:S02]  /*46610*/  HMMA.16816.F32 R4, R4, R16, R20 ;  /* 0x000000100404723c */ /* 0x004fe40000001814 */
[----:B------:R-:W2:Y:S04]  /*46620*/  LDL.LU.64 R22, [R1+0x1e60] ;  /* 0x001e600001167983 */ /* 0x000ea80000300a00 */
[----:B------:R-:W2:Y:S04]  /*46630*/  LDL.LU.64 R20, [R1+0x1e58] ;  /* 0x001e580001147983 */ /* 0x000ea80000300a00 */
[----:B----4-:R-:W-:Y:S04]  /*46640*/  STL.64 [R1+0x1de8], R18 ;  /* 0x001de81201007387 */ /* 0x010fe80000100a00 */
[----:B------:R0:W-:Y:S01]  /*46650*/  STL.64 [R1+0x1de0], R16 ;  /* 0x001de01001007387 */ /* 0x0001e20000100a00 */
[----:B---3--:R-:W-:-:S02]  /*46660*/  IMAD.MOV.U32 R27, RZ, RZ, R8 ;  /* 0x000000ffff1b7224 */ /* 0x008fc400078e0008 */
[----:B------:R-:W-:-:S06]  /*46670*/  IMAD.MOV.U32 R26, RZ, RZ, R9 ;  /* 0x000000ffff1a7224 */ /* 0x000fcc00078e0009 */
[----:B------:R1:W-:Y:S04]  /*46680*/  STL.64 [R1+0x110], R4 ;  /* 0x0001100401007387 */ /* 0x0003e80000100a00 */
[----:B------:R-:W-:Y:S04]  /*46690*/  STL.64 [R1+0x118], R6 ;  /* 0x0001180601007387 */ /* 0x000fe80000100a00 */
[----:B0-----:R-:W3:Y:S01]  /*466a0*/  LDL.LU.64 R16, [R1+0x50] ;  /* 0x0000500001107983 */ /* 0x001ee20000300a00 */
[----:B-1----:R-:W-:Y:S02]  /*466b0*/  IMAD.MOV.U32 R4, RZ, RZ, R11 ;  /* 0x000000ffff047224 */ /* 0x002fe400078e000b */
[----:B------:R-:W-:-:S05]  /*466c0*/  IMAD.MOV.U32 R5, RZ, RZ, R10 ;  /* 0x000000ffff057224 */ /* 0x000fca00078e000a */
        /* <DEDUP_REMOVED lines=15> */
[----:B------:R-:W-:Y:S04]  /*467c0*/  STL.64 [R1+0x180], R8 ;  /* 0x0001800801007387 */ /* 0x000fe80000100a00 */
[----:B------:R0:W-:Y:S04]  /*467d0*/  STL.64 [R1+0x188], R10 ;  /* 0x0001880a01007387 */ /* 0x0001e80000100a00 */
[----:B0-----:R-:W2:Y:S04]  /*467e0*/  LDL.LU.64 R10, [R1+0x1e30] ;  /* 0x001e3000010a7983 */ /* 0x001ea80000300a00 */
[----:B------:R-:W2:Y:S01]  /*467f0*/  LDL.LU.64 R8, [R1+0x1e28] ;  /* 0x001e280001087983 */ /* 0x000ea20000300a00 */
[----:B---3--:R-:W-:Y:S06]  /*46800*/  HMMA.16816.F32 R4, R20, R16, R4 ;  /* 0x000000101404723c */ /* 0x008fec0000001804 */
[----:B------:R-:W-:-:S02]  /*46810*/  IMAD.MOV.U32 R15, RZ, RZ, R16 ;  /* 0x000000ffff0f7224 */ /* 0x000fc400078e0010 */
[----:B------:R-:W-:-:S15]  /*46820*/  IMAD.MOV.U32 R14, RZ, RZ, R17 ;  /* 0x000000ffff0e7224 */ /* 0x000fde00078e0011 */
[----:B------:R0:W-:Y:S04]  /*46830*/  STL.64 [R1+0x170], R4 ;  /* 0x0001700401007387 */ /* 0x0001e80000100a00 */
[----:B------:R1:W-:Y:S04]  /*46840*/  STL.64 [R1+0x178], R6 ;  /* 0x0001780601007387 */ /* 0x0003e80000100a00 */
[----:B0-----:R-:W3:Y:S04]  /*46850*/  LDL.LU R4, [R1+0x4d0] ;  /* 0x0004d00001047983 */ /* 0x001ee80000300800 */
[----:B------:R-:W3:Y:S04]  /*46860*/  LDL.LU R5, [R1+0x4d4] ;  /* 0x0004d40001057983 */ /* 0x000ee80000300800 */
[----:B-1----:R-:W3:Y:S04]  /*46870*/  LDL.LU R6, [R1+0x4d8] ;  /* 0x0004d80001067983 */ /* 0x002ee80000300800 */
[----:B------:R-:W3:Y:S01]  /*46880*/  LDL.LU R7, [R1+0x4dc] ;  /* 0x0004dc0001077983 */ /* 0x000ee20000300800 */
[----:B--2---:R-:W-:Y:S03]  /*46890*/  HMMA.16816.F32 R16, R20, R12, R8 ;  /* 0x0000000c1410723c */ /* 0x004fe60000001808 */
[----:B------:R-:W2:-:S15]  /*468a0*/  LDL.LU R8, [R1+0x4b0] ;  /* 0x0004b00001087983 */ /* 0x000e9e0000300800 */
[----:B------:R-:W-:-:S05]  /*468b0*/  NOP ;  /* 0x0000000000007918 */ /* 0x000fca0000000000 */
[----:B------:R0:W-:Y:S04]  /*468c0*/  STL.64 [R1+0x160], R16 ;  /* 0x0001601001007387 */ /* 0x0001e80000100a00 */
[----:B------:R-:W-:Y:S04]  /*468d0*/  STL.64 [R1+0x168], R18 ;  /* 0x0001681201007387 */ /* 0x000fe80000100a00 */
[----:B------:R-:W2:Y:S04]  /*468e0*/  LDL.LU R9, [R1+0x4b4] ;  /* 0x0004b40001097983 */ /* 0x000ea80000300800 */
[----:B------:R-:W4:Y:S04]  /*468f0*/  LDL.LU R10, [R1+0x4b8] ;  /* 0x0004b800010a7983 */ /* 0x000f280000300800 */
[----:B------:R-:W4:Y:S01]  /*46900*/  LDL.LU R11, [R1+0x4bc] ;  /* 0x0004bc00010b7983 */ /* 0x000f220000300800 */
[----:B0-----:R-:W-:-:S02]  /*46910*/  IMAD.MOV.U32 R16, RZ, RZ, R0 ;  /* 0x000000ffff107224 */ /* 0x001fc400078e0000 */
[----:B------:R-:W-:Y:S01]  /*46920*/  IMAD.MOV.U32 R17, RZ, RZ, R3 ;  /* 0x000000ffff117224 */ /* 0x000fe200078e0003 */
[----:B----4-:R-:W-:Y:S04]  /*46930*/  STL.64 [R1+0x1df8], R10 ;  /* 0x001df80a01007387 */ /* 0x010fe80000100a00 */
[----:B--2---:R0:W-:Y:S04]  /*46940*/  STL.64 [R1+0x1df0], R8 ;  /* 0x001df00801007387 */ /* 0x0041e80000100a00 */
[----:B------:R-:W2:Y:S04]  /*46950*/  LDL.LU R0, [R1+0x1e24] ;  /* 0x001e240001007983 */ /* 0x000ea80000300800 */
[----:B------:R-:W4:Y:S04]  /*46960*/  LDL.LU R3, [R1+0x1e20] ;  /* 0x001e200001037983 */ /* 0x000f280000300800 */
[----:B------:R1:W-:Y:S04]  /*46970*/  STL.64 [R1+0x1e00], R16 ;  /* 0x001e001001007387 */ /* 0x0003e80000100a00 */
[----:B0-----:R-:W2:Y:S04]  /*46980*/  LDL.LU R8, [R1+0x5c0] ;  /* 0x0005c00001087983 */ /* 0x001ea80000300800 */
[----:B------:R-:W2:Y:S04]  /*46990*/  LDL.LU R9, [R1+0x5c4] ;  /* 0x0005c40001097983 */ /* 0x000ea80000300800 */
[----:B------:R-:W2:Y:S04]  /*469a0*/  LDL.LU R10, [R1+0x5c8] ;  /* 0x0005c800010a7983 */ /* 0x000ea80000300800 */
[----:B------:R-:W2:Y:S04]  /*469b0*/  LDL.LU R11, [R1+0x5cc] ;  /* 0x0005cc00010b7983 */ /* 0x000ea80000300800 */
[----:B-1----:R-:W2:Y:S04]  /*469c0*/  LDL.LU R16, [R1+0x4c0] ;  /* 0x0004c00001107983 */ /* 0x002ea80000300800 */
[----:B------:R-:W2:Y:S04]  /*469d0*/  LDL.LU R17, [R1+0x4c4] ;  /* 0x0004c40001117983 */ /* 0x000ea80000300800 */
[----:B------:R-:W2:Y:S04]  /*469e0*/  LDL.LU R18, [R1+0x4c8] ;  /* 0x0004c80001127983 */ /* 0x000ea80000300800 */
[----:B------:R-:W2:Y:S04]  /*469f0*/  LDL.LU R19, [R1+0x4cc] ;  /* 0x0004cc0001137983 */ /* 0x000ea80000300800 */
[----:B------:R0:W-:Y:S02]  /*46a00*/  STL.64 [R1+0x1d90], R12 ;  /* 0x001d900c01007387 */ /* 0x0001e40000100a00 */
[----:B0-----:R-:W-:-:S02]  /*46a10*/  IMAD.MOV.U32 R12, RZ, RZ, R15 ;  /* 0x000000ffff0c7224 */ /* 0x001fc400078e000f */
[----:B------:R-:W-:-:S05]  /*46a20*/  IMAD.MOV.U32 R13, RZ, RZ, R14 ;  /* 0x000000ffff0d7224 */ /* 0x000fca00078e000e */
[----:B------:R0:W-:Y:S04]  /*46a30*/  STL.64 [R1+0x1da8], R12 ;  /* 0x001da80c01007387 */ /* 0x0001e80000100a00 */
[----:B0-----:R-:W4:Y:S04]  /*46a40*/  LDL.LU R12, [R1+0xd0] ;  /* 0x0000d000010c7983 */ /* 0x001f280000300800 */
[----:B------:R-:W4:Y:S04]  /*46a50*/  LDL.LU R13, [R1+0xd4] ;  /* 0x0000d400010d7983 */ /* 0x000f280000300800 */
[----:B------:R-:W2:Y:S04]  /*46a60*/  LDL.LU R14, [R1+0xd8] ;  /* 0x0000d800010e7983 */ /* 0x000ea80000300800 */
[----:B------:R-:W2:Y:S01]  /*46a70*/  LDL.LU R15, [R1+0xdc] ;  /* 0x0000dc00010f7983 */ /* 0x000ea20000300800 */
[----:B---3--:R-:W-:Y:S03]  /*46a80*/  HMMA.16816.F32 R4, R20, R24, R4 ;  /* 0x000000181404723c */ /* 0x008fe60000001804 */
[----:B--2---:R-:W-:Y:S04]  /*46a90*/  STL.64 [R1+0x1db8], R14 ;  /* 0x001db80e01007387 */ /* 0x004fe80000100a00 */
[----:B----4-:R-:W-:-:S15]  /*46aa0*/  STL.64 [R1+0x1db0], R12 ;  /* 0x001db00c01007387 */ /* 0x010fde0000100a00 */
[----:B------:R-:W-:-:S01]  /*46ab0*/  NOP ;  /* 0x0000000000007918 */ /* 0x000fc20000000000 */
[----:B------:R0:W-:Y:S04]  /*46ac0*/  STL.64 [R1+0x150], R4 ;  /* 0x0001500401007387 */ /* 0x0001e80000100a00 */
[----:B------:R-:W-:Y:S04]  /*46ad0*/  STL.64 [R1+0x158], R6 ;  /* 0x0001580601007387 */ /* 0x000fe80000100a00 */
[----:B0-----:R-:W2:Y:S04]  /*46ae0*/  LDL.LU.64 R4, [R1+0x1e18] ;  /* 0x001e180001047983 */ /* 0x001ea80000300a00 */
[----:B------:R0:W-:Y:S01]  /*46af0*/  STL.64 [R1+0x1d88], R24 ;  /* 0x001d881801007387 */ /* 0x0001e20000100a00 */
[----:B------:R-:W-:-:S03]  /*46b00*/  IMAD.MOV.U32 R13, RZ, RZ, R26 ;  /* 0x000000ffff0d7224 */ /* 0x000fc600078e001a */
[----:B0-----:R-:W3:Y:S04]  /*46b10*/  LDL.LU R24, [R1+0xb0] ;  /* 0x0000b00001187983 */ /* 0x001ee80000300800 */
[----:B------:R-:W3:Y:S04]  /*46b20*/  LDL.LU R25, [R1+0xb4] ;  /* 0x0000b40001197983 */ /* 0x000ee80000300800 */
[----:B------:R-:W4:Y:S01]  /*46b30*/  LDL.LU R26, [R1+0xb8] ;  /* 0x0000b800011a7983 */ /* 0x000f220000300800 */
[----:B------:R-:W-:Y:S01]  /*46b40*/  IMAD.MOV.U32 R12, RZ, RZ, R27 ;  /* 0x000000ffff0c7224 */ /* 0x000fe200078e001b */
[----:B------:R-:W-:-:S02]  /*46b50*/  MOV R27, R2 ;  /* 0x00000002001b7202 */ /* 0x000fc40000000f00 */
[----:B------:R-:W2:Y:S04]  /*46b60*/  LDL.LU R2, [R1+0x1e10] ;  /* 0x001e100001027983 */ /* 0x000ea80000300800 */
[----:B----4-:R-:W-:Y:S04]  /*46b70*/  STL.64 [R1+0x1da0], R26 ;  /* 0x001da01a01007387 */ /* 0x010fe80000100a00 */
[----:B---3--:R0:W-:Y:S02]  /*46b80*/  STL.64 [R1+0x1d98], R24 ;  /* 0x001d981801007387 */ /* 0x0081e40000100a00 */
[----:B0-----:R-:W-:-:S02]  /*46b90*/  IMAD.MOV.U32 R24, RZ, RZ, R3 ;  /* 0x000000ffff187224 */ /* 0x001fc400078e0003 */
[----:B------:R-:W-:Y:S01]  /*46ba0*/  IMAD.MOV.U32 R25, RZ, RZ, R0 ;  /* 0x000000ffff197224 */ /* 0x000fe200078e0000 */
[----:B------:R-:W3:Y:S04]  /*46bb0*/  LDL.LU R3, [R1+0x1e0c] ;  /* 0x001e0c0001037983 */ /* 0x000ee80000300800 */
[----:B------:R-:W4:Y:S04]  /*46bc0*/  LDL.LU R0, [R1+0x1e08] ;  /* 0x001e080001007983 */ /* 0x000f280000300800 */
[----:B------:R-:W3:Y:S04]  /*46bd0*/  LDL.LU R26, [R1+0xc8] ;  /* 0x0000c800011a7983 */ /* 0x000ee80000300800 */
[----:B------:R-:W3:Y:S01]  /*46be0*/  LDL.LU R27, [R1+0xcc] ;  /* 0x0000cc00011b7983 */ /* 0x000ee20000300800 */
[----:B--2---:R-:W-:Y:S03]  /*46bf0*/  HMMA.16816.F32 R16, R20, R4, R16 ;  /* 0x000000041410723c */ /* 0x004fe60000001810 */
[----:B---3--:R-:W-:Y:S04]  /*46c00*/  STL.64 [R1+0x1dc8], R26 ;  /* 0x001dc81a01007387 */ /* 0x008fe80000100a00 */
[----:B------:R0:W-:Y:S04]  /*46c10*/  STL.64 [R1+0x1dc0], R24 ;  /* 0x001dc01801007387 */ /* 0x0001e80000100a00 */
[----:B0-----:R-:W2:-:S12]  /*46c20*/  LDL.LU R24, [R1+0xe0] ;  /* 0x0000e00001187983 */ /* 0x001e980000300800 */
[----:B------:R0:W-:Y:S04]  /*46c30*/  STL.64 [R1+0x140], R16 ;  /* 0x0001401001007387 */ /* 0x0001e80000100a00 */
[----:B------:R1:W-:Y:S04]  /*46c40*/  STL.64 [R1+0x148], R18 ;  /* 0x0001481201007387 */ /* 0x0003e80000100a00 */
[----:B0-----:R-:W1:Y:S02]  /*46c50*/  LDL.LU.64 R16, [R1+0x1e00] ;  /* 0x001e000001107983 */ /* 0x001e640000300a00 */
[----:B-1----:R-:W-:Y:S02]  /*46c60*/  HMMA.16816.F32 R16, R20, R16, R8 ;  /* 0x000000101410723c */ /* 0x002fe40000001808 */
[----:B------:R-:W3:Y:S04]  /*46c70*/  LDL.LU.64 R10, [R1+0x1df8] ;  /* 0x001df800010a7983 */ /* 0x000ee80000300a00 */
[----:B------:R-:W3:-:S15]  /*46c80*/  LDL.LU.64 R8, [R1+0x1df0] ;  /* 0x001df00001087983 */ /* 0x000ede0000300a00 */
[----:B------:R-:W-:-:S02]  /*46c90*/  NOP ;  /* 0x0000000000007918 */ /* 0x000fc40000000000 */
[----:B------:R-:W-:Y:S04]  /*46ca0*/  STL.64 [R1+0x130], R16 ;  /* 0x0001301001007387 */ /* 0x000fe80000100a00 */
[----:B------:R0:W-:Y:S04]  /*46cb0*/  STL.64 [R1+0x138], R18 ;  /* 0x0001381201007387 */ /* 0x0001e80000100a00 */
[----:B0-----:R-:W2:Y:S04]  /*46cc0*/  LDL.LU.64 R18, [R1+0x1de8] ;  /* 0x001de80001127983 */ /* 0x001ea80000300a00 */
[----:B------:R-:W3:Y:S01]  /*46cd0*/  LDL.LU.64 R16, [R1+0x1de0] ;  /* 0x001de00001107983 */ /* 0x000ee20000300a00 */
[----:B------:R-:W-:-:S02]  /*46ce0*/  IMAD.MOV.U32 R25, RZ, RZ, R3 ;  /* 0x000000ffff197224 */ /* 0x000fc400078e0003 */
[----:B------:R-:W-:Y:S02]  /*46cf0*/  IMAD.MOV.U32 R26, RZ, RZ, R2 ;  /* 0x000000ffff1a7224 */ /* 0x000fe400078e0002 */
[----:B----4-:R-:W-:Y:S01]  /*46d00*/  IMAD.MOV.U32 R27, RZ, RZ, R0 ;  /* 0x000000ffff1b7224 */ /* 0x010fe200078e0000 */
[----:B---3--:R-:W-:Y:S01]  /*46d10*/  HMMA.16816.F32 R20, R20, R16, R8 ;  /* 0x000000101414723c */ /* 0x008fe20000001808 */
[----:B------:R-:W2:Y:S04]  /*46d20*/  LDL.LU.64 R10, [R1+0x1dd8] ;  /* 0x001dd800010a7983 */ /* 0x000ea80000300a00 */
[----:B------:R-:W2:-:S15]  /*46d30*/  LDL.LU.64 R8, [R1+0x1dd0] ;  /* 0x001dd00001087983 */ /* 0x000e9e0000300a00 */
[----:B------:R-:W-:-:S03]  /*46d40*/  NOP ;  /* 0x0000000000007918 */ /* 0x000fc60000000000 */
[----:B------:R0:W-:Y:S04]  /*46d50*/  STL.64 [R1+0x100], R20 ;  /* 0x0001001401007387 */ /* 0x0001e80000100a00 */
[----:B------:R1:W-:Y:S04]  /*46d60*/  STL.64 [R1+0x108], R22 ;  /* 0x0001081601007387 */ /* 0x0003e80000100a00 */
[----:B0-----:R-:W3:Y:S04]  /*46d70*/  LDL.LU.64 R20, [R1+0x60] ;  /* 0x0000600001147983 */ /* 0x001ee80000300a00 */
[----:B-1----:R-:W4:Y:S01]  /*46d80*/  LDL.64 R22, [R1+0x68] ;  /* 0x0000680001167983 */ /* 0x002f220000100a00 */
        /* <DEDUP_REMOVED lines=12> */
[----:B0-----:R-:W2:Y:S04]  /*46e50*/  LDL.LU.64 R12, [R1+0x1da8] ;  /* 0x001da800010c7983 */ /* 0x001ea80000300a00 */
[----:B------:R-:W3:Y:S01]  /*46e60*/  LDL R20, [R1+0x17f0] ;  /* 0x0017f00001147983 */ /* 0x000ee20000100800 */
        /* <DEDUP_REMOVED lines=22> */
[----:B----4-:R-:W-:Y:S02]  /*46fd0*/  HMMA.16816.F32 R4, R8, R4, R24 ;  /* 0x000000040804723c */ /* 0x010fe40000001818 */
[----:B------:R-:W4:Y:S04]  /*46fe0*/  LDL.LU.64 R26, [R1+0x1d50] ;  /* 0x001d5000011a7983 */ /* 0x000f280000300a00 */
[----:B------:R-:W4:-:S15]  /*46ff0*/  LDL.LU.64 R24, [R1+0x1d48] ;  /* 0x001d480001187983 */ /* 0x000f1e0000300a00 */
[----:B------:R-:W-:-:S02]  /*47000*/  NOP ;  /* 0x0000000000007918 */ /* 0x000fc40000000000 */
[----:B------:R-:W-:Y:S04]  /*47010*/  STL.64 [R1+0xa0], R4 ;  /* 0x0000a00401007387 */ /* 0x000fe80000100a00 */
[----:B------:R-:W-:Y:S04]  /*47020*/  STL.64 [R1+0xa8], R6 ;  /* 0x0000a80601007387 */ /* 0x000fe80000100a00 */
[----:B---3--:R-:W0:Y:S04]  /*47030*/  LDSM.16.MT88.4 R4, [R20+UR4+0x7000] ;  /* 0x007000041404783b */ /* 0x008e280008004200 */
[----:B0-----:R-:W-:Y:S04]  /*47040*/  STL.64 [R1+0x1c58], R6 ;  /* 0x001c580601007387 */ /* 0x001fe80000100a00 */
[----:B------:R0:W-:Y:S04]  /*47050*/  STL.64 [R1+0x1c50], R4 ;  /* 0x001c500401007387 */ /* 0x0001e80000100a00 */
[----:B0-----:R-:W2:Y:S04]  /*47060*/  LDL.LU.64 R4, [R1+0x10] ;  /* 0x0000100001047983 */ /* 0x001ea80000300a00 */
[----:B------:R-:W3:Y:S01]  /*47070*/  LDL.64 R6, [R1+0x18] ;  /* 0x0000180001067983 */ /* 0x000ee20000100a00 */
[C---:B----4-:R-:W-:Y:S06]  /*47080*/  HMMA.16816.F32 R24, R8.reuse, R16, R24 ;  /* 0x000000100818723c */ /* 0x050fec0000001818 */
[----:B--2---:R-:W-:-:S15]  /*47090*/  HMMA.16816.F32 R12, R8, R4, R12 ;  /* 0x00000004080c723c */ /* 0x004fde000000180c */
[----:B------:R-:W-:-:S08]  /*470a0*/  NOP ;  /* 0x0000000000007918 */ /* 0x000fd00000000000 */
[----:B------:R-:W-:Y:S04]  /*470b0*/  STL.64 [R1+0x90], R12 ;  /* 0x0000900c01007387 */ /* 0x000fe80000100a00 */
[----:B------:R0:W-:Y:S04]  /*470c0*/  STL.64 [R1+0x98], R14 ;  /* 0x0000980e01007387 */ /* 0x0001e80000100a00 */
[----:B0-----:R-:W2:Y:S04]  /*470d0*/  LDL.LU.64 R14, [R1+0x1d40] ;  /* 0x001d4000010e7983 */ /* 0x001ea80000300a00 */
[----:B------:R-:W2:Y:S04]  /*470e0*/  LDL.LU.64 R12, [R1+0x1d38] ;  /* 0x001d3800010c7983 */ /* 0x000ea80000300a00 */
[----:B---3--:R-:W-:Y:S04]  /*470f0*/  STL.64 [R1+0x1d08], R6 ;  /* 0x001d080601007387 */ /* 0x008fe80000100a00 */
[----:B------:R-:W3:Y:S04]  /*47100*/  LDL R21, [R1+0x17ec] ;  /* 0x0017ec0001157983 */ /* 0x000ee80000100800 */
[----:B------:R-:W-:Y:S04]  /*47110*/  STL [R1+0x80], R24 ;  /* 0x0000801801007387 */ /* 0x000fe80000100800 */
[----:B------:R0:W-:Y:S04]  /*47120*/  STL.64 [R1+0x1cc0], R18 ;  /* 0x001cc01201007387 */ /* 0x0001e80000100a00 */
[----:B------:R-:W4:Y:S04]  /*47130*/  LDL.LU R16, [R1+0x270] ;  /* 0x0002700001107983 */ /* 0x000f280000300800 */
[----:B------:R-:W4:Y:S04]  /*47140*/  LDL.LU R17, [R1+0x274] ;  /* 0x0002740001117983 */ /* 0x000f280000300800 */
[----:B0-----:R-:W2:Y:S01]  /*47150*/  LDL.LU R18, [R1+0x278] ;  /* 0x0002780001127983 */ /* 0x001ea20000300800 */
[----:B------:R-:W-:-:S03]  /*47160*/  IMAD.MOV.U32 R19, RZ, RZ, R28 ;  /* 0x000000ffff137224 */ /* 0x000fc600078e001c */
[----:B------:R-:W3:Y:S01]  /*47170*/  LDL.LU R28, [R1+0x1d30] ;  /* 0x001d3000011c7983 */ /* 0x000ee20000300800 */
[----:B------:R-:W-:-:S03]  /*47180*/  IMAD.MOV.U32 R0, RZ, RZ, R25 ;  /* 0x000000ffff007224 */ /* 0x000fc600078e0019 */
[----:B------:R-:W3:Y:S01]  /*47190*/  LDL.LU R24, [R1+0x2d0] ;  /* 0x0002d00001187983 */ /* 0x000ee20000300800 */
[----:B------:R-:W-:-:S03]  /*471a0*/  IMAD.MOV.U32 R3, RZ, RZ, R26 ;  /* 0x000000ffff037224 */ /* 0x000fc600078e001a */
[----:B------:R-:W3:Y:S01]  /*471b0*/  LDL.LU R25, [R1+0x2d4] ;  /* 0x0002d40001197983 */ /* 0x000ee20000300800 */
[----:B------:R-:W-:-:S03]  /*471c0*/  IMAD.MOV.U32 R2, RZ, RZ, R27 ;  /* 0x000000ffff027224 */ /* 0x000fc600078e001b */
[----:B------:R-:W3:Y:S04]  /*471d0*/  LDL.LU R26, [R1+0x2d8] ;  /* 0x0002d800011a7983 */ /* 0x000ee80000300800 */
[----:B------:R-:W3:Y:S04]  /*471e0*/  LDL.LU R27, [R1+0x2dc] ;  /* 0x0002dc00011b7983 */ /* 0x000ee80000300800 */
[----:B--2---:R0:W-:Y:S04]  /*471f0*/  STL.64 [R1+0x1cd0], R18 ;  /* 0x001cd01201007387 */ /* 0x0041e80000100a00 */
[----:B----4-:R-:W-:Y:S04]  /*47200*/  STL.64 [R1+0x1cc8], R16 ;  /* 0x001cc81001007387 */ /* 0x010fe80000100a00 */
[----:B0-----:R-:W2:Y:S04]  /*47210*/  LDL R18, [R1+0x28] ;  /* 0x0000280001127983 */ /* 0x001ea80000100800 */
[----:B------:R-:W2:Y:S04]  /*47220*/  LDL R19, [R1+0x2c] ;  /* 0x00002c0001137983 */ /* 0x000ea80000100800 */
[----:B--2---:R0:W-:Y:S04]  /*47230*/  STL.64 [R1+0x1ce8], R18 ;  /* 0x001ce81201007387 */ /* 0x0041e80000100a00 */
[----:B0-----:R-:W2:Y:S04]  /*47240*/  LDL R18, [R1+0x38] ;  /* 0x0000380001127983 */ /* 0x001ea80000100800 */
[----:B------:R-:W2:Y:S04]  /*47250*/  LDL R19, [R1+0x3c] ;  /* 0x00003c0001137983 */ /* 0x000ea80000100800 */
[----:B--2---:R-:W-:Y:S04]  /*47260*/  STL.64 [R1+0x1d00], R18 ;  /* 0x001d001201007387 */ /* 0x004fe80000100a00 */
[----:B------:R-:W3:Y:S04]  /*47270*/  LDL R10, [R1+0x78] ;  /* 0x00007800010a7983 */ /* 0x000ee80000100800 */
[----:B------:R-:W3:Y:S04]  /*47280*/  LDL R11, [R1+0x7c] ;  /* 0x00007c00010b7983 */ /* 0x000ee80000100800 */
[----:B------:R-:W2:Y:S04]  /*47290*/  LDL.LU R4, [R1+0x2a0] ;  /* 0x0002a00001047983 */ /* 0x000ea80000300800 */
[----:B------:R-:W2:Y:S04]  /*472a0*/  LDL.LU R5, [R1+0x2a4] ;  /* 0x0002a40001057983 */ /* 0x000ea80000300800 */
[----:B------:R-:W4:Y:S04]  /*472b0*/  LDL.LU R6, [R1+0x2a8] ;  /* 0x0002a80001067983 */ /* 0x000f280000300800 */
[----:B------:R-:W4:Y:S04]  /*472c0*/  LDL.LU R7, [R1+0x2ac] ;  /* 0x0002ac0001077983 */ /* 0x000f280000300800 */
[----:B----4-:R0:W-:Y:S04]  /*472d0*/  STL.64 [R1+0x1d18], R6 ;  /* 0x001d180601007387 */ /* 0x0101e80000100a00 */
[----:B--2---:R1:W-:Y:S04]  /*472e0*/  STL.64 [R1+0x1d10], R4 ;  /* 0x001d100401007387 */ /* 0x0043e80000100a00 */
[----:B0-----:R-:W2:Y:S01]  /*472f0*/  LDL.64 R6, [R1+0x58] ;  /* 0x0000580001067983 */ /* 0x001ea20000100a00 */
[C---:B---3--:R-:W-:Y:S03]  /*47300*/  HMMA.16816.F32 R24, R12.reuse, R10, R24 ;  /* 0x0000000a0c18723c */ /* 0x048fe60000001818 */
[----:B--2---:R0:W-:Y:S04]  /*47310*/  STL.64 [R1+0x1d28], R6 ;  /* 0x001d280601007387 */ /* 0x0041e80000100a00 */
[----:B-1----:R-:W2:Y:S04]  /*47320*/  LDL.LU R4, [R1+0x2c0] ;  /* 0x0002c00001047983 */ /* 0x002ea80000300800 */
[----:B------:R-:W2:Y:S04]  /*47330*/  LDL.LU R5, [R1+0x2c4] ;  /* 0x0002c40001057983 */ /* 0x000ea80000300800 */
[----:B0-----:R-:W2:Y:S04]  /*47340*/  LDL.LU R6, [R1+0x2c8] ;  /* 0x0002c80001067983 */ /* 0x001ea80000300800 */
[----:B------:R-:W2:Y:S04]  /*47350*/  LDL.LU R7, [R1+0x2cc] ;  /* 0x0002cc0001077983 */ /* 0x000ea80000300800 */
[----:B------:R-:W3:Y:S04]  /*47360*/  LDL.64 R18, [R1+0x48] ;  /* 0x0000480001127983 */ /* 0x000ee80000100a00 */
[----:B---3--:R0:W-:Y:S04]  /*47370*/  STL.64 [R1+0x1d20], R18 ;  /* 0x001d201201007387 */ /* 0x0081e80000100a00 */
[----:B------:R-:W3:Y:S04]  /*47380*/  LDL.LU R16, [R1+0x2b0] ;  /* 0x0002b00001107983 */ /* 0x000ee80000300800 */
[----:B------:R-:W3:Y:S04]  /*47390*/  LDL.LU R17, [R1+0x2b4] ;  /* 0x0002b40001117983 */ /* 0x000ee80000300800 */
[----:B0-----:R-:W3:Y:S04]  /*473a0*/  LDL.LU R18, [R1+0x2b8] ;  /* 0x0002b80001127983 */ /* 0x001ee80000300800 */
[----:B------:R-:W-:Y:S04]  /*473b0*/  STL [R1+0x19d4], R2 ;  /* 0x0019d40201007387 */ /* 0x000fe80000100800 */
[----:B------:R-:W-:Y:S04]  /*473c0*/  STL [R1+0x19d0], R3 ;  /* 0x0019d00301007387 */ /* 0x000fe80000100800 */
[----:B------:R-:W-:Y:S04]  /*473d0*/  STL [R1+0x1978], R0 ;  /* 0x0019780001007387 */ /* 0x000fe80000100800 */
[----:B------:R-:W-:Y:S04]  /*473e0*/  STL.64 [R1+0x6c0], R24 ;  /* 0x0006c01801007387 */ /* 0x000fe80000100a00 */
[----:B------:R-:W-:Y:S04]  /*473f0*/  STL.64 [R1+0x6c8], R26 ;  /* 0x0006c81a01007387 */ /* 0x000fe80000100a00 */
[----:B------:R0:W-:Y:S04]  /*47400*/  STL.64 [R1+0x1cb8], R10 ;  /* 0x001cb80a01007387 */ /* 0x0001e80000100a00 */
[----:B------:R-:W4:Y:S04]  /*47410*/  LDL.LU R8, [R1+0x1a0] ;  /* 0x0001a00001087983 */ /* 0x000f280000300800 */
[----:B------:R-:W4:Y:S04]  /*47420*/  LDL.LU R9, [R1+0x1a4] ;  /* 0x0001a40001097983 */ /* 0x000f280000300800 */
[----:B0-----:R-:W3:Y:S04]  /*47430*/  LDL.LU R10, [R1+0x1a8] ;  /* 0x0001a800010a7983 */ /* 0x001ee80000300800 */
[----:B------:R-:W3:Y:S01]  /*47440*/  LDL.LU R11, [R1+0x1ac] ;  /* 0x0001ac00010b7983 */ /* 0x000ee20000300800 */
[----:B--2---:R-:W-:Y:S03]  /*47450*/  HMMA.16816.F32 R4, R12, R22, R4 ;  /* 0x000000160c04723c */ /* 0x004fe60000001804 */
[----:B---3--:R-:W-:Y:S04]  /*47460*/  STL.64 [R1+0x1ce0], R10 ;  /* 0x001ce00a01007387 */ /* 0x008fe80000100a00 */
[----:B----4-:R0:W-:Y:S04]  /*47470*/  STL.64 [R1+0x1cd8], R8 ;  /* 0x001cd80801007387 */ /* 0x0101e80000100a00 */
        /* <DEDUP_REMOVED lines=16> */
[----:B------:R-:W-:Y:S04]  /*47580*/  STL [R1+0x17f4], R28 ;  /* 0x0017f41c01007387 */ /* 0x000fe80000100800 */
        /* <DEDUP_REMOVED lines=12> */
[----:B------:R-:W-:-:S15]  /*47650*/  IMAD.MOV.U32 R3, RZ, RZ, R19 ;  /* 0x000000ffff037224 */ /* 0x000fde00078e0013 */
[----:B------:R-:W-:-:S02]  /*47660*/  NOP ;  /* 0x0000000000007918 */ /* 0x000fc40000000000 */
[----:B------:R0:W-:Y:S04]  /*47670*/  STL.64 [R1+0x2d0], R4 ;  /* 0x0002d00401007387 */ /* 0x0001e80000100a00 */
[----:B------:R1:W-:Y:S01]  /*47680*/  STL.64 [R1+0x2d8], R6 ;  /* 0x0002d80601007387 */ /* 0x0003e20000100a00 */
[----:B0-----:R-:W-:-:S03]  /*47690*/  IMAD.MOV.U32 R4, RZ, RZ, R18 ;  /* 0x000000ffff047224 */ /* 0x001fc600078e0012 */
[----:B-1----:R-:W4:Y:S04]  /*476a0*/  LDL.LU.64 R6, [R1+0x1d08] ;  /* 0x001d080001067983 */ /* 0x002f280000300a00 */
        /* <DEDUP_REMOVED lines=18> */
[----:B------:R-:W-:Y:S04]  /*477d0*/  STL.64 [R1+0x280], R16 ;  /* 0x0002801001007387 */ /* 0x000fe80000100a00 */
[----:B------:R0:W-:Y:S04]  /*477e0*/  STL.64 [R1+0x288], R18 ;  /* 0x0002881201007387 */ /* 0x0001e80000100a00 */
[----:B0-----:R-:W2:Y:S04]  /*477f0*/  LDL.LU.64 R18, [R1+0x1cc0] ;  /* 0x001cc00001127983 */ /* 0x001ea80000300a00 */
[----:B------:R0:W-:Y:S04]  /*47800*/  STL.64 [R1+0x1c68], R6 ;  /* 0x001c680601007387 */ /* 0x0001e80000100a00 */
[----:B0-----:R-:W4:Y:S01]  /*47810*/  LDL.64 R6, [R1+0x28] ;  /* 0x0000280001067983 */ /* 0x001f220000100a00 */
[----:B--2---:R-:W-:Y:S03]  /*47820*/  HMMA.16816.F32 R12, R12, R18, R8 ;  /* 0x000000120c0c723c */ /* 0x004fe60000001808 */
[----:B----4-:R0:W-:Y:S02]  /*47830*/  STL.64 [R1+0x1c70], R6 ;  /* 0x001c700601007387 */ /* 0x0101e40000100a00 */
[----:B0-----:R-:W-:-:S02]  /*47840*/  IMAD.MOV.U32 R6, RZ, RZ, R4 ;  /* 0x000000ffff067224 */ /* 0x001fc400078e0004 */
[----:B------:R-:W-:-:S05]  /*47850*/  IMAD.MOV.U32 R7, RZ, RZ, R3 ;  /* 0x000000ffff077224 */ /* 0x000fca00078e0003 */
[----:B------:R0:W-:Y:S04]  /*47860*/  STL.64 [R1+0x1c80], R6 ;  /* 0x001c800601007387 */ /* 0x0001e80000100a00 */
[----:B------:R-:W3:Y:S07]  /*47870*/  LDL.LU.64 R10, [R1+0x1cb8] ;  /* 0x001cb800010a7983 */ /* 0x000eee0000300a00 */
[----:B------:R-:W-:Y:S04]  /*47880*/  STL.64 [R1+0x270], R12 ;  /* 0x0002700c01007387 */ /* 0x000fe80000100a00 */
[----:B------:R1:W-:Y:S01]  /*47890*/  STL.64 [R1+0x278], R14 ;  /* 0x0002780e01007387 */ /* 0x0003e20000100a00 */
[----:B0-----:R-:W-:Y:S01]  /*478a0*/  MOV R6, R2 ;  /* 0x0000000200067202 */ /* 0x001fe20000000f00 */
[----:B------:R-:W-:-:S02]  /*478b0*/  IMAD.MOV.U32 R7, RZ, RZ, R0 ;  /* 0x000000ffff077224 */ /* 0x000fc400078e0000 */
[----:B------:R-:W-:Y:S02]  /*478c0*/  IMAD.MOV.U32 R2, RZ, RZ, R18 ;  /* 0x000000ffff027224 */ /* 0x000fe400078e0012 */
[----:B------:R-:W-:Y:S02]  /*478d0*/  IMAD.MOV.U32 R0, RZ, RZ, R19 ;  /* 0x000000ffff007224 */ /* 0x000fe400078e0013 */
[----:B------:R-:W3:Y:S04]  /*478e0*/  LDL.LU.64 R18, [R1+0x1cb0] ;  /* 0x001cb00001127983 */ /* 0x000ee80000300a00 */
[----:B------:R-:W3:Y:S04]  /*478f0*/  LDL.LU.64 R16, [R1+0x1ca8] ;  /* 0x001ca80001107983 */ /* 0x000ee80000300a00 */
[----:B-1----:R-:W2:Y:S04]  /*47900*/  LDL.64 R14, [R1+0x38] ;  /* 0x00003800010e7983 */ /* 0x002ea80000100a00 */
[----:B--2---:R0:W-:Y:S04]  /*47910*/  STL.64 [R1+0x1c78], R14 ;  /* 0x001c780e01007387 */ /* 0x0041e80000100a00 */
[----:B------:R-:W2:Y:S04]  /*47920*/  LDL.LU R12, [R1+0x240] ;  /* 0x00024000010c7983 */ /* 0x000ea80000300800 */
[----:B------:R-:W2:Y:S04]  /*47930*/  LDL.LU R13, [R1+0x244] ;  /* 0x00024400010d7983 */ /* 0x000ea80000300800 */
[----:B0-----:R-:W4:Y:S04]  /*47940*/  LDL.LU R14, [R1+0x248] ;  /* 0x00024800010e7983 */ /* 0x001f280000300800 */
[----:B------:R-:W4:Y:S01]  /*47950*/  LDL.LU R15, [R1+0x24c] ;  /* 0x00024c00010f7983 */ /* 0x000f220000300800 */
[----:B---3--:R-:W-:Y:S03]  /*47960*/  HMMA.16816.F32 R8, R16, R10, R24 ;  /* 0x0000000a1008723c */ /* 0x008fe60000001818 */
[----:B----4-:R-:W-:Y:S04]  /*47970*/  STL.64 [R1+0x1c90], R14 ;  /* 0x001c900e01007387 */ /* 0x010fe80000100a00 */
[----:B--2---:R0:W-:Y:S04]  /*47980*/  STL.64 [R1+0x1c88], R12 ;  /* 0x001c880c01007387 */ /* 0x0041e80000100a00 */
[----:B0-----:R-:W2:Y:S04]  /*47990*/  LDL.LU R12, [R1+0x250] ;  /* 0x00025000010c7983 */ /* 0x001ea80000300800 */
[----:B------:R-:W2:Y:S04]  /*479a0*/  LDL.LU R13, [R1+0x254] ;  /* 0x00025400010d7983 */ /* 0x000ea80000300800 */
[----:B------:R-:W2:Y:S04]  /*479b0*/  LDL.LU R14, [R1+0x258] ;  /* 0x00025800010e7983 */ /* 0x000ea80000300800 */
[----:B------:R-:W3:Y:S04]  /*479c0*/  LDL.LU.64 R26, [R1+0x1ca0] ;  /* 0x001ca000011a7983 */ /* 0x000ee80000300a00 */
[----:B------:R-:W3:Y:S01]  /*479d0*/  LDL.LU.64 R24, [R1+0x1c98] ;  /* 0x001c980001187983 */ /* 0x000ee20000300a00 */
[----:B------:R-:W-:-:S03]  /*479e0*/  IMAD.MOV.U32 R15, RZ, RZ, R29 ;  /* 0x000000ffff0f7224 */ /* 0x000fc600078e001d */
[----:B------:R-:W-:Y:S04]  /*479f0*/  STL.64 [R1+0x690], R8 ;  /* 0x0006900801007387 */ /* 0x000fe80000100a00 */
[----:B------:R3:W-:Y:S01]  /*47a00*/  STL.64 [R1+0x698], R10 ;  /* 0x0006980a01007387 */ /* 0x0007e20000100a00 */
[----:B------:R-:W-:-:S05]  /*47a10*/  IMAD.MOV.U32 R29, RZ, RZ, R8 ;  /* 0x000000ffff1d7224 */ /* 0x000fca00078e0008 */
[----:B------:R-:W-:Y:S01]  /*47a20*/  STL [R1+0x17f8], R29 ;  /* 0x0017f81d01007387 */ /* 0x000fe20000100800 */
[----:B---3--:R-:W-:Y:S03]  /*47a30*/  HMMA.16816.F32 R8, R16, R22, R24 ;  /* 0x000000161008723c */ /* 0x008fe60000001818 */
[----:B------:R-:W3:-:S15]  /*47a40*/  LDL.LU R24, [R1+0x3e0] ;  /* 0x0003e00001187983 */ /* 0x000ede0000300800 */
[----:B------:R-:W-:-:S05]  /*47a50*/  NOP ;  /* 0x0000000000007918 */ /* 0x000fca0000000000 */
[----:B------:R-:W-:Y:S04]  /*47a60*/  STL.64 [R1+0x5f0], R8 ;  /* 0x0005f00801007387 */ /* 0x000fe80000100a00 */
[----:B------:R-:W-:Y:S04]  /*47a70*/  STL.64 [R1+0x5f8], R10 ;  /* 0x0005f80a01007387 */ /* 0x000fe80000100a00 */
[----:B------:R-:W0:Y:S01]  /*47a80*/  LDSM.16.MT88.4 R8, [R20+UR4+0x7080] ;  /* 0x007080041408783b */ /* 0x000e220008004200 */
[C---:B--2---:R-:W-:Y:S03]  /*47a90*/  HMMA.16816.F32 R4, R16.reuse, R6, R12 ;  /* 0x000000061004723c */ /* 0x044fe6000000180c */
[----:B------:R-:W3:Y:S04]  /*47aa0*/  LDL.LU R25, [R1+0x3e4] ;  /* 0x0003e40001197983 */ /* 0x000ee80000300800 */
[----:B------:R-:W3:Y:S04]  /*47ab0*/  LDL.LU R26, [R1+0x3e8] ;  /* 0x0003e800011a7983 */ /* 0x000ee80000300800 */
[----:B------:R-:W3:Y:S04]  /*47ac0*/  LDL.LU R27, [R1+0x3ec] ;  /* 0x0003ec00011b7983 */ /* 0x000ee80000300800 */
[----:B------:R-:W-:Y:S04]  /*47ad0*/  STL.64 [R1+0x1c38], R22 ;  /* 0x001c381601007387 */ /* 0x000fe80000100a00 */
[----:B0-----:R-:W-:Y:S04]  /*47ae0*/  STL.64 [R1+0x1bf0], R10 ;  /* 0x001bf00a01007387 */ /* 0x001fe80000100a00 */
[----:B------:R0:W-:Y:S04]  /*47af0*/  STL.64 [R1+0x1be8], R8 ;  /* 0x001be80801007387 */ /* 0x0001e80000100a00 */
[----:B0-----:R-:W2:Y:S04]  /*47b00*/  LDL.LU R8, [R1+0x230] ;  /* 0x0002300001087983 */ /* 0x001ea80000300800 */
[----:B------:R-:W2:Y:S04]  /*47b10*/  LDL.LU R9, [R1+0x234] ;  /* 0x0002340001097983 */ /* 0x000ea80000300800 */
[----:B------:R-:W2:Y:S04]  /*47b20*/  LDL.LU R10, [R1+0x238] ;  /* 0x00023800010a7983 */ /* 0x000ea80000300800 */
[----:B------:R-:W2:Y:S04]  /*47b30*/  LDL.LU R11, [R1+0x23c] ;  /* 0x00023c00010b7983 */ /* 0x000ea80000300800 */
[----:B------:R-:W4:Y:S04]  /*47b40*/  LDL.LU.64 R14, [R1+0x1c90] ;  /* 0x001c9000010e7983 */ /* 0x000f280000300a00 */
[----:B------:R-:W4:Y:S04]  /*47b50*/  LDL.LU.64 R12, [R1+0x1c88] ;  /* 0x001c8800010c7983 */ /* 0x000f280000300a00 */
[----:B------:R-:W-:Y:S04]  /*47b60*/  STL.64 [R1+0x580], R4 ;  /* 0x0005800401007387 */ /* 0x000fe80000100a00 */
[----:B------:R0:W-:Y:S04]  /*47b70*/  STL.64 [R1+0x588], R6 ;  /* 0x0005880601007387 */ /* 0x0001e80000100a00 */
[----:B0-----:R-:W4:Y:S02]  /*47b80*/  LDL.LU.64 R6, [R1+0x1c80] ;  /* 0x001c800001067983 */ /* 0x001f240000300a00 */
[----:B----4-:R-:W-:Y:S02]  /*47b90*/  HMMA.16816.F32 R4, R16, R6, R12 ;  /* 0x000000061004723c */ /* 0x010fe4000000180c */
[----:B------:R-:W2:-:S15]  /*47ba0*/  LDL.LU.64 R14, [R1+0x1c78] ;  /* 0x001c7800010e7983 */ /* 0x000e9e0000300a00 */
[----:B------:R-:W-:-:S06]  /*47bb0*/  NOP ;  /* 0x0000000000007918 */ /* 0x000fcc0000000000 */
[----:B------:R-:W-:Y:S04]  /*47bc0*/  STL.64 [R1+0x510], R4 ;  /* 0x0005100401007387 */ /* 0x000fe80000100a00 */
[----:B------:R0:W-:Y:S04]  /*47bd0*/  STL.64 [R1+0x518], R6 ;  /* 0x0005180601007387 */ /* 0x0001e80000100a00 */
[----:B0-----:R-:W3:Y:S01]  /*47be0*/  LDL.LU.64 R6, [R1+0x1c70] ;  /* 0x001c700001067983 */ /* 0x001ee20000300a00 */
[----:B--2---:R-:W-:-:S15]  /*47bf0*/  HMMA.16816.F32 R8, R16, R14, R8 ;  /* 0x0000000e1008723c */ /* 0x004fde0000001808 */
[----:B------:R-:W-:-:S08]  /*47c00*/  NOP ;  /* 0x0000000000007918 */ /* 0x000fd00000000000 */
[----:B------:R0:W-:Y:S02]  /*47c10*/  STL.64 [R1+0x4a0], R8 ;  /* 0x0004a00801007387 */ /* 0x0001e40000100a00 */
[----:B0-----:R-:W-:Y:S02]  /*47c20*/  IMAD.MOV.U32 R9, RZ, RZ, R14 ;  /* 0x000000ffff097224 */ /* 0x001fe400078e000e */
[----:B------:R-:W-:Y:S02]  /*47c30*/  IMAD.MOV.U32 R8, RZ, RZ, R15 ;  /* 0x000000ffff087224 */ /* 0x000fe400078e000f */
[----:B------:R-:W0:Y:S01]  /*47c40*/  LDSM.16.MT88.4 R12, [R21+UR4+0x7000] ;  /* 0x00700004150c783b */ /* 0x000e220008004200 */
[----:B---3--:R-:W-:Y:S03]  /*47c50*/  HMMA.16816.F32 R24, R16, R6, R24 ;  /* 0x000000061018723c */ /* 0x008fe60000001818 */
[----:B------:R-:W-:Y:S04]  /*47c60*/  STL.64 [R1+0x4a8], R10 ;  /* 0x0004a80a01007387 */ /* 0x000fe80000100a00 */
[----:B------:R1:W-:Y:S04]  /*47c70*/  STL.64 [R1+0x1c60], R8 ;  /* 0x001c600801007387 */ /* 0x0003e80000100a00 */
[----:B-1----:R-:W2:Y:S04]  /*47c80*/  LDL.LU R8, [R1+0x3d0] ;  /* 0x0003d00001087983 */ /* 0x002ea80000300800 */
[----:B------:R-:W2:Y:S04]  /*47c90*/  LDL.LU R9, [R1+0x3d4] ;  /* 0x0003d40001097983 */ /* 0x000ea80000300800 */
[----:B------:R-:W2:Y:S04]  /*47ca0*/  LDL.LU R10, [R1+0x3d8] ;  /* 0x0003d800010a7983 */ /* 0x000ea80000300800 */
[----:B------:R-:W2:Y:S04]  /*47cb0*/  LDL.LU R11, [R1+0x3dc] ;  /* 0x0003dc00010b7983 */ /* 0x000ea80000300800 */
[----:B0-----:R-:W-:Y:S04]  /*47cc0*/  STL.64 [R1+0x1b50], R14 ;  /* 0x001b500e01007387 */ /* 0x001fe80000100a00 */
[----:B------:R-:W-:Y:S04]  /*47cd0*/  STL.64 [R1+0x1b48], R12 ;  /* 0x001b480c01007387 */ /* 0x000fe80000100a00 */
[----:B------:R0:W-:Y:S04]  /*47ce0*/  STL.64 [R1+0x250], R24 ;  /* 0x0002501801007387 */ /* 0x0001e80000100a00 */
[----:B------:R-:W-:Y:S01]  /*47cf0*/  STL.64 [R1+0x258], R26 ;  /* 0x0002581a01007387 */ /* 0x000fe20000100a00 */
[----:B0-----:R-:W-:-:S02]  /*47d00*/  IMAD.MOV.U32 R25, RZ, RZ, R6 ;  /* 0x000000ffff197224 */ /* 0x001fc400078e0006 */
[----:B------:R-:W-:Y:S02]  /*47d10*/  IMAD.MOV.U32 R24, RZ, RZ, R7 ;  /* 0x000000ffff187224 */ /* 0x000fe400078e0007 */
[----:B------:R-:W2:Y:S04]  /*47d20*/  LDL.LU.64 R6, [R1+0x1c68] ;  /* 0x001c680001067983 */ /* 0x000ea80000300a00 */
[----:B------:R0:W-:Y:S04]  /*47d30*/  STL.64 [R1+0x1c18], R24 ;  /* 0x001c181801007387 */ /* 0x0001e80000100a00 */
[----:B0-----:R-:W3:Y:S04]  /*47d40*/  LDL.LU R24, [R1+0x220] ;  /* 0x0002200001187983 */ /* 0x001ee80000300800 */
[----:B------:R-:W3:Y:S04]  /*47d50*/  LDL.LU R25, [R1+0x224] ;  /* 0x0002240001197983 */ /* 0x000ee80000300800 */
[----:B------:R-:W3:Y:S04]  /*47d60*/  LDL.LU R26, [R1+0x228] ;  /* 0x00022800011a7983 */ /* 0x000ee80000300800 */
[----:B------:R-:W3:Y:S01]  /*47d70*/  LDL.LU R27, [R1+0x22c] ;  /* 0x00022c00011b7983 */ /* 0x000ee20000300800 */
[----:B------:R-:W-:-:S02]  /*47d80*/  IMAD.MOV.U32 R14, RZ, RZ, R2 ;  /* 0x000000ffff0e7224 */ /* 0x000fc400078e0002 */
[----:B------:R-:W-:Y:S01]  /*47d90*/  IMAD.MOV.U32 R15, RZ, RZ, R0 ;  /* 0x000000ffff0f7224 */ /* 0x000fe200078e0000 */
[C---:B--2---:R-:W-:Y:S06]  /*47da0*/  HMMA.16816.F32 R8, R16.reuse, R6, R8 ;  /* 0x000000061008723c */ /* 0x044fec0000001808 */
[----:B---3--:R-:W-:Y:S01]  /*47db0*/  HMMA.16816.F32 R12, R16, R14, R24 ;  /* 0x0000000e100c723c */ /* 0x008fe20000001818 */
[----:B------:R-:W0:Y:S01]  /*47dc0*/  LDSM.16.MT88.4 R16, [R21+UR4+0x7080] ;  /* 0x007080041510783b */ /* 0x000e220008004200 */
[----:B------:R-:W-:Y:S02]  /*47dd0*/  IMAD.MOV.U32 R2, RZ, RZ, R6 ;  /* 0x000000ffff027224 */ /* 0x000fe400078e0006 */
[----:B------:R-:W-:-:S13]  /*47de0*/  IMAD.MOV.U32 R0, RZ, RZ, R7 ;  /* 0x000000ffff007224 */ /* 0x000fda00078e0007 */
[----:B------:R1:W-:Y:S04]  /*47df0*/  STL.64 [R1+0x240], R8 ;  /* 0x0002400801007387 */ /* 0x0003e80000100a00 */
[----:B------:R-:W-:Y:S04]  /*47e00*/  STL.64 [R1+0x248], R10 ;  /* 0x0002480a01007387 */ /* 0x000fe80000100a00 */
[----:B-1----:R-:W2:Y:S04]  /*47e10*/  LDL.LU.64 R8, [R1+0x1c60] ;  /* 0x001c600001087983 */ /* 0x002ea80000300a00 */
[----:B------:R-:W3:Y:S04]  /*47e20*/  LDL.LU.64 R6, [R1+0x1c58] ;  /* 0x001c580001067983 */ /* 0x000ee80000300a00 */
[----:B------:R-:W3:Y:S04]  /*47e30*/  LDL.LU.64 R4, [R1+0x1c50] ;  /* 0x001c500001047983 */ /* 0x000ee80000300a00 */
[----:B------:R-:W4:Y:S04]  /*47e40*/  LDL R3, [R1+0x17e8] ;  /* 0x0017e80001037983 */ /* 0x000f280000100800 */
[----:B------:R-:W-:Y:S04]  /*47e50*/  STL.64 [R1+0x230], R12 ;  /* 0x0002300c01007387 */ /* 0x000fe80000100a00 */
[----:B------:R-:W-:Y:S04]  /*47e60*/  STL.64 [R1+0x238], R14 ;  /* 0x0002380e01007387 */ /* 0x000fe80000100a00 */
        /* <DEDUP_REMOVED lines=12> */
[----:B------:R-:W4:Y:S04]  /*47f30*/  LDL.64 R22, [R1+0x78] ;  /* 0x0000780001167983 */ /* 0x000f280000100a00 */
[----:B---3--:R0:W-:Y:S04]  /*47f40*/  STL.64 [R1+0x1b70], R18 ;  /* 0x001b701201007387 */ /* 0x0081e80000100a00 */
[----:B--2---:R1:W-:Y:S01]  /*47f50*/  STL.64 [R1+0x1b68], R16 ;  /* 0x001b681001007387 */ /* 0x0043e20000100a00 */
[----:B0-----:R-:W-:-:S02]  /*47f60*/  IMAD.MOV.U32 R18, RZ, RZ, R9 ;  /* 0x000000ffff127224 */ /* 0x001fc400078e0009 */
[----:B------:R-:W-:-:S05]  /*47f70*/  IMAD.MOV.U32 R19, RZ, RZ, R8 ;  /* 0x000000ffff137224 */ /* 0x000fca00078e0008 */
[----:B------:R0:W-:Y:S04]  /*47f80*/  STL.64 [R1+0x1c30], R18 ;  /* 0x001c301201007387 */ /* 0x0001e80000100a00 */
[----:B-1----:R-:W2:Y:S04]  /*47f90*/  LDL.LU R16, [R1+0x3f0] ;  /* 0x0003f00001107983 */ /* 0x002ea80000300800 */
[----:B------:R-:W2:Y:S04]  /*47fa0*/  LDL.LU R17, [R1+0x3f4] ;  /* 0x0003f40001117983 */ /* 0x000ea80000300800 */
[----:B0-----:R-:W3:Y:S04]  /*47fb0*/  LDL.LU R18, [R1+0x3f8] ;  /* 0x0003f80001127983 */ /* 0x001ee80000300800 */
[----:B------:R-:W3:Y:S04]  /*47fc0*/  LDL.LU R19, [R1+0x3fc] ;  /* 0x0003fc0001137983 */ /* 0x000ee80000300800 */
[----:B---3--:R-:W-:Y:S04]  /*47fd0*/  STL.64 [R1+0x1c48], R18 ;  /* 0x001c481201007387 */ /* 0x008fe80000100a00 */
[----:B--2---:R0:W-:Y:S04]  /*47fe0*/  STL.64 [R1+0x1c40], R16 ;  /* 0x001c401001007387 */ /* 0x0041e80000100a00 */
[----:B0-----:R-:W4:Y:S04]  /*47ff0*/  LDL.LU R16, [R1+0x400] ;  /* 0x0004000001107983 */ /* 0x001f280000300800 */
[----:B------:R-:W4:Y:S04]  /*48000*/  LDL.LU R17, [R1+0x404] ;  /* 0x0004040001117983 */ /* 0x000f280000300800 */
[----:B------:R-:W4:Y:S04]  /*48010*/  LDL.LU R18, [R1+0x408] ;  /* 0x0004080001127983 */ /* 0x000f280000300800 */
[----:B------:R-:W4:Y:S04]  /*48020*/  LDL.LU R19, [R1+0x40c] ;  /* 0x00040c0001137983 */ /* 0x000f280000300800 */
[----:B------:R-:W2:Y:S04]  /*48030*/  LDL.LU R24, [R1+0x430] ;  /* 0x0004300001187983 */ /* 0x000ea80000300800 */
[----:B------:R-:W2:Y:S04]  /*48040*/  LDL.LU R25, [R1+0x434] ;  /* 0x0004340001197983 */ /* 0x000ea80000300800 */
[----:B------:R-:W3:Y:S04]  /*48050*/  LDL.LU R26, [R1+0x438] ;  /* 0x00043800011a7983 */ /* 0x000ee80000300800 */
[----:B------:R-:W3:Y:S04]  /*48060*/  LDL.LU R27, [R1+0x43c] ;  /* 0x00043c00011b7983 */ /* 0x000ee80000300800 */
[----:B---3--:R0:W-:Y:S04]  /*48070*/  STL.64 [R1+0x1c28], R26 ;  /* 0x001c281a01007387 */ /* 0x0081e80000100a00 */
[----:B--2---:R-:W-:Y:S04]  /*48080*/  STL.64 [R1+0x1c20], R24 ;  /* 0x001c201801007387 */ /* 0x004fe80000100a00 */
[----:B0-----:R-:W2:Y:S04]  /*48090*/  LDL.64 R26, [R1+0x58] ;  /* 0x00005800011a7983 */ /* 0x001ea80000100a00 */
[----:B------:R-:W3:Y:S04]  /*480a0*/  LDL.LU R8, [R1+0x420] ;  /* 0x0004200001087983 */ /* 0x000ee80000300800 */
[----:B------:R-:W3:Y:S04]  /*480b0*/  LDL.LU R9, [R1+0x424] ;  /* 0x0004240001097983 */ /* 0x000ee80000300800 */
[----:B------:R-:W3:Y:S04]  /*480c0*/  LDL.LU R10, [R1+0x428] ;  /* 0x00042800010a7983 */ /* 0x000ee80000300800 */
[----:B------:R-:W3:Y:S04]  /*480d0*/  LDL.LU R11, [R1+0x42c] ;  /* 0x00042c00010b7983 */ /* 0x000ee80000300800 */
[----:B------:R-:W2:Y:S04]  /*480e0*/  LDL.LU R12, [R1+0x360] ;  /* 0x00036000010c7983 */ /* 0x000ea80000300800 */
        /* <DEDUP_REMOVED lines=9> */
[----:B------:R-:W3:Y:S04]  /*48180*/  LDL.LU R15, [R1+0x38c] ;  /* 0x00038c00010f7983 */ /* 0x000ee80000300800 */
[----:B---3--:R0:W-:Y:S04]  /*48190*/  STL.64 [R1+0x1b90], R14 ;  /* 0x001b900e01007387 */ /* 0x0081e80000100a00 */
[----:B--2---:R1:W-:Y:S04]  /*481a0*/  STL.64 [R1+0x1b88], R12 ;  /* 0x001b880c01007387 */ /* 0x0043e80000100a00 */
[----:B0-----:R-:W2:Y:S04]  /*481b0*/  LDL.64 R14, [R1+0x48] ;  /* 0x00004800010e7983 */ /* 0x001ea80000100a00 */
[----:B------:R-:W-:Y:S04]  /*481c0*/  STL.64 [R1+0x6b0], R16 ;  /* 0x0006b01001007387 */ /* 0x000fe80000100a00 */
[----:B------:R0:W-:Y:S01]  /*481d0*/  STL.64 [R1+0x6b8], R18 ;  /* 0x0006b81201007387 */ /* 0x0001e20000100a00 */
[----:B-1----:R-:W-:-:S02]  /*481e0*/  IMAD.MOV.U32 R13, RZ, RZ, R22 ;  /* 0x000000ffff0d7224 */ /* 0x002fc400078e0016 */
[----:B------:R-:W-:Y:S01]  /*481f0*/  IMAD.MOV.U32 R12, RZ, RZ, R23 ;  /* 0x000000ffff0c7224 */ /* 0x000fe200078e0017 */
[----:B0-----:R-:W3:Y:S04]  /*48200*/  LDL.LU.64 R18, [R1+0x1c48] ;  /* 0x001c480001127983 */ /* 0x001ee80000300a00 */
[----:B------:R-:W3:Y:S04]  /*48210*/  LDL.LU.64 R16, [R1+0x1c40] ;  /* 0x001c400001107983 */ /* 0x000ee80000300a00 */
[----:B------:R-:W3:Y:S02]  /*48220*/  LDL.LU.64 R22, [R1+0x1c38] ;  /* 0x001c380001167983 */ /* 0x000ee40000300a00 */
[----:B---3--:R-:W-:-:S15]  /*48230*/  HMMA.16816.F32 R16, R4, R22, R16 ;  /* 0x000000160410723c */ /* 0x008fde0000001810 */
[----:B------:R-:W-:-:S08]  /*48240*/  NOP ;  /* 0x0000000000007918 */ /* 0x000fd00000000000 */
[----:B------:R0:W-:Y:S02]  /*48250*/  STL.64 [R1+0x610], R16 ;  /* 0x0006101001007387 */ /* 0x0001e40000100a00 */
[----:B0-----:R-:W-:Y:S01]  /*48260*/  MOV R17, R22 ;  /* 0x0000001600117202 */ /* 0x001fe20000000f00 */
[----:B------:R-:W-:Y:S02]  /*48270*/  IMAD.MOV.U32 R16, RZ, RZ, R23 ;  /* 0x000000ffff107224 */ /* 0x000fe400078e0017 */
[----:B------:R-:W0:Y:S04]  /*48280*/  LDSM.16.MT88.4 R20, [R3+UR4+0x7000] ;  /* 0x007000040314783b */ /* 0x000e280008004200 */
[----:B------:R1:W-:Y:S04]  /*48290*/  STL.64 [R1+0x618], R18 ;  /* 0x0006181201007387 */ /* 0x0003e80000100a00 */
[----:B-1----:R-:W3:Y:S04]  /*482a0*/  LDL.LU.64 R18, [R1+0x1c30] ;  /* 0x001c300001127983 */ /* 0x002ee80000300a00 */
[----:B0-----:R0:W-:Y:S04]  /*482b0*/  STL.64 [R1+0x1a60], R22 ;  /* 0x001a601601007387 */ /* 0x0011e80000100a00 */
[----:B------:R1:W-:Y:S04]  /*482c0*/  STL.64 [R1+0x1a58], R20 ;  /* 0x001a581401007387 */ /* 0x0003e80000100a00 */
[----:B0-----:R-:W4:Y:S04]  /*482d0*/  LDL.LU.64 R22, [R1+0x8] ;  /* 0x0000080001167983 */ /* 0x001f280000300a00 */
[----:B----4-:R0:W-:Y:S04]  /*482e0*/  STL.64 [R1+0x1bf8], R22 ;  /* 0x001bf81601007387 */ /* 0x0101e80000100a00 */
[----:B-1----:R-:W4:Y:S04]  /*482f0*/  LDL.LU R20, [R1+0x440] ;  /* 0x0004400001147983 */ /* 0x002f280000300800 */
[----:B------:R-:W4:Y:S04]  /*48300*/  LDL.LU R21, [R1+0x444] ;  /* 0x0004440001157983 */ /* 0x000f280000300800 */
[----:B0-----:R-:W4:Y:S04]  /*48310*/  LDL.LU R22, [R1+0x448] ;  /* 0x0004480001167983 */ /* 0x001f280000300800 */
[----:B------:R-:W4:Y:S02]  /*48320*/  LDL.LU R23, [R1+0x44c] ;  /* 0x00044c0001177983 */ /* 0x000f240000300800 */
[----:B----4-:R-:W-:-:S15]  /*48330*/  HMMA.16816.F32 R20, R4, R26, R20 ;  /* 0x0000001a0414723c */ /* 0x010fde0000001814 */
[----:B------:R-:W-:-:S08]  /*48340*/  NOP ;  /* 0x0000000000007918 */ /* 0x000fd00000000000 */
[----:B------:R0:W-:Y:S04]  /*48350*/  STL.64 [R1+0x5a0], R20 ;  /* 0x0005a01401007387 */ /* 0x0001e80000100a00 */
[----:B------:R-:W-:Y:S01]  /*48360*/  STL.64 [R1+0x5a8], R22 ;  /* 0x0005a81601007387 */ /* 0x000fe20000100a00 */
[----:B0-----:R-:W-:Y:S02]  /*48370*/  IMAD.MOV.U32 R21, RZ, RZ, R26 ;  /* 0x000000ffff157224 */ /* 0x001fe400078e001a */
[----:B------:R-:W-:Y:S02]  /*48380*/  IMAD.MOV.U32 R20, RZ, RZ, R27 ;  /* 0x000000ffff147224 */ /* 0x000fe400078e001b */
        /* <DEDUP_REMOVED lines=17> */
[----:B---3--:R-:W-:Y:S02]  /*484a0*/  HMMA.16816.F32 R12, R4, R18, R8 ;  /* 0x00000012040c723c */ /* 0x008fe40000001808 */
[----:B------:R-:W3:-:S15]  /*484b0*/  LDL.LU R8, [R1+0x410] ;  /* 0x0004100001087983 */ /* 0x000ede0000300800 */
[----:B------:R-:W-:-:S06]  /*484c0*/  NOP ;  /* 0x0000000000007918 */ /* 0x000fcc0000000000 */
[----:B------:R-:W-:Y:S04]  /*484d0*/  STL.64 [R1+0x4c0], R12 ;  /* 0x0004c00c01007387 */ /* 0x000fe80000100a00 */
[----:B------:R-:W-:Y:S04]  /*484e0*/  STL.64 [R1+0x4c8], R14 ;  /* 0x0004c80e01007387 */ /* 0x000fe80000100a00 */
[----:B------:R-:W3:Y:S04]  /*484f0*/  LDL.LU R9, [R1+0x414] ;  /* 0x0004140001097983 */ /* 0x000ee80000300800 */
[----:B------:R-:W4:Y:S04]  /*48500*/  LDL.LU R10, [R1+0x418] ;  /* 0x00041800010a7983 */ /* 0x000f280000300800 */
[----:B------:R-:W4:Y:S04]  /*48510*/  LDL.LU R11, [R1+0x41c] ;  /* 0x00041c00010b7983 */ /* 0x000f280000300800 */
[----:B----4-:R-:W-:Y:S04]  /*48520*/  STL.64 [R1+0x1c10], R10 ;  /* 0x001c100a01007387 */ /* 0x010fe80000100a00 */
[----:B---3--:R0:W-:Y:S04]  /*48530*/  STL.64 [R1+0x1c08], R8 ;  /* 0x001c080801007387 */ /* 0x0081e80000100a00 */
[----:B------:R-:W3:Y:S04]  /*48540*/  LDL.LU R20, [R1+0x450] ;  /* 0x0004500001147983 */ /* 0x000ee80000300800 */
[----:B------:R-:W3:Y:S04]  /*48550*/  LDL.LU R21, [R1+0x454] ;  /* 0x0004540001157983 */ /* 0x000ee80000300800 */
[----:B------:R-:W3:Y:S04]  /*48560*/  LDL.LU R22, [R1+0x458] ;  /* 0x0004580001167983 */ /* 0x000ee80000300800 */
[----:B------:R-:W3:Y:S04]  /*48570*/  LDL.LU R23, [R1+0x45c] ;  /* 0x00045c0001177983 */ /* 0x000ee80000300800 */
[----:B0-----:R-:W4:Y:S04]  /*48580*/  LDL.LU R8, [R1+0x460] ;  /* 0x0004600001087983 */ /* 0x001f280000300800 */
[----:B------:R-:W4:Y:S04]  /*48590*/  LDL.LU R9, [R1+0x464] ;  /* 0x0004640001097983 */ /* 0x000f280000300800 */
[----:B------:R-:W4:Y:S04]  /*485a0*/  LDL.LU R10, [R1+0x468] ;  /* 0x00046800010a7983 */ /* 0x000f280000300800 */
[----:B------:R-:W4:Y:S04]  /*485b0*/  LDL.LU R11, [R1+0x46c] ;  /* 0x00046c00010b7983 */ /* 0x000f280000300800 */
[----:B------:R0:W-:Y:S04]  /*485c0*/  STL.64 [R1+0x1b98], R18 ;  /* 0x001b981201007387 */ /* 0x0001e80000100a00 */
[----:B------:R-:W2:Y:S04]  /*485d0*/  LDL.LU R16, [R1+0x390] ;  /* 0x0003900001107983 */ /* 0x000ea80000300800 */
[----:B------:R-:W2:Y:S04]  /*485e0*/  LDL.LU R17, [R1+0x394] ;  /* 0x0003940001117983 */ /* 0x000ea80000300800 */
[----:B0-----:R-:W3:Y:S04]  /*485f0*/  LDL.LU R18, [R1+0x398] ;  /* 0x0003980001127983 */ /* 0x001ee80000300800 */
[----:B------:R-:W3:Y:S04]  /*48600*/  LDL.LU R19, [R1+0x39c] ;  /* 0x00039c0001137983 */ /* 0x000ee80000300800 */
[----:B---3--:R-:W-:Y:S04]  /*48610*/  STL.64 [R1+0x1bb0], R18 ;  /* 0x001bb01201007387 */ /* 0x008fe80000100a00 */
[----:B--2---:R0:W-:Y:S04]  /*48620*/  STL.64 [R1+0x1ba8], R16 ;  /* 0x001ba81001007387 */ /* 0x0041e80000100a00 */
[----:B0-----:R-:W2:Y:S04]  /*48630*/  LDL.LU R16, [R1+0x3a0] ;  /* 0x0003a00001107983 */ /* 0x001ea80000300800 */
[----:B------:R-:W2:Y:S04]  /*48640*/  LDL.LU R17, [R1+0x3a4] ;  /* 0x0003a40001117983 */ /* 0x000ea80000300800 */
[----:B------:R-:W3:Y:S04]  /*48650*/  LDL.LU R18, [R1+0x3a8] ;  /* 0x0003a80001127983 */ /* 0x000ee80000300800 */
[----:B------:R-:W3:Y:S01]  /*48660*/  LDL.LU R19, [R1+0x3ac] ;  /* 0x0003ac0001137983 */ /* 0x000ee20000300800 */
[----:B------:R-:W-:-:S02]  /*48670*/  IMAD.MOV.U32 R14, RZ, RZ, R25 ;  /* 0x000000ffff0e7224 */ /* 0x000fc400078e0019 */
[----:B------:R-:W-:Y:S02]  /*48680*/  IMAD.MOV.U32 R15, RZ, RZ, R24 ;  /* 0x000000ffff0f7224 */ /* 0x000fe400078e0018 */
[----:B------:R-:W0:Y:S04]  /*48690*/  LDSM.16.MT88.4 R24, [R3+UR4+0x7080] ;  /* 0x007080040318783b */ /* 0x000e280008004200 */
[----:B---3--:R-:W-:Y:S04]  /*486a0*/  STL.64 [R1+0x1bc8], R18 ;  /* 0x001bc81201007387 */ /* 0x008fe80000100a00 */
[----:B--2---:R1:W-:Y:S04]  /*486b0*/  STL.64 [R1+0x1bc0], R16 ;  /* 0x001bc01001007387 */ /* 0x0043e80000100a00 */
[----:B-1----:R-:W2:Y:S04]  /*486c0*/  LDL.LU R16, [R1+0x3b0] ;  /* 0x0003b00001107983 */ /* 0x002ea80000300800 */
[----:B------:R-:W2:Y:S04]  /*486d0*/  LDL.LU R17, [R1+0x3b4] ;  /* 0x0003b40001117983 */ /* 0x000ea80000300800 */
[----:B------:R-:W3:Y:S04]  /*486e0*/  LDL.LU R18, [R1+0x3b8] ;  /* 0x0003b80001127983 */ /* 0x000ee80000300800 */
[----:B------:R-:W3:Y:S01]  /*486f0*/  LDL.LU R19, [R1+0x3bc] ;  /* 0x0003bc0001137983 */ /* 0x000ee20000300800 */
[----:B----4-:R-:W-:Y:S03]  /*48700*/  HMMA.16816.F32 R12, R4, R14, R8 ;  /* 0x0000000e040c723c */ /* 0x010fe60000001808 */
[----:B---3--:R-:W-:Y:S04]  /*48710*/  STL.64 [R1+0x1be0], R18 ;  /* 0x001be01201007387 */ /* 0x008fe80000100a00 */
[----:B--2---:R1:W-:Y:S04]  /*48720*/  STL.64 [R1+0x1bd8], R16 ;  /* 0x001bd81001007387 */ /* 0x0043e80000100a00 */
[----:B-1----:R-:W2:Y:S04]  /*48730*/  LDL.LU R16, [R1+0x3c0] ;  /* 0x0003c00001107983 */ /* 0x002ea80000300800 */
[----:B------:R-:W2:Y:S04]  /*48740*/  LDL.LU R17, [R1+0x3c4] ;  /* 0x0003c40001117983 */ /* 0x000ea80000300800 */
[----:B------:R-:W2:Y:S04]  /*48750*/  LDL.LU R18, [R1+0x3c8] ;  /* 0x0003c80001127983 */ /* 0x000ea80000300800 */
[----:B------:R-:W2:Y:S04]  /*48760*/  LDL.LU R19, [R1+0x3cc] ;  /* 0x0003cc0001137983 */ /* 0x000ea80000300800 */
[----:B0-----:R-:W-:Y:S04]  /*48770*/  STL [R1+0x19e4], R24 ;  /* 0x0019e41801007387 */ /* 0x001fe80000100800 */
[----:B------:R-:W-:Y:S04]  /*48780*/  STL [R1+0x19e0], R25 ;  /* 0x0019e01901007387 */ /* 0x000fe80000100800 */
[----:B------:R0:W-:Y:S04]  /*48790*/  STL [R1+0x19dc], R26 ;  /* 0x0019dc1a01007387 */ /* 0x0001e80000100800 */
[----:B------:R1:W-:Y:S04]  /*487a0*/  STL [R1+0x19d8], R27 ;  /* 0x0019d81b01007387 */ /* 0x0003e80000100800 */
[----:B------:R-:W3:Y:S04]  /*487b0*/  LDL.LU.64 R10, [R1+0x1c10] ;  /* 0x001c1000010a7983 */ /* 0x000ee80000300a00 */
[----:B------:R-:W3:Y:S01]  /*487c0*/  LDL.LU.64 R8, [R1+0x1c08] ;  /* 0x001c080001087983 */ /* 0x000ee20000300a00 */
[----:B0-----:R-:W-:-:S02]  /*487d0*/  IMAD.MOV.U32 R26, RZ, RZ, R2 ;  /* 0x000000ffff1a7224 */ /* 0x001fc400078e0002 */
[----:B-1----:R-:W-:-:S07]  /*487e0*/  IMAD.MOV.U32 R27, RZ, RZ, R0 ;  /* 0x000000ffff1b7224 */ /* 0x002fce00078e0000 */
[----:B------:R-:W-:Y:S01]  /*487f0*/  HMMA.16816.F32 R20, R4, R26, R20 ;  /* 0x0000001a0414723c */ /* 0x000fe20000001814 */
[----:B------:R-:W-:Y:S04]  /*48800*/  STL.64 [R1+0x420], R12 ;  /* 0x0004200c01007387 */ /* 0x000fe80000100a00 */
[----:B------:R0:W-:Y:S04]  /*48810*/  STL.64 [R1+0x428], R14 ;  /* 0x0004280e01007387 */ /* 0x0001e80000100a00 */
[----:B0-----:R-:W2:-:S14]  /*48820*/  LDL.LU.64 R14, [R1+0x1c00] ;  /* 0x001c0000010e7983 */ /* 0x001e9c0000300a00 */
[----:B------:R-:W-:Y:S04]  /*48830*/  STL.64 [R1+0x400], R20 ;  /* 0x0004001401007387 */ /* 0x000fe80000100a00 */
[----:B------:R0:W-:Y:S04]  /*48840*/  STL.64 [R1+0x408], R22 ;  /* 0x0004081601007387 */ /* 0x0001e80000100a00 */
[----:B0-----:R-:W3:Y:S02]  /*48850*/  LDL.LU.64 R22, [R1+0x1bf8] ;  /* 0x001bf80001167983 */ /* 0x001ee40000300a00 */
[----:B---3--:R-:W-:Y:S02]  /*48860*/  HMMA.16816.F32 R4, R4, R22, R8 ;  /* 0x000000160404723c */ /* 0x008fe40000001808 */
[----:B------:R-:W2:Y:S04]  /*48870*/  LDL.LU.64 R10, [R1+0x1bf0] ;  /* 0x001bf000010a7983 */ /* 0x000ea80000300a00 */
[----:B------:R-:W2:-:S15]  /*48880*/  LDL.LU.64 R8, [R1+0x1be8] ;  /* 0x001be80001087983 */ /* 0x000e9e0000300a00 */
[----:B------:R-:W-:-:S02]  /*48890*/  NOP ;  /* 0x0000000000007918 */ /* 0x000fc40000000000 */
[----:B------:R-:W-:Y:S04]  /*488a0*/  STL.64 [R1+0x3e0], R4 ;  /* 0x0003e00401007387 */ /* 0x000fe80000100a00 */
[----:B------:R0:W-:Y:S04]  /*488b0*/  STL.64 [R1+0x3e8], R6 ;  /* 0x0003e80601007387 */ /* 0x0001e80000100a00 */
[----:B0-----:R-:W3:Y:S01]  /*488c0*/  LDL.LU.64 R6, [R1+0x28] ;  /* 0x0000280001067983 */ /* 0x001ee20000300a00 */
        /* <DEDUP_REMOVED lines=44> */
[----:B------:R0:W-:Y:S04]  /*48b90*/  STL.64 [R1+0x1b08], R6 ;  /* 0x001b080601007387 */ /* 0x0001e80000100a00 */
[----:B0-----:R-:W2:Y:S04]  /*48ba0*/  LDL.64 R6, [R1+0x78] ;  /* 0x0000780001067983 */ /* 0x001ea80000100a00 */
[----:B------:R-:W2:Y:S04]  /*48bb0*/  LDL.LU.64 R14, [R1+0x1b50] ;  /* 0x001b5000010e7983 */ /* 0x000ea80000300a00 */
[----:B------:R-:W2:Y:S01]  /*48bc0*/  LDL.LU.64 R12, [R1+0x1b48] ;  /* 0x001b4800010c7983 */ /* 0x000ea20000300a00 */
[----:B---3--:R-:W-:Y:S03]  /*48bd0*/  HMMA.16816.F32 R16, R8, R22, R16 ;  /* 0x000000160810723c */ /* 0x008fe60000001810 */
[----:B------:R-:W2:Y:S04]  /*48be0*/  LDL.LU R8, [R1+0x350] ;  /* 0x0003500001087983 */ /* 0x000ea80000300800 */
[----:B------:R-:W-:Y:S04]  /*48bf0*/  STL.64 [R1+0x380], R24 ;  /* 0x0003801801007387 */ /* 0x000fe80000100a00 */
[----:B------:R-:W-:-:S12]  /*48c00*/  STL.64 [R1+0x388], R26 ;  /* 0x0003881a01007387 */ /* 0x000fd80000100a00 */
[----:B------:R0:W-:Y:S04]  /*48c10*/  STL.64 [R1+0x370], R16 ;  /* 0x0003701001007387 */ /* 0x0001e80000100a00 */
[----:B------:R1:W-:Y:S04]  /*48c20*/  STL.64 [R1+0x378], R18 ;  /* 0x0003781201007387 */ /* 0x0003e80000100a00 */
[----:B------:R-:W2:Y:S04]  /*48c30*/  LDL.LU R9, [R1+0x354] ;  /* 0x0003540001097983 */ /* 0x000ea80000300800 */
[----:B------:R-:W2:Y:S04]  /*48c40*/  LDL.LU R10, [R1+0x358] ;  /* 0x00035800010a7983 */ /* 0x000ea80000300800 */
[----:B------:R-:W2:Y:S04]  /*48c50*/  LDL.LU R11, [R1+0x35c] ;  /* 0x00035c00010b7983 */ /* 0x000ea80000300800 */
[----:B0-----:R-:W3:Y:S04]  /*48c60*/  LDL.LU R16, [R1+0x320] ;  /* 0x0003200001107983 */ /* 0x001ee80000300800 */
[----:B------:R-:W3:Y:S04]  /*48c70*/  LDL.LU R17, [R1+0x324] ;  /* 0x0003240001117983 */ /* 0x000ee80000300800 */
[----:B-1----:R-:W4:Y:S04]  /*48c80*/  LDL.LU R18, [R1+0x328] ;  /* 0x0003280001127983 */ /* 0x002f280000300800 */
[----:B------:R-:W4:Y:S04]  /*48c90*/  LDL.LU R19, [R1+0x32c] ;  /* 0x00032c0001137983 */ /* 0x000f280000300800 */
[----:B----4-:R-:W-:Y:S04]  /*48ca0*/  STL.64 [R1+0x1b20], R18 ;  /* 0x001b201201007387 */ /* 0x010fe80000100a00 */
[----:B---3--:R0:W-:Y:S04]  /*48cb0*/  STL.64 [R1+0x1b18], R16 ;  /* 0x001b181001007387 */ /* 0x0081e80000100a00 */
[----:B0-----:R-:W3:Y:S04]  /*48cc0*/  LDL.LU R16, [R1+0x330] ;  /* 0x0003300001107983 */ /* 0x001ee80000300800 */
[----:B------:R-:W3:Y:S04]  /*48cd0*/  LDL.LU R17, [R1+0x334] ;  /* 0x0003340001117983 */ /* 0x000ee80000300800 */
[----:B------:R-:W4:Y:S04]  /*48ce0*/  LDL.LU R18, [R1+0x338] ;  /* 0x0003380001127983 */ /* 0x000f280000300800 */
[----:B------:R-:W4:Y:S04]  /*48cf0*/  LDL.LU R19, [R1+0x33c] ;  /* 0x00033c0001137983 */ /* 0x000f280000300800 */
[----:B----4-:R0:W-:Y:S04]  /*48d00*/  STL.64 [R1+0x1b30], R18 ;  /* 0x001b301201007387 */ /* 0x0101e80000100a00 */
[----:B---3--:R-:W-:Y:S04]  /*48d10*/  STL.64 [R1+0x1b28], R16 ;  /* 0x001b281001007387 */ /* 0x008fe80000100a00 */
[----:B0-----:R-:W3:Y:S04]  /*48d20*/  LDL.64 R18, [R1+0x68] ;  /* 0x0000680001127983 */ /* 0x001ee80000100a00 */
[----:B------:R-:W4:Y:S04]  /*48d30*/  LDL.LU R24, [R1+0x1c0] ;  /* 0x0001c00001187983 */ /* 0x000f280000300800 */
[----:B------:R-:W4:Y:S04]  /*48d40*/  LDL.LU R25, [R1+0x1c4] ;  /* 0x0001c40001197983 */ /* 0x000f280000300800 */
[----:B------:R-:W2:Y:S04]  /*48d50*/  LDL.LU R26, [R1+0x1c8] ;  /* 0x0001c800011a7983 */ /* 0x000ea80000300800 */
[----:B------:R-:W2:Y:S04]  /*48d60*/  LDL.LU R27, [R1+0x1cc] ;  /* 0x0001cc00011b7983 */ /* 0x000ea80000300800 */
[----:B--2---:R-:W-:Y:S04]  /*48d70*/  STL.64 [R1+0x1a88], R26 ;  /* 0x001a881a01007387 */ /* 0x004fe80000100a00 */
[----:B----4-:R0:W-:Y:S02]  /*48d80*/  STL.64 [R1+0x1a80], R24 ;  /* 0x001a801801007387 */ /* 0x0101e40000100a00 */
[----:B0-----:R-:W-:Y:S07]  /*48d90*/  HMMA.16816.F32 R24, R12, R6, R8 ;  /* 0x000000060c18723c */ /* 0x001fee0000001808 */
[----:B------:R-:W-:-:S15]  /*48da0*/  IMAD.MOV.U32 R11, RZ, RZ, R7 ;  /* 0x000000ffff0b7224 */ /* 0x000fde00078e0007 */
[----:B------:R-:W-:-:S01]  /*48db0*/  NOP ;  /* 0x0000000000007918 */ /* 0x000fc20000000000 */
[----:B------:R-:W-:Y:S04]  /*48dc0*/  STL.64 [R1+0x6a0], R24 ;  /* 0x0006a01801007387 */ /* 0x000fe80000100a00 */
[----:B------:R-:W-:Y:S04]  /*48dd0*/  STL.64 [R1+0x6a8], R26 ;  /* 0x0006a81a01007387 */ /* 0x000fe80000100a00 */
[----:B------:R0:W-:Y:S04]  /*48de0*/  STL [R1+0x1b10], R11 ;  /* 0x001b100b01007387 */ /* 0x0001e80000100800 */
[----:B------:R-:W2:Y:S04]  /*48df0*/  LDL.LU R8, [R1+0x310] ;  /* 0x0003100001087983 */ /* 0x000ea80000300800 */
[----:B------:R-:W2:Y:S04]  /*48e00*/  LDL.LU R9, [R1+0x314] ;  /* 0x0003140001097983 */ /* 0x000ea80000300800 */
[----:B------:R-:W4:Y:S04]  /*48e10*/  LDL.LU R10, [R1+0x318] ;  /* 0x00031800010a7983 */ /* 0x000f280000300800 */
[----:B0-----:R-:W4:Y:S01]  /*48e20*/  LDL.LU R11, [R1+0x31c] ;  /* 0x00031c00010b7983 */ /* 0x001f220000300800 */
[----:B------:R-:W-:-:S03]  /*48e30*/  IMAD.MOV.U32 R20, RZ, RZ, R6 ;  /* 0x000000ffff147224 */ /* 0x000fc600078e0006 */
[----:B----4-:R-:W-:Y:S04]  /*48e40*/  STL.64 [R1+0x1b40], R10 ;  /* 0x001b400a01007387 */ /* 0x010fe80000100a00 */
[----:B--2---:R0:W-:Y:S04]  /*48e50*/  STL.64 [R1+0x1b38], R8 ;  /* 0x001b380801007387 */ /* 0x0041e80000100a00 */
[----:B0-----:R-:W3:Y:S04]  /*48e60*/  LDL.LU R8, [R1+0x340] ;  /* 0x0003400001087983 */ /* 0x001ee80000300800 */
[----:B------:R-:W3:Y:S04]  /*48e70*/  LDL.LU R9, [R1+0x344] ;  /* 0x0003440001097983 */ /* 0x000ee80000300800 */
[----:B------:R-:W3:Y:S04]  /*48e80*/  LDL.LU R10, [R1+0x348] ;  /* 0x00034800010a7983 */ /* 0x000ee80000300800 */
[----:B------:R-:W3:Y:S04]  /*48e90*/  LDL.LU R11, [R1+0x34c] ;  /* 0x00034c00010b7983 */ /* 0x000ee80000300800 */
[----:B------:R-:W2:Y:S04]  /*48ea0*/  LDL.64 R6, [R1+0x38] ;  /* 0x0000380001067983 */ /* 0x000ea80000100a00 */
[----:B------:R0:W-:Y:S04]  /*48eb0*/  STL.64 [R1+0x1af0], R22 ;  /* 0x001af01601007387 */ /* 0x0001e80000100a00 */
[----:B------:R-:W-:Y:S04]  /*48ec0*/  STL [R1+0x1ae8], R20 ;  /* 0x001ae81401007387 */ /* 0x000fe80000100800 */
[----:B0-----:R-:W4:Y:S04]  /*48ed0*/  LDL.64 R22, [R1+0x58] ;  /* 0x0000580001167983 */ /* 0x001f280000100a00 */
[----:B------:R-:W2:Y:S04]  /*48ee0*/  LDL.LU R24, [R1+0x1d0] ;  /* 0x0001d00001187983 */ /* 0x000ea80000300800 */
[----:B------:R-:W2:Y:S04]  /*48ef0*/  LDL.LU R25, [R1+0x1d4] ;  /* 0x0001d40001197983 */ /* 0x000ea80000300800 */
[----:B------:R-:W4:Y:S04]  /*48f00*/  LDL.LU R26, [R1+0x1d8] ;  /* 0x0001d800011a7983 */ /* 0x000f280000300800 */
[----:B------:R-:W4:Y:S01]  /*48f10*/  LDL.LU R27, [R1+0x1dc] ;  /* 0x0001dc00011b7983 */ /* 0x000f220000300800 */
[----:B---3--:R-:W-:Y:S03]  /*48f20*/  HMMA.16816.F32 R8, R12, R18, R8 ;  /* 0x000000120c08723c */ /* 0x008fe60000001808 */
[----:B----4-:R0:W-:Y:S04]  /*48f30*/  STL.64 [R1+0x1a98], R26 ;  /* 0x001a981a01007387 */ /* 0x0101e80000100a00 */
[----:B--2---:R-:W-:-:S15]  /*48f40*/  STL.64 [R1+0x1a90], R24 ;  /* 0x001a901801007387 */ /* 0x004fde0000100a00 */
[----:B------:R-:W-:-:S01]  /*48f50*/  NOP ;  /* 0x0000000000007918 */ /* 0x000fc20000000000 */
[----:B------:R-:W-:Y:S04]  /*48f60*/  STL.64 [R1+0x600], R8 ;  /* 0x0006000801007387 */ /* 0x000fe80000100a00 */
[----:B------:R1:W-:Y:S01]  /*48f70*/  STL.64 [R1+0x608], R10 ;  /* 0x0006080a01007387 */ /* 0x0003e20000100a00 */
[----:B0-----:R-:W-:Y:S01]  /*48f80*/  MOV R26, R2 ;  /* 0x00000002001a7202 */ /* 0x001fe20000000f00 */
[----:B------:R-:W-:Y:S02]  /*48f90*/  IMAD.MOV.U32 R27, RZ, RZ, R0 ;  /* 0x000000ffff1b7224 */ /* 0x000fe400078e0000 */
[----:B------:R-:W-:Y:S02]  /*48fa0*/  IMAD.MOV.U32 R2, RZ, RZ, R18 ;  /* 0x000000ffff027224 */ /* 0x000fe400078e0012 */
[----:B------:R-:W-:Y:S01]  /*48fb0*/  IMAD.MOV.U32 R0, RZ, RZ, R19 ;  /* 0x000000ffff007224 */ /* 0x000fe200078e0013 */
[----:B-1----:R-:W2:Y:S04]  /*48fc0*/  LDL.LU.64 R10, [R1+0x1b40] ;  /* 0x001b4000010a7983 */ /* 0x002ea80000300a00 */
        /* <DEDUP_REMOVED lines=9> */
[----:B------:R-:W-:-:S02]  /*49060*/  IMAD.MOV.U32 R4, RZ, RZ, R22 ;  /* 0x000000ffff047224 */ /* 0x000fc400078e0016 */
[----:B------:R-:W-:Y:S02]  /*49070*/  IMAD.MOV.U32 R3, RZ, RZ, R23 ;  /* 0x000000ffff037224 */ /* 0x000fe400078e0017 */
[----:B------:R-:W4:Y:S01]  /*49080*/  LDL.64 R22, [R1+0x18] ;  /* 0x0000180001167983 */ /* 0x000f220000100a00 */
[----:B---3--:R-:W-:-:S15]  /*49090*/  HMMA.16816.F32 R16, R12, R26, R16 ;  /* 0x0000001a0c10723c */ /* 0x008fde0000001810 */
[----:B------:R-:W-:-:S08]  /*490a0*/  NOP ;  /* 0x0000000000007918 */ /* 0x000fd00000000000 */
        /* <DEDUP_REMOVED lines=13> */
[----:B------:R0:W-:Y:S02]  /*49180*/  STL.64 [R1+0x1aa8], R26 ;  /* 0x001aa81a01007387 */ /* 0x0001e40000100a00 */
[----:B0-----:R-:W-:-:S02]  /*49190*/  IMAD.MOV.U32 R26, RZ, RZ, R4 ;  /* 0x000000ffff1a7224 */ /* 0x001fc400078e0004 */
[----:B------:R-:W-:-:S05]  /*491a0*/  IMAD.MOV.U32 R27, RZ, RZ, R3 ;  /* 0x000000ffff1b7224 */ /* 0x000fca00078e0003 */
[----:B------:R0:W-:Y:S04]  /*491b0*/  STL.64 [R1+0x1ac0], R26 ;  /* 0x001ac01a01007387 */ /* 0x0001e80000100a00 */
[----:B------:R-:W3:Y:S04]  /*491c0*/  LDL.LU R24, [R1+0x300] ;  /* 0x0003000001187983 */ /* 0x000ee80000300800 */
[----:B------:R-:W3:Y:S01]  /*491d0*/  LDL.LU R25, [R1+0x304] ;  /* 0x0003040001197983 */ /* 0x000ee20000300800 */
[----:B------:R-:W-:-:S03]  /*491e0*/  IMAD.MOV.U32 R3, RZ, RZ, R7 ;  /* 0x000000ffff037224 */ /* 0x000fc600078e0007 */
[----:B0-----:R-:W3:Y:S04]  /*491f0*/  LDL.LU R26, [R1+0x308] ;  /* 0x00030800011a7983 */ /* 0x001ee80000300800 */
[----:B------:R-:W3:Y:S04]  /*49200*/  LDL.LU R27, [R1+0x30c] ;  /* 0x00030c00011b7983 */ /* 0x000ee80000300800 */
[----:B------:R-:W-:Y:S04]  /*49210*/  STL.64 [R1+0x4b0], R8 ;  /* 0x0004b00801007387 */ /* 0x000fe80000100a00 */
[----:B------:R0:W-:Y:S04]  /*49220*/  STL.64 [R1+0x4b8], R10 ;  /* 0x0004b80a01007387 */ /* 0x0001e80000100a00 */
[----:B0-----:R-:W4:Y:S01]  /*49230*/  LDL.LU R11, [R1+0x1b10] ;  /* 0x001b1000010b7983 */ /* 0x001f220000300800 */
[----:B------:R-:W-:-:S03]  /*49240*/  IMAD.MOV.U32 R10, RZ, RZ, R6 ;  /* 0x000000ffff0a7224 */ /* 0x000fc600078e0006 */
[----:B------:R-:W3:Y:S02]  /*49250*/  LDL.LU.64 R6, [R1+0x1b08] ;  /* 0x001b080001067983 */ /* 0x000ee40000300a00 */
[----:B---3--:R-:W-:-:S15]  /*49260*/  HMMA.16816.F32 R24, R12, R6, R24 ;  /* 0x000000060c18723c */ /* 0x008fde0000001818 */
[----:B------:R-:W-:-:S08]  /*49270*/  NOP ;  /* 0x0000000000007918 */ /* 0x000fd00000000000 */
[----:B------:R-:W-:Y:S04]  /*49280*/  STL.64 [R1+0x3a0], R24 ;  /* 0x0003a01801007387 */ /* 0x000fe80000100a00 */
[----:B------:R-:W-:Y:S04]  /*49290*/  STL.64 [R1+0x3a8], R26 ;  /* 0x0003a81a01007387 */ /* 0x000fe80000100a00 */
[----:B------:R0:W-:Y:S04]  /*492a0*/  STL.64 [R1+0x1aa0], R6 ;  /* 0x001aa00601007387 */ /* 0x0001e80000100a00 */
[----:B------:R-:W3:Y:S04]  /*492b0*/  LDL.LU R4, [R1+0x1e0] ;  /* 0x0001e00001047983 */ /* 0x000ee80000300800 */
[----:B------:R-:W3:Y:S04]  /*492c0*/  LDL.LU R5, [R1+0x1e4] ;  /* 0x0001e40001057983 */ /* 0x000ee80000300800 */
[----:B0-----:R-:W4:Y:S04]  /*492d0*/  LDL.LU R6, [R1+0x1e8] ;  /* 0x0001e80001067983 */ /* 0x001f280000300800 */
        /* <DEDUP_REMOVED lines=22> */
[----:B------:R-:W3:Y:S04]  /*49440*/  LDL.LU.64 R22, [R1+0x1af0] ;  /* 0x001af00001167983 */ /* 0x000ee80000300a00 */
[----:B------:R-:W4:Y:S01]  /*49450*/  LDL.LU R20, [R1+0x1ae8] ;  /* 0x001ae80001147983 */ /* 0x000f220000300800 */
[----:B---3--:R-:W-:Y:S03]  /*49460*/  HMMA.16816.F32 R12, R12, R22, R16 ;  /* 0x000000160c0c723c */ /* 0x008fe60000001810 */
[----:B------:R-:W3:Y:S04]  /*49470*/  LDL.LU.64 R18, [R1+0x1ae0] ;  /* 0x001ae00001127983 */ /* 0x000ee80000300a00 */
[----:B------:R-:W3:-:S15]  /*49480*/  LDL.LU.64 R16, [R1+0x1ad8] ;  /* 0x001ad80001107983 */ /* 0x000ede0000300a00 */
[----:B------:R-:W-:-:S01]  /*49490*/  NOP ;  /* 0x0000000000007918 */ /* 0x000fc20000000000 */
[----:B------:R-:W-:Y:S01]  /*494a0*/  STL.64 [R1+0x320], R12 ;  /* 0x0003200c01007387 */ /* 0x000fe20000100a00 */
[----:B------:R-:W-:-:S03]  /*494b0*/  IMAD.MOV.U32 R9, RZ, RZ, R14 ;  /* 0x000000ffff097224 */ /* 0x000fc600078e000e */
[----:B------:R4:W-:Y:S04]  /*494c0*/  STL.64 [R1+0x328], R14 ;  /* 0x0003280e01007387 */ /* 0x0009e80000100a00 */
[----:B------:R0:W-:Y:S01]  /*494d0*/  STL.64 [R1+0x1a68], R22 ;  /* 0x001a681601007387 */ /* 0x0001e20000100a00 */
[----:B----4-:R-:W-:-:S03]  /*494e0*/  IMAD.MOV.U32 R14, RZ, RZ, R20 ;  /* 0x000000ffff0e7224 */ /* 0x010fc600078e0014 */
[----:B------:R-:W3:Y:S04]  /*494f0*/  LDL.LU R20, [R1+0x210] ;  /* 0x0002100001147983 */ /* 0x000ee80000300800 */
[----:B------:R-:W3:Y:S04]  /*49500*/  LDL.LU R21, [R1+0x214] ;  /* 0x0002140001157983 */ /* 0x000ee80000300800 */
[----:B0-----:R-:W3:Y:S04]  /*49510*/  LDL.LU R22, [R1+0x218] ;  /* 0x0002180001167983 */ /* 0x001ee80000300800 */
[----:B------:R-:W3:Y:S01]  /*49520*/  LDL.LU R23, [R1+0x21c] ;  /* 0x00021c0001177983 */ /* 0x000ee20000300800 */
[----:B------:R-:W-:-:S02]  /*49530*/  IMAD.MOV.U32 R15, RZ, RZ, R11 ;  /* 0x000000ffff0f7224 */ /* 0x000fc400078e000b */
[----:B------:R-:W-:-:S05]  /*49540*/  IMAD.MOV.U32 R8, RZ, RZ, R12 ;  /* 0x000000ffff087224 */ /* 0x000fca00078e000c */
[----:B------:R-:W-:Y:S04]  /*49550*/  STL [R1+0x1800], R8 ;  /* 0x0018000801007387 */ /* 0x000fe80000100800 */
[----:B------:R-:W-:Y:S01]  /*49560*/  STL [R1+0x17fc], R9 ;  /* 0x0017fc0901007387 */ /* 0x000fe20000100800 */
        /* <DEDUP_REMOVED lines=32> */
[----:B0-----:R-:W4:Y:S04]  /*49770*/  LDL.LU.64 R26, [R1+0x1a98] ;  /* 0x001a9800011a7983 */ /* 0x001f280000300a00 */
[----:B------:R-:W4:Y:S01]  /*49780*/  LDL.LU.64 R24, [R1+0x1a90] ;  /* 0x001a900001187983 */ /* 0x000f220000300a00 */
[----:B------:R-:W-:-:S07]  /*49790*/  MOV R11, R3 ;  /* 0x00000003000b7202 */ /* 0x000fce0000000f00 */
[----:B----4-:R-:W-:Y:S01]  /*497a0*/  HMMA.16816.F32 R8, R16, R10, R24 ;  /* 0x0000000a1008723c */ /* 0x010fe20000001818 */
[----:B------:R-:W3:Y:S04]  /*497b0*/  LDL.LU.64 R26, [R1+0x1a88] ;  /* 0x001a8800011a7983 */ /* 0x000ee80000300a00 */
[----:B------:R-:W3:-:S15]  /*497c0*/  LDL.LU.64 R24, [R1+0x1a80] ;  /* 0x001a800001187983 */ /* 0x000ede0000300a00 */
[----:B------:R-:W-:-:S03]  /*497d0*/  NOP ;  /* 0x0000000000007918 */ /* 0x000fc60000000000 */
[----:B------:R-:W-:Y:S04]  /*497e0*/  STL.64 [R1+0x410], R8 ;  /* 0x0004100801007387 */ /* 0x000fe80000100a00 */
[----:B------:R3:W-:Y:S02]  /*497f0*/  STL.64 [R1+0x418], R10 ;  /* 0x0004180a01007387 */ /* 0x0007e40000100a00 */
[----:B---3--:R-:W-:Y:S02]  /*49800*/  HMMA.16816.F32 R8, R16, R6, R24 ;  /* 0x000000061008723c */ /* 0x008fe40000001818 */
[----:B------:R-:W3:-:S15]  /*49810*/  LDL.LU R24, [R1+0x170] ;  /* 0x0001700001187983 */ /* 0x000ede0000300800 */
[----:B------:R-:W-:-:S06]  /*49820*/  NOP ;  /* 0x0000000000007918 */ /* 0x000fcc0000000000 */
[----:B------:R0:W-:Y:S04]  /*49830*/  STL.64 [R1+0x340], R8 ;  /* 0x0003400801007387 */ /* 0x0001e80000100a00 */
[----:B------:R1:W-:Y:S04]  /*49840*/  STL.64 [R1+0x348], R10 ;  /* 0x0003480a01007387 */ /* 0x0003e80000100a00 */
[----:B------:R-:W3:Y:S04]  /*49850*/  LDL.LU R25, [R1+0x174] ;  /* 0x0001740001197983 */ /* 0x000ee80000300800 */
[----:B------:R-:W4:Y:S04]  /*49860*/  LDL.LU R26, [R1+0x178] ;  /* 0x00017800011a7983 */ /* 0x000f280000300800 */
[----:B------:R-:W4:Y:S04]  /*49870*/  LDL.LU R27, [R1+0x17c] ;  /* 0x00017c00011b7983 */ /* 0x000f280000300800 */
[----:B0-----:R-:W2:Y:S04]  /*49880*/  LDL.LU R8, [R1+0x190] ;  /* 0x0001900001087983 */ /* 0x001ea80000300800 */
[----:B------:R-:W2:Y:S04]  /*49890*/  LDL.LU R9, [R1+0x194] ;  /* 0x0001940001097983 */ /* 0x000ea80000300800 */
[----:B-1----:R-:W2:Y:S04]  /*498a0*/  LDL.LU R10, [R1+0x198] ;  /* 0x00019800010a7983 */ /* 0x002ea80000300800 */
[----:B------:R-:W2:Y:S04]  /*498b0*/  LDL.LU R11, [R1+0x19c] ;  /* 0x00019c00010b7983 */ /* 0x000ea80000300800 */
[----:B----4-:R0:W-:Y:S04]  /*498c0*/  STL.64 [R1+0x1a40], R26 ;  /* 0x001a401a01007387 */ /* 0x0101e80000100a00 */
[----:B---3--:R-:W-:Y:S04]  /*498d0*/  STL.64 [R1+0x1a38], R24 ;  /* 0x001a381801007387 */ /* 0x008fe80000100a00 */
[----:B0-----:R-:W3:Y:S04]  /*498e0*/  LDL.LU.64 R26, [R1+0x68] ;  /* 0x00006800011a7983 */ /* 0x001ee80000300a00 */
[----:B---3--:R0:W-:Y:S04]  /*498f0*/  STL.64 [R1+0x1a50], R26 ;  /* 0x001a501a01007387 */ /* 0x0081e80000100a00 */
[----:B0-----:R-:W3:Y:S04]  /*49900*/  LDL.LU.64 R26, [R1+0x78] ;  /* 0x00007800011a7983 */ /* 0x001ee80000300a00 */
[----:B------:R0:W-:Y:S04]  /*49910*/  STL.64 [R1+0x1a10], R6 ;  /* 0x001a100601007387 */ /* 0x0001e80000100a00 */
[----:B0-----:R-:W4:Y:S04]  /*49920*/  LDL.LU.64 R6, [R1+0x38] ;  /* 0x0000380001067983 */ /* 0x001f280000300a00 */
[----:B----4-:R0:W-:Y:S04]  /*49930*/  STL.64 [R1+0x1a18], R6 ;  /* 0x001a180601007387 */ /* 0x0101e80000100a00 */
[----:B0-----:R-:W4:Y:S01]  /*49940*/  LDL.LU.64 R6, [R1+0x48] ;  /* 0x0000480001067983 */ /* 0x001f220000300a00 */
[----:B------:R-:W-:-:S02]  /*49950*/  IMAD.MOV.U32 R22, RZ, RZ, R2 ;  /* 0x000000ffff167224 */ /* 0x000fc400078e0002 */
[----:B------:R-:W-:-:S07]  /*49960*/  IMAD.MOV.U32 R23, RZ, RZ, R0 ;  /* 0x000000ffff177224 */ /* 0x000fce00078e0000 */
[C---:B--2---:R-:W-:Y:S01]  /*49970*/  HMMA.16816.F32 R20, R16.reuse, R22, R12 ;  /* 0x000000161014723c */ /* 0x044fe2000000180c */
[----:B----4-:R0:W-:Y:S04]  /*49980*/  STL.64 [R1+0x1a30], R6 ;  /* 0x001a300601007387 */ /* 0x0101e80000100a00 */
[----:B0-----:R-:W2:Y:S04]  /*49990*/  LDL.LU.64 R6, [R1+0x58] ;  /* 0x0000580001067983 */ /* 0x001ea80000300a00 */
[----:B--2---:R0:W-:Y:S04]  /*499a0*/  STL.64 [R1+0x1a48], R6 ;  /* 0x001a480601007387 */ /* 0x0041e80000100a00 */
[----:B------:R-:W2:Y:S04]  /*499b0*/  LDL.LU R4, [R1+0x180] ;  /* 0x0001800001047983 */ /* 0x000ea80000300800 */
[----:B------:R-:W2:Y:S04]  /*499c0*/  LDL.LU R5, [R1+0x184] ;  /* 0x0001840001057983 */ /* 0x000ea80000300800 */
[----:B0-----:R-:W2:Y:S04]  /*499d0*/  LDL.LU R6, [R1+0x188] ;  /* 0x0001880001067983 */ /* 0x001ea80000300800 */
[----:B------:R-:W2:Y:S04]  /*499e0*/  LDL.LU R7, [R1+0x18c] ;  /* 0x00018c0001077983 */ /* 0x000ea80000300800 */
[----:B------:R-:W4:Y:S04]  /*499f0*/  LDL.LU.64 R14, [R1+0x1a78] ;  /* 0x001a7800010e7983 */ /* 0x000f280000300a00 */
[----:B------:R-:W4:Y:S04]  /*49a00*/  LDL.LU.64 R12, [R1+0x1a70] ;  /* 0x001a7000010c7983 */ /* 0x000f280000300a00 */
[----:B------:R-:W-:Y:S04]  /*49a10*/  STL.64 [R1+0x350], R20 ;  /* 0x0003501401007387 */ /* 0x000fe80000100a00 */
[----:B------:R0:W-:Y:S04]  /*49a20*/  STL.64 [R1+0x358], R22 ;  /* 0x0003581601007387 */ /* 0x0001e80000100a00 */
[----:B0-----:R-:W4:Y:S02]  /*49a30*/  LDL.LU.64 R22, [R1+0x1a68] ;  /* 0x001a680001167983 */ /* 0x001f240000300a00 */
[----:B----4-:R-:W-:Y:S06]  /*49a40*/  HMMA.16816.F32 R12, R16, R22, R12 ;  /* 0x00000016100c723c */ /* 0x010fec000000180c */
[----:B------:R-:W-:-:S02]  /*49a50*/  IMAD.MOV.U32 R2, RZ, RZ, R22 ;  /* 0x000000ffff027224 */ /* 0x000fc400078e0016 */
[----:B------:R-:W-:Y:S02]  /*49a60*/  IMAD.MOV.U32 R0, RZ, RZ, R23 ;  /* 0x000000ffff007224 */ /* 0x000fe400078e0017 */
[----:B------:R-:W-:-:S13]  /*49a70*/  IMAD.MOV.U32 R18, RZ, RZ, R2 ;  /* 0x000000ffff127224 */ /* 0x000fda00078e0002 */
[----:B------:R0:W-:Y:S04]  /*49a80*/  STL.64 [R1+0x360], R12 ;  /* 0x0003600c01007387 */ /* 0x0001e80000100a00 */
[----:B------:R1:W-:Y:S04]  /*49a90*/  STL.64 [R1+0x368], R14 ;  /* 0x0003680e01007387 */ /* 0x0003e80000100a00 */
[----:B------:R-:W3:Y:S04]  /*49aa0*/  LDL.LU.64 R22, [R1+0x1a60] ;  /* 0x001a600001167983 */ /* 0x000ee80000300a00 */
[----:B------:R-:W3:Y:S04]  /*49ab0*/  LDL.LU.64 R20, [R1+0x1a58] ;  /* 0x001a580001147983 */ /* 0x000ee80000300a00 */
[----:B------:R-:W-:Y:S04]  /*49ac0*/  STL [R1+0x19e8], R18 ;  /* 0x0019e81201007387 */ /* 0x000fe80000100800 */
[----:B0-----:R-:W4:Y:S04]  /*49ad0*/  LDL.LU R12, [R1+0x130] ;  /* 0x00013000010c7983 */ /* 0x001f280000300800 */
[----:B------:R-:W4:Y:S04]  /*49ae0*/  LDL.LU R13, [R1+0x134] ;  /* 0x00013400010d7983 */ /* 0x000f280000300800 */
[----:B-1----:R-:W2:Y:S04]  /*49af0*/  LDL.LU R14, [R1+0x138] ;  /* 0x00013800010e7983 */ /* 0x002ea80000300800 */
[----:B------:R-:W2:Y:S01]  /*49b00*/  LDL.LU R15, [R1+0x13c] ;  /* 0x00013c00010f7983 */ /* 0x000ea20000300800 */
[----:B------:R-:W-:Y:S01]  /*49b10*/  IMAD.MOV.U32 R19, RZ, RZ, R0 ;  /* 0x000000ffff137224 */ /* 0x000fe200078e0000 */
[----:B---3--:R-:W-:Y:S02]  /*49b20*/  HMMA.16816.F32 R8, R20, R26, R8 ;  /* 0x0000001a1408723c */ /* 0x008fe40000001808 */
[----:B--2---:R-:W-:Y:S04]  /*49b30*/  STL.64 [R1+0x1a28], R14 ;  /* 0x001a280e01007387 */ /* 0x004fe80000100a00 */
[----:B----4-:R0:W-:Y:S04]  /*49b40*/  STL.64 [R1+0x1a20], R12 ;  /* 0x001a200c01007387 */ /* 0x0101e80000100a00 */
[----:B0-----:R-:W2:Y:S04]  /*49b50*/  LDL.LU R12, [R1+0x160] ;  /* 0x00016000010c7983 */ /* 0x001ea80000300800 */
[----:B------:R-:W2:Y:S04]  /*49b60*/  LDL.LU R13, [R1+0x164] ;  /* 0x00016400010d7983 */ /* 0x000ea80000300800 */
[----:B------:R-:W2:Y:S04]  /*49b70*/  LDL.LU R14, [R1+0x168] ;  /* 0x00016800010e7983 */ /* 0x000ea80000300800 */
[----:B------:R-:W2:Y:S04]  /*49b80*/  LDL.LU R15, [R1+0x16c] ;  /* 0x00016c00010f7983 */ /* 0x000ea80000300800 */
[----:B------:R0:W-:Y:S04]  /*49b90*/  STL [R1+0x19ec], R19 ;  /* 0x0019ec1301007387 */ /* 0x0001e80000100800 */
[----:B------:R-:W3:Y:S04]  /*49ba0*/  LDL.LU R16, [R1+0x150] ;  /* 0x0001500001107983 */ /* 0x000ee80000300800 */
[----:B------:R-:W3:Y:S04]  /*49bb0*/  LDL.LU R17, [R1+0x154] ;  /* 0x0001540001117983 */ /* 0x000ee80000300800 */
[----:B------:R-:W3:Y:S04]  /*49bc0*/  LDL.LU R18, [R1+0x158] ;  /* 0x0001580001127983 */ /* 0x000ee80000300800 */
[----:B0-----:R-:W3:Y:S04]  /*49bd0*/  LDL.LU R19, [R1+0x15c] ;  /* 0x00015c0001137983 */ /* 0x001ee80000300800 */
[----:B------:R-:W-:Y:S04]  /*49be0*/  STL.64 [R1+0x640], R8 ;  /* 0x0006400801007387 */ /* 0x000fe80000100a00 */
[----:B------:R0:W-:Y:S02]  /*49bf0*/  STL.64 [R1+0x648], R10 ;  /* 0x0006480a01007387 */ /* 0x0001e40000100a00 */
[----:B0-----:R-:W-:-:S02]  /*49c00*/  IMAD.MOV.U32 R11, RZ, RZ, R26 ;  /* 0x000000ffff0b7224 */ /* 0x001fc400078e001a */
[----:B------:R-:W-:Y:S02]  /*49c10*/  IMAD.MOV.U32 R10, RZ, RZ, R27 ;  /* 0x000000ffff0a7224 */ /* 0x000fe400078e001b */
        /* <DEDUP_REMOVED lines=23> */
[----:B------:R-:W3:Y:S04]  /*49d90*/  LDL.LU.64 R6, [R1+0x1a18] ;  /* 0x001a180001067983 */ /* 0x000ee80000300a00 */
[----:B------:R-:W-:Y:S04]  /*49da0*/  STL.64 [R1+0x19f8], R26 ;  /* 0x0019f81a01007387 */ /* 0x000fe80000100a00 */
[----:B------:R0:W-:Y:S04]  /*49db0*/  STL.64 [R1+0x19f0], R24 ;  /* 0x0019f01801007387 */ /* 0x0001e80000100a00 */
[----:B0-----:R-:W4:Y:S04]  /*49dc0*/  LDL.LU R24, [R1+0x140] ;  /* 0x0001400001187983 */ /* 0x001f280000300800 */
[----:B------:R-:W4:Y:S04]  /*49dd0*/  LDL.LU R25, [R1+0x144] ;  /* 0x0001440001197983 */ /* 0x000f280000300800 */
[----:B------:R-:W4:Y:S04]  /*49de0*/  LDL.LU R26, [R1+0x148] ;  /* 0x00014800011a7983 */ /* 0x000f280000300800 */
[----:B------:R-:W4:Y:S01]  /*49df0*/  LDL.LU R27, [R1+0x14c] ;  /* 0x00014c00011b7983 */ /* 0x000f220000300800 */
[----:B---3--:R-:W-:-:S15]  /*49e00*/  HMMA.16816.F32 R16, R20, R6, R16 ;  /* 0x000000061410723c */ /* 0x008fde0000001810 */
[----:B------:R-:W-:-:S08]  /*49e10*/  NOP ;  /* 0x0000000000007918 */ /* 0x000fd00000000000 */
[----:B------:R-:W-:Y:S04]  /*49e20*/  STL.64 [R1+0x3b0], R16 ;  /* 0x0003b01001007387 */ /* 0x000fe80000100a00 */
[----:B------:R0:W-:Y:S02]  /*49e30*/  STL.64 [R1+0x3b8], R18 ;  /* 0x0003b81201007387 */ /* 0x0001e40000100a00 */
[----:B0-----:R-:W-:Y:S02]  /*49e40*/  IMAD.MOV.U32 R19, RZ, RZ, R6 ;  /* 0x000000ffff137224 */ /* 0x001fe400078e0006 */
[----:B------:R-:W-:Y:S02]  /*49e50*/  IMAD.MOV.U32 R18, RZ, RZ, R7 ;  /* 0x000000ffff127224 */ /* 0x000fe400078e0007 */
[----:B------:R-:W4:Y:S02]  /*49e60*/  LDL.LU.64 R6, [R1+0x1a10] ;  /* 0x001a100001067983 */ /* 0x000f240000300a00 */
[----:B----4-:R-:W-:Y:S06]  /*49e70*/  HMMA.16816.F32 R24, R20, R6, R24 ;  /* 0x000000061418723c */ /* 0x010fec0000001818 */
[----:B------:R-:W-:Y:S01]  /*49e80*/  IMAD.MOV.U32 R0, RZ, RZ, R6 ;  /* 0x000000ffff007224 */ /* 0x000fe200078e0006 */
[----:B------:R-:W-:-:S15]  /*49e90*/  MOV R8, R7 ;  /* 0x0000000700087202 */ /* 0x000fde0000000f00 */
[----:B------:R-:W-:-:S01]  /*49ea0*/  NOP ;  /* 0x0000000000007918 */ /* 0x000fc20000000000 */
[----:B------:R-:W-:Y:S04]  /*49eb0*/  STL.64 [R1+0x3c0], R24 ;  /* 0x0003c01801007387 */ /* 0x000fe80000100a00 */
[----:B------:R-:W-:Y:S04]  /*49ec0*/  STL.64 [R1+0x3c8], R26 ;  /* 0x0003c81a01007387 */ /* 0x000fe80000100a00 */
[----:B------:R-:W3:Y:S04]  /*49ed0*/  LDL.LU R4, [R1+0x100] ;  /* 0x0001000001047983 */ /* 0x000ee80000300800 */
[----:B------:R-:W3:Y:S04]  /*49ee0*/  LDL.LU R5, [R1+0x104] ;  /* 0x0001040001057983 */ /* 0x000ee80000300800 */
[----:B------:R-:W4:Y:S04]  /*49ef0*/  LDL.LU R6, [R1+0x108] ;  /* 0x0001080001067983 */ /* 0x000f280000300800 */
[----:B------:R-:W4:Y:S04]  /*49f00*/  LDL.LU R7, [R1+0x10c] ;  /* 0x00010c0001077983 */ /* 0x000f280000300800 */
[----:B----4-:R0:W-:Y:S04]  /*49f10*/  STL.64 [R1+0x1a08], R6 ;  /* 0x001a080601007387 */ /* 0x0101e80000100a00 */
[----:B---3--:R1:W-:Y:S04]  /*49f20*/  STL.64 [R1+0x1a00], R4 ;  /* 0x001a000401007387 */ /* 0x0083e80000100a00 */
[----:B0-----:R-:W2:Y:S04]  /*49f30*/  LDL.LU.64 R6, [R1+0x18] ;  /* 0x0000180001067983 */ /* 0x001ea80000300a00 */
[----:B------:R-:W3:Y:S04]  /*49f40*/  LDL.LU.64 R16, [R1+0x678] ;  /* 0x0006780001107983 */ /* 0x000ee80000300a00 */
[----:B------:R-:W4:Y:S01]  /*49f50*/  LDL.LU R9, [R1+0x7d0] ;  /* 0x0007d00001097983 */ /* 0x000f220000300800 */
[----:B--2---:R-:W-:Y:S07]  /*49f60*/  HMMA.16816.F32 R24, R20, R6, R12 ;  /* 0x000000061418723c */ /* 0x004fee000000180c */
[----:B------:R-:W-:-:S02]  /*49f70*/  IMAD.MOV.U32 R13, RZ, RZ, R6 ;  /* 0x000000ffff0d7224 */ /* 0x000fc400078e0006 */
[----:B------:R-:W-:Y:S02]  /*49f80*/  IMAD.MOV.U32 R12, RZ, RZ, R7 ;  /* 0x000000ffff0c7224 */ /* 0x000fe400078e0007 */
[----:B------:R-:W2:Y:S04]  /*49f90*/  LDL.LU.64 R6, [R1+0x1a08] ;  /* 0x001a080001067983 */ /* 0x000ea80000300a00 */
[----:B-1----:R-:W2:Y:S08]  /*49fa0*/  LDL.LU.64 R4, [R1+0x1a00] ;  /* 0x001a000001047983 */ /* 0x002eb00000300a00 */
[----:B------:R-:W-:Y:S01]  /*49fb0*/  STL.64 [R1+0x3f0], R24 ;  /* 0x0003f01801007387 */ /* 0x000fe20000100a00 */
[----:B------:R-:W-:-:S02]  /*49fc0*/  IMAD.MOV.U32 R14, RZ, RZ, R25 ;  /* 0x000000ffff0e7224 */ /* 0x000fc400078e0019 */
[----:B------:R-:W-:Y:S01]  /*49fd0*/  IMAD.MOV.U32 R15, RZ, RZ, R27 ;  /* 0x000000ffff0f7224 */ /* 0x000fe200078e001b */
[----:B------:R0:W-:Y:S04]  /*49fe0*/  STL.64 [R1+0x3f8], R26 ;  /* 0x0003f81a01007387 */ /* 0x0001e80000100a00 */
[----:B0-----:R-:W3:Y:S04]  /*49ff0*/  LDL.LU.64 R26, [R1+0x19f8] ;  /* 0x0019f800011a7983 */ /* 0x001ee80000300a00 */
[----:B------:R-:W4:Y:S04]  /*4a000*/  LDL.LU.64 R24, [R1+0x19f0] ;  /* 0x0019f00001187983 */ /* 0x000f280000300a00 */
[----:B------:R-:W2:Y:S04]  /*4a010*/  LDL.LU.64 R28, [R1+0x670] ;  /* 0x00067000011c7983 */ /* 0x000ea80000300a00 */
[----:B------:R0:W-:Y:S04]  /*4a020*/  STL [R1+0x1808], R14 ;  /* 0x0018080e01007387 */ /* 0x0001e80000100800 */
[----:B------:R1:W-:Y:S01]  /*4a030*/  STL [R1+0x1804], R15 ;  /* 0x0018040f01007387 */ /* 0x0003e20000100800 */
[----:B0-----:R-:W-:-:S02]  /*4a040*/  IMAD.MOV.U32 R14, RZ, RZ, R13 ;  /* 0x000000ffff0e7224 */ /* 0x001fc400078e000d */
[----:B-1----:R-:W-:-:S05]  /*4a050*/  IMAD.MOV.U32 R15, RZ, RZ, R12 ;  /* 0x000000ffff0f7224 */ /* 0x002fca00078e000c */
[----:B------:R0:W-:Y:S04]  /*4a060*/  STL.64 [R1+0x1950], R14 ;  /* 0x0019500e01007387 */ /* 0x0001e80000100a00 */
[----:B------:R-:W3:Y:S04]  /*4a070*/  LDL.LU R12, [R1+0xa0] ;  /* 0x0000a000010c7983 */ /* 0x000ee80000300800 */
[----:B------:R-:W3:Y:S04]  /*4a080*/  LDL.LU R13, [R1+0xa4] ;  /* 0x0000a400010d7983 */ /* 0x000ee80000300800 */
[----:B0-----:R-:W4:Y:S04]  /*4a090*/  LDL.LU R14, [R1+0xa8] ;  /* 0x0000a800010e7983 */ /* 0x001f280000300800 */
[----:B------:R-:W4:Y:S04]  /*4a0a0*/  LDL.LU R15, [R1+0xac] ;  /* 0x0000ac00010f7983 */ /* 0x000f280000300800 */
[----:B----4-:R0:W-:Y:S04]  /*4a0b0*/  STL.64 [R1+0x1960], R14 ;  /* 0x0019600e01007387 */ /* 0x0101e80000100a00 */
[----:B---3--:R-:W-:Y:S01]  /*4a0c0*/  STL.64 [R1+0x1958], R12 ;  /* 0x0019580c01007387 */ /* 0x008fe20000100a00 */
[----:B0-----:R-:W-:-:S02]  /*4a0d0*/  IMAD.MOV.U32 R14, RZ, RZ, R19 ;  /* 0x000000ffff0e7224 */ /* 0x001fc400078e0013 */
[----:B------:R-:W-:Y:S01]  /*4a0e0*/  IMAD.MOV.U32 R15, RZ, RZ, R18 ;  /* 0x000000ffff0f7224 */ /* 0x000fe200078e0012 */
[----:B------:R-:W2:Y:S04]  /*4a0f0*/  LDL.LU R19, [R1+0x19ec] ;  /* 0x0019ec0001137983 */ /* 0x000ea80000300800 */
[----:B------:R-:W2:Y:S04]  /*4a100*/  LDL.LU R18, [R1+0x19e8] ;  /* 0x0019e80001127983 */ /* 0x000ea80000300800 */
[----:B------:R0:W-:Y:S02]  /*4a110*/  STL.64 [R1+0x1980], R14 ;  /* 0x0019800e01007387 */ /* 0x0001e40000100a00 */
[----:B0-----:R-:W-:-:S02]  /*4a120*/  IMAD.MOV.U32 R14, RZ, RZ, R24 ;  /* 0x000000ffff0e7224 */ /* 0x001fc400078e0018 */
[----:B------:R-:W-:Y:S01]  /*4a130*/  IMAD.MOV.U32 R15, RZ, RZ, R25 ;  /* 0x000000ffff0f7224 */ /* 0x000fe200078e0019 */
[----:B------:R-:W3:Y:S04]  /*4a140*/  LDL.LU R24, [R1+0x19e4] ;  /* 0x0019e40001187983 */ /* 0x000ee80000300800 */
[----:B------:R-:W3:Y:S04]  /*4a150*/  LDL.LU R25, [R1+0x19e0] ;  /* 0x0019e00001197983 */ /* 0x000ee80000300800 */
        /* <DEDUP_REMOVED lines=8> */
[----:B------:R-:W4:Y:S04]  /*4a1e0*/  LDL.LU R2, [R1+0x19d4] ;  /* 0x0019d40001027983 */ /* 0x000f280000300800 */
[----:B------:R-:W4:Y:S04]  /*4a1f0*/  LDL.LU R3, [R1+0x19d0] ;  /* 0x0019d00001037983 */ /* 0x000f280000300800 */
[----:B------:R0:W-:Y:S02]  /*4a200*/  STL.64 [R1+0x19b8], R14 ;  /* 0x0019b80e01007387 */ /* 0x0001e40000100a00 */
[----:B0-----:R-:W-:-:S02]  /*4a210*/  IMAD.MOV.U32 R15, RZ, RZ, R10 ;  /* 0x000000ffff0f7224 */ /* 0x001fc400078e000a */
[----:B------:R-:W-:Y:S01]  /*4a220*/  IMAD.MOV.U32 R14, RZ, RZ, R11 ;  /* 0x000000ffff0e7224 */ /* 0x000fe200078e000b */
[----:B--2---:R-:W-:-:S15]  /*4a230*/  HMMA.16816.F32 R20, R20, R18, R4 ;  /* 0x000000121414723c */ /* 0x004fde0000001804 */
[----:B------:R-:W-:-:S08]  /*4a240*/  NOP ;  /* 0x0000000000007918 */ /* 0x000fd00000000000 */
[----:B------:R0:W-:Y:S04]  /*4a250*/  STL.64 [R1+0x3d0], R20 ;  /* 0x0003d01401007387 */ /* 0x0001e80000100a00 */
[----:B------:R1:W-:Y:S01]  /*4a260*/  STL.64 [R1+0x3d8], R22 ;  /* 0x0003d81601007387 */ /* 0x0003e20000100a00 */
[----:B------:R-:W-:Y:S01]  /*4a270*/  IMAD.MOV.U32 R10, RZ, RZ, R20 ;  /* 0x000000ffff0a7224 */ /* 0x000fe200078e0014 */
[----:B------:R-:W-:Y:S01]  /*4a280*/  MOV R11, R22 ;  /* 0x00000016000b7202 */ /* 0x000fe20000000f00 */
[----:B------:R-:W-:Y:S01]  /*4a290*/  IMAD.MOV.U32 R7, RZ, RZ, R23 ;  /* 0x000000ffff077224 */ /* 0x000fe200078e0017 */
[----:B0-----:R-:W2:Y:S04]  /*4a2a0*/  LDL.LU R20, [R1+0xc0] ;  /* 0x0000c00001147983 */ /* 0x001ea80000300800 */
[----:B------:R-:W2:Y:S04]  /*4a2b0*/  LDL.LU R21, [R1+0xc4] ;  /* 0x0000c40001157983 */ /* 0x000ea80000300800 */
[----:B-1----:R-:W3:Y:S04]  /*4a2c0*/  LDL.LU R22, [R1+0xc8] ;  /* 0x0000c80001167983 */ /* 0x002ee80000300800 */
        /* <DEDUP_REMOVED lines=25> */
[----:B------:R-:W-:Y:S04]  /*4a460*/  STL [R1+0x1814], R10 ;  /* 0x0018140a01007387 */ /* 0x000fe80000100800 */
[----:B------:R-:W-:Y:S04]  /*4a470*/  STL [R1+0x1810], R11 ;  /* 0x0018100b01007387 */ /* 0x000fe80000100800 */
[----:B------:R0:W-:Y:S04]  /*4a480*/  STL [R1+0x180c], R7 ;  /* 0x00180c0701007387 */ /* 0x0001e80000100800 */
[----:B------:R-:W4:Y:S04]  /*4a490*/  LDL.LU R4, [R1+0x90] ;  /* 0x0000900001047983 */ /* 0x000f280000300800 */
[----:B------:R-:W4:Y:S04]  /*4a4a0*/  LDL.LU R5, [R1+0x94] ;  /* 0x0000940001057983 */ /* 0x000f280000300800 */
[----:B------:R-:W4:Y:S04]  /*4a4b0*/  LDL.LU R6, [R1+0x98] ;  /* 0x0000980001067983 */ /* 0x000f280000300800 */
[----:B0-----:R-:W4:Y:S01]  /*4a4c0*/  LDL.LU R7, [R1+0x9c] ;  /* 0x00009c0001077983 */ /* 0x001f220000300800 */
        /* <DEDUP_REMOVED lines=21> */
[----:B--2---:R-:W-:-:S15]  /*4a620*/  HMMA.16816.F32 R12, R24, R14, R20 ;  /* 0x0000000e180c723c */ /* 0x004fde0000001814 */
[----:B------:R-:W-:-:S08]  /*4a630*/  NOP ;  /* 0x0000000000007918 */ /* 0x000fd00000000000 */
[----:B------:R-:W-:Y:S01]  /*4a640*/  STL.64 [R1+0x480], R12 ;  /* 0x0004800c01007387 */ /* 0x000fe20000100a00 */
[----:B------:R-:W-:-:S03]  /*4a650*/  IMAD.MOV.U32 R21, RZ, RZ, R14 ;  /* 0x000000ffff157224 */ /* 0x000fc600078e000e */
[----:B------:R0:W-:Y:S04]  /*4a660*/  STL.64 [R1+0x488], R14 ;  /* 0x0004880e01007387 */ /* 0x0001e80000100a00 */
[----:B0-----:R-:W3:Y:S01]  /*4a670*/  LDL.LU.64 R14, [R1+0x1980] ;  /* 0x00198000010e7983 */ /* 0x001ee20000300a00 */
[----:B------:R-:W-:Y:S02]  /*4a680*/  IMAD.MOV.U32 R20, RZ, RZ, R12 ;  /* 0x000000ffff147224 */ /* 0x000fe400078e000c */
[----:B------:R-:W-:-:S03]  /*4a690*/  IMAD.MOV.U32 R22, RZ, RZ, R0 ;  /* 0x000000ffff167224 */ /* 0x000fc600078e0000 */
[----:B------:R-:W-:Y:S04]  /*4a6a0*/  STL [R1+0x181c], R20 ;  /* 0x00181c1401007387 */ /* 0x000fe80000100800 */
[----:B------:R-:W-:Y:S04]  /*4a6b0*/  STL [R1+0x1818], R21 ;  /* 0x0018181501007387 */ /* 0x000fe80000100800 */
[----:B------:R-:W2:Y:S01]  /*4a6c0*/  LDL.LU R0, [R1+0x1978] ;  /* 0x0019780001007983 */ /* 0x000ea20000300800 */
[----:B---3--:R-:W-:Y:S03]  /*4a6d0*/  HMMA.16816.F32 R12, R24, R14, R16 ;  /* 0x0000000e180c723c */ /* 0x008fe60000001810 */
[----:B------:R-:W3:Y:S04]  /*4a6e0*/  LDL.LU.64 R18, [R1+0x1970] ;  /* 0x0019700001127983 */ /* 0x000ee80000300a00 */
[----:B------:R-:W3:-:S15]  /*4a6f0*/  LDL.LU.64 R16, [R1+0x1968] ;  /* 0x0019680001107983 */ /* 0x000ede0000300a00 */
[----:B------:R-:W-:-:S01]  /*4a700*/  NOP ;  /* 0x0000000000007918 */ /* 0x000fc20000000000 */
[----:B------:R-:W-:Y:S04]  /*4a710*/  STL.64 [R1+0x430], R12 ;  /* 0x0004300c01007387 */ /* 0x000fe80000100a00 */
[----:B------:R0:W-:Y:S04]  /*4a720*/  STL.64 [R1+0x438], R14 ;  /* 0x0004380e01007387 */ /* 0x0001e80000100a00 */
[----:B0-----:R-:W4:Y:S04]  /*4a730*/  LDL.LU.64 R14, [R1+0x1960] ;  /* 0x00196000010e7983 */ /* 0x001f280000300a00 */
[----:B------:R-:W4:Y:S01]  /*4a740*/  LDL.LU.64 R12, [R1+0x1958] ;  /* 0x00195800010c7983 */ /* 0x000f220000300a00 */
[----:B------:R-:W-:-:S07]  /*4a750*/  IMAD.MOV.U32 R23, RZ, RZ, R8 ;  /* 0x000000ffff177224 */ /* 0x000fce00078e0008 */
[----:B----4-:R-:W-:Y:S01]  /*4a760*/  HMMA.16816.F32 R20, R24, R22, R12 ;  /* 0x000000161814723c */ /* 0x010fe2000000180c */
[----:B------:R-:W4:-:S15]  /*4a770*/  LDL.LU.64 R14, [R1+0x1950] ;  /* 0x00195000010e7983 */ /* 0x000f1e0000300a00 */
[----:B------:R-:W-:-:S07]  /*4a780*/  NOP ;  /* 0x0000000000007918 */ /* 0x000fce0000000000 */
[----:B------:R-:W-:Y:S04]  /*4a790*/  STL.64 [R1+0x440], R20 ;  /* 0x0004401401007387 */ /* 0x000fe80000100a00 */
[----:B------:R0:W-:Y:S02]  /*4a7a0*/  STL.64 [R1+0x448], R22 ;  /* 0x0004481601007387 */ /* 0x0001e40000100a00 */
[----:B0-----:R-:W-:-:S05]  /*4a7b0*/  IMAD.MOV.U32 R22, RZ, RZ, R20 ;  /* 0x000000ffff167224 */ /* 0x001fca00078e0014 */
[----:B------:R0:W-:Y:S04]  /*4a7c0*/  STL [R1+0x1820], R22 ;  /* 0x0018201601007387 */ /* 0x0001e80000100800 */
[----:B------:R-:W4:Y:S01]  /*4a7d0*/  LDL.LU R20, [R1+0x80] ;  /* 0x0000800001147983 */ /* 0x000f220000300800 */
[----:B--2---:R-:W-:-:S03]  /*4a7e0*/  IMAD.MOV.U32 R21, RZ, RZ, R0 ;  /* 0x000000ffff157224 */ /* 0x004fc600078e0000 */
[----:B------:R-:W2:Y:S01]  /*4a7f0*/  LDL.LU R0, [R1+0x1948] ;  /* 0x0019480001007983 */ /* 0x000ea20000300800 */
[----:B------:R-:W-:Y:S02]  /*4a800*/  IMAD.MOV.U32 R23, RZ, RZ, R2 ;  /* 0x000000ffff177224 */ /* 0x000fe400078e0002 */
[----:B------:R-:W1:Y:S01]  /*4a810*/  LDC R2, c[0x0][0x238] ;  /* 0x00008e00ff027b82 */ /* 0x000e620000000800 */
[----:B0-----:R-:W-:Y:S02]  /*4a820*/  IMAD.MOV.U32 R22, RZ, RZ, R3 ;  /* 0x000000ffff167224 */ /* 0x001fe400078e0003 */
[----:B------:R-:W-:Y:S02]  /*4a830*/  VIADD R9, R9, 0x1 ;  /* 0x0000000109097836 */ /* 0x000fe40000000000 */
[----:B-1----:R-:W-:-:S04]  /*4a840*/  IMAD.SHL.U32 R2, R2, 0x80, RZ ;  /* 0x0000008002027824 */ /* 0x002fc800078e00ff */
[----:B------:R-:W-:-:S05]  /*4a850*/  IMAD.SHL.U32 R2, R2, 0x2, RZ ;  /* 0x0000000202027824 */ /* 0x000fca00078e00ff */
[----:B---3--:R-:W-:Y:S01]  /*4a860*/  IADD3 R3, P0, R16, R2, RZ ;  /* 0x0000000210037210 */ /* 0x008fe20007f1e0ff */
[----:B----4-:R-:W-:-:S15]  /*4a870*/  HMMA.16816.F32 R4, R24, R14, R4 ;  /* 0x0000000e1804723c */ /* 0x010fde0000001804 */
[----:B------:R-:W-:-:S09]  /*4a880*/  NOP ;  /* 0x0000000000007918 */ /* 0x000fd20000000000 */
[----:B------:R-:W-:Y:S01]  /*4a890*/  IMAD.MOV.U32 R12, RZ, RZ, R7 ;  /* 0x000000ffff0c7224 */ /* 0x000fe200078e0007 */
[----:B------:R-:W-:Y:S04]  /*4a8a0*/  STL.64 [R1+0x460], R4 ;  /* 0x0004600401007387 */ /* 0x000fe80000100a00 */
[----:B------:R-:W-:Y:S04]  /*4a8b0*/  STL.64 [R1+0x468], R6 ;  /* 0x0004680601007387 */ /* 0x000fe80000100a00 */
[----:B------:R0:W-:Y:S02]  /*4a8c0*/  STL [R1+0x1824], R12 ;  /* 0x0018240c01007387 */ /* 0x0001e40000100800 */
[----:B0-----:R-:W-:Y:S01]  /*4a8d0*/  HMMA.16816.F32 R12, R24, R18, R20 ;  /* 0x00000012180c723c */ /* 0x001fe20000001814 */
[----:B------:R-:W-:Y:S01]  /*4a8e0*/  IADD3 R4, P1, R28, R2, RZ ;  /* 0x000000021c047210 */ /* 0x000fe20007f3e0ff */
[--C-:B--2---:R-:W-:Y:S01]  /*4a8f0*/  IMAD.X R5, R17, 0x1, R0.reuse, P0 ;  /* 0x0000000111057824 */ /* 0x104fe200000e0600 */
[----:B------:R-:W-:Y:S01]  /*4a900*/  STL [R1+0x1828], R3 ;  /* 0x0018280301007387 */ /* 0x000fe20000100800 */
[----:B------:R-:W0:Y:S02]  /*4a910*/  LDC R18, c[0x0][0x230] ;  /* 0x00008c00ff127b82 */ /* 0x000e240000000800 */
[----:B------:R-:W-:Y:S01]  /*4a920*/  IMAD.X R6, R29, 0x1, R0, P1 ;  /* 0x000000011d067824 */ /* 0x000fe200008e0600 */
[----:B------:R-:W-:Y:S04]  /*4a930*/  STL [R1+0x182c], R4 ;  /* 0x00182c0401007387 */ /* 0x000fe80000100800 */
[----:B------:R-:W-:Y:S04]  /*4a940*/  STL [R1+0x1830], R5 ;  /* 0x0018300501007387 */ /* 0x000fe80000100800 */
[----:B------:R-:W-:Y:S04]  /*4a950*/  STL [R1+0x7d0], R9 ;  /* 0x0007d00901007387 */ /* 0x000fe80000100800 */
[----:B------:R1:W-:Y:S01]  /*4a960*/  STL [R1+0x1834], R6 ;  /* 0x0018340601007387 */ /* 0x0003e20000100800 */
[----:B------:R-:W2:Y:S03]  /*4a970*/  LDC R27, c[0x0][0x238] ;  /* 0x00008e00ff1b7b82 */ /* 0x000ea60000000800 */
[----:B------:R3:W-:Y:S04]  /*4a980*/  STL.64 [R1+0x450], R12 ;  /* 0x0004500c01007387 */ /* 0x0007e80000100a00 */
[----:B------:R-:W-:Y:S04]  /*4a990*/  STL.64 [R1+0x458], R14 ;  /* 0x0004580e01007387 */ /* 0x000fe80000100a00 */
[----:B------:R-:W4:Y:S04]  /*4a9a0*/  LDL.LU R2, [R1+0x15c4] ;  /* 0x0015c40001027983 */ /* 0x000f280000300800 */
[----:B------:R-:W4:Y:S04]  /*4a9b0*/  LDL.LU R24, [R1+0x15b4] ;  /* 0x0015b40001187983 */ /* 0x000f280000300800 */
[----:B------:R-:W4:Y:S04]  /*4a9c0*/  LDL.LU R8, [R1+0x15ac] ;  /* 0x0015ac0001087983 */ /* 0x000f280000300800 */
[----:B------:R-:W4:Y:S04]  /*4a9d0*/  LDL.LU R25, [R1+0x15a4] ;  /* 0x0015a40001197983 */ /* 0x000f280000300800 */
[----:B------:R-:W4:Y:S04]  /*4a9e0*/  LDL.LU R26, [R1+0x159c] ;  /* 0x00159c00011a7983 */ /* 0x000f280000300800 */
[----:B-1----:R-:W4:Y:S04]  /*4a9f0*/  LDL.LU R6, [R1+0x15c0] ;  /* 0x0015c00001067983 */ /* 0x002f280000300800 */
[----:B------:R-:W4:Y:S04]  /*4aa00*/  LDL.LU R5, [R1+0x1594] ;  /* 0x0015940001057983 */ /* 0x000f280000300800 */
[----:B------:R-:W4:Y:S04]  /*4aa10*/  LDL.LU R4, [R1+0x15b8] ;  /* 0x0015b80001047983 */ /* 0x000f280000300800 */
[----:B------:R-:W4:Y:S04]  /*4aa20*/  LDL.LU R3, [R1+0x158c] ;  /* 0x00158c0001037983 */ /* 0x000f280000300800 */
[----:B------:R-:W4:Y:S01]  /*4aa30*/  LDL.LU R29, [R1+0x15b0] ;  /* 0x0015b000011d7983 */ /* 0x000f220000300800 */
[----:B---3--:R-:W-:-:S03]  /*4aa40*/  IMAD.MOV.U32 R13, RZ, RZ, R15 ;  /* 0x000000ffff0d7224 */ /* 0x008fc600078e000f */
[----:B------:R-:W3:Y:S04]  /*4aa50*/  LDL.LU R12, [R1+0x1584] ;  /* 0x00158400010c7983 */ /* 0x000ee80000300800 */
[----:B------:R-:W3:Y:S04]  /*4aa60*/  LDL.LU R22, [R1+0x15a8] ;  /* 0x0015a80001167983 */ /* 0x000ee80000300800 */
[----:B------:R-:W3:Y:S04]  /*4aa70*/  LDL.LU R21, [R1+0x157c] ;  /* 0x00157c0001157983 */ /* 0x000ee80000300800 */
[----:B------:R-:W3:Y:S01]  /*4aa80*/  LDL.LU R20, [R1+0x15a0] ;  /* 0x0015a00001147983 */ /* 0x000ee20000300800 */
[----:B0-----:R-:W-:-:S03]  /*4aa90*/  VIADD R18, R18, 0x7f ;  /* 0x0000007f12127836 */ /* 0x001fc60000000000 */
[----:B------:R-:W3:Y:S04]  /*4aaa0*/  LDL.LU R28, [R1+0x1574] ;  /* 0x00157400011c7983 */ /* 0x000ee80000300800 */
[----:B------:R0:W-:Y:S01]  /*4aab0*/  STL [R1+0x1838], R13 ;  /* 0x0018380d01007387 */ /* 0x0001e20000100800 */
[----:B------:R-:W-:-:S03]  /*4aac0*/  SHF.R.S32.HI R19, RZ, 0x1f, R18 ;  /* 0x0000001fff137819 */ /* 0x000fc60000011412 */
[----:B0-----:R-:W3:Y:S01]  /*4aad0*/  LDL.LU R13, [R1+0x15bc] ;  /* 0x0015bc00010d7983 */ /* 0x001ee20000300800 */
[----:B------:R-:W-:-:S04]  /*4aae0*/  LEA.HI R7, R19, R18, RZ, 0x7 ;  /* 0x0000001213077211 */ /* 0x000fc800078f38ff */
[----:B------:R-:W-:Y:S02]  /*4aaf0*/  SHF.R.S32.HI R7, RZ, 0x7, R7 ;  /* 0x00000007ff077819 */ /* 0x000fe40000011407 */
[----:B--2---:R-:W-:Y:S02]  /*4ab00*/  SHF.L.U32 R27, R27, 0x7, RZ ;  /* 0x000000071b1b7819 */ /* 0x004fe400000006ff */
[----:B------:R-:W-:Y:S02]  /*4ab10*/  ISETP.NE.U32.AND P0, PT, R9, R7, PT ;  /* 0x000000070900720c */ /* 0x000fe40003f05070 */
[----:B------:R-:W2:Y:S04]  /*4ab20*/  LDL.LU R7, [R1+0x1598] ;  /* 0x0015980001077983 */ /* 0x000ea80000300800 */
[----:B------:R-:W2:Y:S04]  /*4ab30*/  LDL.LU R11, [R1+0x156c] ;  /* 0x00156c00010b7983 */ /* 0x000ea80000300800 */
[----:B------:R-:W2:Y:S04]  /*4ab40*/  LDL.LU R10, [R1+0x1590] ;  /* 0x00159000010a7983 */ /* 0x000ea80000300800 */
[----:B------:R-:W2:Y:S04]  /*4ab50*/  LDL.LU R23, [R1+0x1564] ;  /* 0x0015640001177983 */ /* 0x000ea80000300800 */
[----:B------:R-:W2:Y:S01]  /*4ab60*/  LDL.LU R15, [R1+0x1588] ;  /* 0x00158800010f7983 */ /* 0x000ea20000300800 */
[----:B------:R-:W-:-:S03]  /*4ab70*/  IMAD.SHL.U32 R27, R27, 0x2, RZ ;  /* 0x000000021b1b7824 */ /* 0x000fc600078e00ff */
[----:B------:R-:W2:Y:S04]  /*4ab80*/  LDL.LU R14, [R1+0x155c] ;  /* 0x00155c00010e7983 */ /* 0x000ea80000300800 */
[----:B------:R-:W2:Y:S04]  /*4ab90*/  LDL.LU R16, [R1+0x1580] ;  /* 0x0015800001107983 */ /* 0x000ea80000300800 */
[----:B------:R-:W2:Y:S04]  /*4aba0*/  LDL.LU R17, [R1+0x1554] ;  /* 0x0015540001117983 */ /* 0x000ea80000300800 */
[----:B------:R-:W2:Y:S04]  /*4abb0*/  LDL.LU R18, [R1+0x1578] ;  /* 0x0015780001127983 */ /* 0x000ea80000300800 */
[----:B------:R-:W2:Y:S04]  /*4abc0*/  LDL.LU R19, [R1+0x154c] ;  /* 0x00154c0001137983 */ /* 0x000ea80000300800 */
[----:B------:R-:W2:Y:S01]  /*4abd0*/  LDL.LU R9, [R1+0x1570] ;  /* 0x0015700001097983 */ /* 0x000ea20000300800 */
[----:B----4-:R-:W-:-:S05]  /*4abe0*/  IADD3 R2, P1, R2, R27, RZ ;  /* 0x0000001b02027210 */ /* 0x010fca0007f3e0ff */
[----:B------:R0:W-:Y:S04]  /*4abf0*/  STL [R1+0x15c4], R2 ;  /* 0x0015c40201007387 */ /* 0x0001e80000100800 */
[----:B0-----:R-:W4:Y:S01]  /*4ac00*/  LDL.LU R2, [R1+0x1544] ;  /* 0x0015440001027983 */ /* 0x001f220000300800 */
[-C--:B------:R-:W-:Y:S02]  /*4ac10*/  IADD3 R8, P4, R8, R27.reuse, RZ ;  /* 0x0000001b08087210 */ /* 0x080fe40007f9e0ff */
[-C--:B------:R-:W-:Y:S02]  /*4ac20*/  IADD3 R24, P3, R24, R27.reuse, RZ ;  /* 0x0000001b18187210 */ /* 0x080fe40007f7e0ff */
[-C--:B------:R-:W-:Y:S02]  /*4ac30*/  IADD3 R25, P5, R25, R27.reuse, RZ ;  /* 0x0000001b19197210 */ /* 0x080fe40007fbe0ff */
[-C--:B------:R-:W-:Y:S01]  /*4ac40*/  IADD3 R26, P6, R26, R27.reuse, RZ ;  /* 0x0000001b1a1a7210 */ /* 0x080fe20007fde0ff */
[----:B------:R-:W-:Y:S01]  /*4ac50*/  IMAD.X R6, R6, 0x1, R0, P1 ;  /* 0x0000000106067824 */ /* 0x000fe200008e0600 */
[----:B------:R0:W-:Y:S01]  /*4ac60*/  STL [R1+0x15ac], R8 ;  /* 0x0015ac0801007387 */ /* 0x0001e20000100800 */
[----:B---3--:R-:W-:-:S02]  /*4ac70*/  IADD3 R13, P2, R13, R27, RZ ;  /* 0x0000001b0d0d7210 */ /* 0x008fc40007f5e0ff */
[----:B------:R-:W-:Y:S01]  /*4ac80*/  IADD3 R5, P1, R5, R27, RZ ;  /* 0x0000001b05057210 */ /* 0x000fe20007f3e0ff */
[--C-:B------:R-:W-:Y:S02]  /*4ac90*/  IMAD.X R29, R29, 0x1, R0.reuse, P3 ;  /* 0x000000011d1d7824 */ /* 0x100fe400018e0600 */
[----:B------:R-:W-:Y:S04]  /*4aca0*/  STL [R1+0x15bc], R13 ;  /* 0x0015bc0d01007387 */ /* 0x000fe80000100800 */
[----:B0-----:R-:W3:Y:S04]  /*4acb0*/  LDL.LU R8, [R1+0x1568] ;  /* 0x0015680001087983 */ /* 0x001ee80000300800 */
[----:B------:R-:W-:Y:S04]  /*4acc0*/  STL [R1+0x15b4], R24 ;  /* 0x0015b41801007387 */ /* 0x000fe80000100800 */
[----:B------:R-:W-:Y:S01]  /*4acd0*/  STL [R1+0x15a4], R25 ;  /* 0x0015a41901007387 */ /* 0x000fe20000100800 */
[----:B------:R-:W-:-:S03]  /*4ace0*/  IMAD.X R4, R4, 0x1, R0, P2 ;  /* 0x0000000104047824 */ /* 0x000fc600010e0600 */
[----:B------:R-:W-:Y:S04]  /*4acf0*/  STL [R1+0x159c], R26 ;  /* 0x00159c1a01007387 */ /* 0x000fe80000100800 */
[----:B------:R-:W-:Y:S01]  /*4ad00*/  STL [R1+0x15c0], R6 ;  /* 0x0015c00601007387 */ /* 0x000fe20000100800 */
[----:B------:R-:W-:-:S03]  /*4ad10*/  IADD3 R3, P2, R3, R27, RZ ;  /* 0x0000001b03037210 */ /* 0x000fc60007f5e0ff */
[----:B------:R-:W-:Y:S04]  /*4ad20*/  STL [R1+0x1594], R5 ;  /* 0x0015940501007387 */ /* 0x000fe80000100800 */
[----:B------:R0:W-:Y:S01]  /*4ad30*/  STL [R1+0x15b0], R29 ;  /* 0x0015b01d01007387 */ /* 0x0001e20000100800 */
[----:B------:R-:W-:-:S03]  /*4ad40*/  IADD3 R12, P3, R12, R27, RZ ;  /* 0x0000001b0c0c7210 */ /* 0x000fc60007f7e0ff */
[----:B------:R-:W-:Y:S01]  /*4ad50*/  STL [R1+0x15b8], R4 ;  /* 0x0015b80401007387 */ /* 0x000fe20000100800 */
[--C-:B------:R-:W-:Y:S02]  /*4ad60*/  IMAD.X R22, R22, 0x1, R0.reuse, P4 ;  /* 0x0000000116167824 */ /* 0x100fe400020e0600 */
[--C-:B------:R-:W-:Y:S01]  /*4ad70*/  IMAD.X R20, R20, 0x1, R0.reuse, P5 ;  /* 0x0000000114147824 */ /* 0x100fe200028e0600 */
[-C--:B------:R-:W-:Y:S02]  /*4ad80*/  IADD3 R28, P5, R28, R27.reuse, RZ ;  /* 0x0000001b1c1c7210 */ /* 0x080fe40007fbe0ff */
[----:B------:R-:W-:Y:S01]  /*4ad90*/  IADD3 R21, P4, R21, R27, RZ ;  /* 0x0000001b15157210 */ /* 0x000fe20007f9e0ff */
[----:B0-----:R-:W3:Y:S04]  /*4ada0*/  LDL.LU R29, [R1+0x153c] ;  /* 0x00153c00011d7983 */ /* 0x001ee80000300800 */
[----:B------:R-:W-:Y:S04]  /*4adb0*/  STL [R1+0x158c], R3 ;  /* 0x00158c0301007387 */ /* 0x000fe80000100800 */
[----:B------:R-:W-:Y:S04]  /*4adc0*/  STL [R1+0x1584], R12 ;  /* 0x0015840c01007387 */ /* 0x000fe80000100800 */
[----:B------:R-:W-:Y:S04]  /*4add0*/  STL [R1+0x15a8], R22 ;  /* 0x0015a81601007387 */ /* 0x000fe80000100800 */
[----:B------:R0:W-:Y:S01]  /*4ade0*/  STL [R1+0x1574], R28 ;  /* 0x0015741c01007387 */ /* 0x0001e20000100800 */
[----:B--2---:R-:W-:-:S03]  /*4adf0*/  IMAD.X R7, R7, 0x1, R0, P6 ;  /* 0x0000000107077824 */ /* 0x004fc600030e0600 */
[----:B------:R-:W-:Y:S01]  /*4ae00*/  STL [R1+0x157c], R21 ;  /* 0x00157c1501007387 */ /* 0x000fe20000100800 */
[-C--:B------:R-:W-:Y:S01]  /*4ae10*/  IADD3 R11, P6, R11, R27.reuse, RZ ;  /* 0x0000001b0b0b7210 */ /* 0x080fe20007fde0ff */
[--C-:B------:R-:W-:Y:S01]  /*4ae20*/  IMAD.X R10, R10, 0x1, R0.reuse, P1 ;  /* 0x000000010a0a7824 */ /* 0x100fe200008e0600 */
[-C--:B------:R-:W-:Y:S01]  /*4ae30*/  IADD3 R23, P1, R23, R27.reuse, RZ ;  /* 0x0000001b17177210 */ /* 0x080fe20007f3e0ff */
[--C-:B------:R-:W-:Y:S01]  /*4ae40*/  IMAD.X R15, R15, 0x1, R0.reuse, P2 ;  /* 0x000000010f0f7824 */ /* 0x100fe200010e0600 */
[----:B------:R-:W-:Y:S01]  /*4ae50*/  IADD3 R14, P2, R14, R27, RZ ;  /* 0x0000001b0e0e7210 */ /* 0x000fe20007f5e0ff */
[----:B0-----:R-:W2:Y:S04]  /*4ae60*/  LDL.LU R28, [R1+0x1560] ;  /* 0x00156000011c7983 */ /* 0x001ea80000300800 */
[----:B------:R-:W-:Y:S04]  /*4ae70*/  STL [R1+0x15a0], R20 ;  /* 0x0015a01401007387 */ /* 0x000fe80000100800 */
[----:B------:R-:W-:Y:S04]  /*4ae80*/  STL [R1+0x1598], R7 ;  /* 0x0015980701007387 */ /* 0x000fe80000100800 */
[----:B------:R-:W-:Y:S01]  /*4ae90*/  STL [R1+0x156c], R11 ;  /* 0x00156c0b01007387 */ /* 0x000fe20000100800 */
[----:B------:R-:W-:-:S03]  /*4aea0*/  IMAD.X R16, R16, 0x1, R0, P3 ;  /* 0x0000000110107824 */ /* 0x000fc600018e0600 */
[----:B------:R-:W-:Y:S01]  /*4aeb0*/  STL [R1+0x1590], R10 ;  /* 0x0015900a01007387 */ /* 0x000fe20000100800 */
[----:B------:R-:W-:-:S03]  /*4aec0*/  IADD3 R17, P3, R17, R27, RZ ;  /* 0x0000001b11117210 */ /* 0x000fc60007f7e0ff */
[----:B------:R-:W-:Y:S01]  /*4aed0*/  STL [R1+0x1564], R23 ;  /* 0x0015641701007387 */ /* 0x000fe20000100800 */
[----:B------:R-:W-:-:S03]  /*4aee0*/  IMAD.X R9, R9, 0x1, R0, P5 ;  /* 0x0000000109097824 */ /* 0x000fc600028e0600 */
[----:B------:R-:W-:Y:S01]  /*4aef0*/  STL [R1+0x1588], R15 ;  /* 0x0015880f01007387 */ /* 0x000fe20000100800 */
[----:B------:R-:W-:-:S03]  /*4af00*/  IMAD.X R18, R18, 0x1, R0, P4 ;  /* 0x0000000112127824 */ /* 0x000fc600020e0600 */
[----:B------:R-:W-:Y:S01]  /*4af10*/  STL [R1+0x155c], R14 ;  /* 0x00155c0e01007387 */ /* 0x000fe20000100800 */
[----:B------:R-:W-:-:S03]  /*4af20*/  IADD3 R19, P4, R19, R27, RZ ;  /* 0x0000001b13137210 */ /* 0x000fc60007f9e0ff */
[----:B------:R-:W-:Y:S04]  /*4af30*/  STL [R1+0x1580], R16 ;  /* 0x0015801001007387 */ /* 0x000fe80000100800 */
[----:B------:R-:W-:Y:S04]  /*4af40*/  STL [R1+0x1554], R17 ;  /* 0x0015541101007387 */ /* 0x000fe80000100800 */
[----:B------:R0:W-:Y:S04]  /*4af50*/  STL [R1+0x1570], R9 ;  /* 0x0015700901007387 */ /* 0x0001e80000100800 */
[----:B------:R-:W-:Y:S04]  /*4af60*/  STL [R1+0x1578], R18 ;  /* 0x0015781201007387 */ /* 0x000fe80000100800 */
[----:B0-----:R-:W2:Y:S04]  /*4af70*/  LDL.LU R9, [R1+0x1534] ;  /* 0x0015340001097983 */ /* 0x001ea80000300800 */
[----:B------:R-:W-:Y:S04]  /*4af80*/  STL [R1+0x154c], R19 ;  /* 0x00154c1301007387 */ /* 0x000fe80000100800 */
[----:B------:R-:W2:Y:S04]  /*4af90*/  LDL.LU R13, [R1+0x1558] ;  /* 0x00155800010d7983 */ /* 0x000ea80000300800 */
[----:B------:R-:W2:Y:S01]  /*4afa0*/  LDL.LU R24, [R1+0x152c] ;  /* 0x00152c0001187983 */ /* 0x000ea20000300800 */
[----:B----4-:R-:W-:-:S05]  /*4afb0*/  IADD3 R2, P5, R2, R27, RZ ;  /* 0x0000001b02027210 */ /* 0x010fca0007fbe0ff */
[----:B------:R0:W-:Y:S04]  /*4afc0*/  STL [R1+0x1544], R2 ;  /* 0x0015440201007387 */ /* 0x0001e80000100800 */
[----:B0-----:R-:W4:Y:S04]  /*4afd0*/  LDL.LU R2, [R1+0x1550] ;  /* 0x0015500001027983 */ /* 0x001f280000300800 */
[----:B------:R-:W4:Y:S01]  /*4afe0*/  LDL.LU R25, [R1+0x1524] ;  /* 0x0015240001197983 */ /* 0x000f220000300800 */
[----:B---3--:R-:W-:-:S03]  /*4aff0*/  IMAD.X R8, R8, 0x1, R0, P6 ;  /* 0x0000000108087824 */ /* 0x008fc600030e0600 */
[----:B------:R-:W3:Y:S04]  /*4b000*/  LDL.LU R26, [R1+0x1548] ;  /* 0x00154800011a7983 */ /* 0x000ee80000300800 */
[----:B------:R-:W3:Y:S04]  /*4b010*/  LDL.LU R6, [R1+0x151c] ;  /* 0x00151c0001067983 */ /* 0x000ee80000300800 */
[----:B------:R0:W-:Y:S04]  /*4b020*/  STL [R1+0x1568], R8 ;  /* 0x0015680801007387 */ /* 0x0001e80000100800 */
[----:B------:R-:W3:Y:S04]  /*4b030*/  LDL.LU R5, [R1+0x1540] ;  /* 0x0015400001057983 */ /* 0x000ee80000300800 */
[----:B------:R-:W3:Y:S04]  /*4b040*/  LDL.LU R4, [R1+0x1514] ;  /* 0x0015140001047983 */ /* 0x000ee80000300800 */
[----:B------:R-:W3:Y:S04]  /*4b050*/  LDL.LU R3, [R1+0x1538] ;  /* 0x0015380001037983 */ /* 0x000ee80000300800 */
[----:B0-----:R-:W3:Y:S04]  /*4b060*/  LDL.LU R8, [R1+0x150c] ;  /* 0x00150c0001087983 */ /* 0x001ee80000300800 */
[----:B------:R-:W3:Y:S04]  /*4b070*/  LDL.LU R12, [R1+0x1530] ;  /* 0x00153000010c7983 */ /* 0x000ee80000300800 */
[----:B------:R-:W3:Y:S04]  /*4b080*/  LDL.LU R22, [R1+0x1504] ;  /* 0x0015040001167983 */ /* 0x000ee80000300800 */
[----:B------:R-:W3:Y:S01]  /*4b090*/  LDL.LU R21, [R1+0x1528] ;  /* 0x0015280001157983 */ /* 0x000ee20000300800 */
[----:B------:R-:W-:-:S05]  /*4b0a0*/  IADD3 R29, P6, R29, R27, RZ ;  /* 0x0000001b1d1d7210 */ /* 0x000fca0007fde0ff */
[----:B------:R0:W-:Y:S04]  /*4b0b0*/  STL [R1+0x153c], R29 ;  /* 0x00153c1d01007387 */ /* 0x0001e80000100800 */
[----:B------:R-:W3:Y:S01]  /*4b0c0*/  LDL.LU R20, [R1+0x14fc] ;  /* 0x0014fc0001147983 */ /* 0x000ee20000300800 */
[----:B--2---:R-:W-:-:S03]  /*4b0d0*/  IMAD.X R28, R28, 0x1, R0, P1 ;  /* 0x000000011c1c7824 */ /* 0x004fc600008e0600 */
[----:B0-----:R-:W2:Y:S04]  /*4b0e0*/  LDL.LU R29, [R1+0x1520] ;  /* 0x00152000011d7983 */ /* 0x001ea80000300800 */
[----:B------:R-:W2:Y:S04]  /*4b0f0*/  LDL.LU R7, [R1+0x14f4] ;  /* 0x0014f40001077983 */ /* 0x000ea80000300800 */
[----:B------:R-:W2:Y:S04]  /*4b100*/  LDL.LU R11, [R1+0x1518] ;  /* 0x00151800010b7983 */ /* 0x000ea80000300800 */
[----:B------:R-:W2:Y:S04]  /*4b110*/  LDL.LU R10, [R1+0x14ec] ;  /* 0x0014ec00010a7983 */ /* 0x000ea80000300800 */
[----:B------:R0:W-:Y:S04]  /*4b120*/  STL [R1+0x1560], R28 ;  /* 0x0015601c01007387 */ /* 0x0001e80000100800 */
[----:B------:R-:W2:Y:S04]  /*4b130*/  LDL.LU R23, [R1+0x1510] ;  /* 0x0015100001177983 */ /* 0x000ea80000300800 */
[----:B------:R-:W2:Y:S04]  /*4b140*/  LDL.LU R15, [R1+0x14e4] ;  /* 0x0014e400010f7983 */ /* 0x000ea80000300800 */
[----:B------:R-:W2:Y:S04]  /*4b150*/  LDL.LU R14, [R1+0x1508] ;  /* 0x00150800010e7983 */ /* 0x000ea80000300800 */
[----:B------:R-:W2:Y:S04]  /*4b160*/  LDL.LU R16, [R1+0x14dc] ;  /* 0x0014dc0001107983 */ /* 0x000ea80000300800 */
[----:B------:R-:W2:Y:S04]  /*4b170*/  LDL.LU R17, [R1+0x1500] ;  /* 0x0015000001117983 */ /* 0x000ea80000300800 */
[----:B------:R-:W2:Y:S04]  /*4b180*/  LDL.LU R18, [R1+0x14d4] ;  /* 0x0014d40001127983 */ /* 0x000ea80000300800 */
[----:B------:R-:W2:Y:S04]  /*4b190*/  LDL.LU R19, [R1+0x14f8] ;  /* 0x0014f80001137983 */ /* 0x000ea80000300800 */
[----:B0-----:R-:W2:Y:S01]  /*4b1a0*/  LDL.LU R28, [R1+0x14cc] ;  /* 0x0014cc00011c7983 */ /* 0x001ea20000300800 */
[----:B------:R-:W-:Y:S01]  /*4b1b0*/  IADD3 R9, P1, R9, R27, RZ ;  /* 0x0000001b09097210 */ /* 0x000fe20007f3e0ff */
[----:B------:R-:W-:-:S04]  /*4b1c0*/  IMAD.X R13, R13, 0x1, R0, P2 ;  /* 0x000000010d0d7824 */ /* 0x000fc800010e0600 */
[----:B------:R0:W-:Y:S04]  /*4b1d0*/  STL [R1+0x1534], R9 ;  /* 0x0015340901007387 */ /* 0x0001e80000100800 */
[----:B0-----:R-:W2:Y:S01]  /*4b1e0*/  LDL.LU R9, [R1+0x14f0] ;  /* 0x0014f00001097983 */ /* 0x001ea20000300800 */
[----:B----4-:R-:W-:-:S05]  /*4b1f0*/  IMAD.X R2, R2, 0x1, R0, P3 ;  /* 0x0000000102027824 */ /* 0x010fca00018e0600 */
[----:B------:R0:W-:Y:S04]  /*4b200*/  STL [R1+0x1550], R2 ;  /* 0x0015500201007387 */ /* 0x0001e80000100800 */
[----:B------:R-:W-:Y:S04]  /*4b210*/  STL [R1+0x1558], R13 ;  /* 0x0015580d01007387 */ /* 0x000fe80000100800 */
[----:B0-----:R-:W4:Y:S01]  /*4b220*/  LDL.LU R2, [R1+0x14c4] ;  /* 0x0014c40001027983 */ /* 0x001f220000300800 */
[-C--:B------:R-:W-:Y:S02]  /*4b230*/  IADD3 R24, P2, R24, R27.reuse, RZ ;  /* 0x0000001b18187210 */ /* 0x080fe40007f5e0ff */
[-C--:B------:R-:W-:Y:S01]  /*4b240*/  IADD3 R25, P3, R25, R27.reuse, RZ ;  /* 0x0000001b19197210 */ /* 0x080fe20007f7e0ff */
[----:B---3--:R-:W-:Y:S01]  /*4b250*/  IMAD.X R26, R26, 0x1, R0, P4 ;  /* 0x000000011a1a7824 */ /* 0x008fe200020e0600 */
[----:B------:R-:W-:-:S02]  /*4b260*/  IADD3 R6, P4, R6, R27, RZ ;  /* 0x0000001b06067210 */ /* 0x000fc40007f9e0ff */
[----:B------:R-:W-:Y:S01]  /*4b270*/  IADD3.X R5, R5, R0, RZ, P5, !PT ;  /* 0x0000000005057210 */ /* 0x000fe20002ffe4ff */
[----:B------:R-:W-:Y:S01]  /*4b280*/  IMAD.X R3, R3, 0x1, R0, P6 ;  /* 0x0000000103037824 */ /* 0x000fe200030e0600 */
[----:B------:R-:W-:Y:S01]  /*4b290*/  STL [R1+0x152c], R24 ;  /* 0x00152c1801007387 */ /* 0x000fe20000100800 */
[----:B------:R-:W-:-:S03]  /*4b2a0*/  IADD3 R8, P6, R8, R27, RZ ;  /* 0x0000001b08087210 */ /* 0x000fc60007fde0ff */
[----:B------:R-:W-:Y:S01]  /*4b2b0*/  STL [R1+0x1524], R25 ;  /* 0x0015241901007387 */ /* 0x000fe20000100800 */
[----:B------:R-:W-:-:S03]  /*4b2c0*/  IADD3 R4, P5, R4, R27, RZ ;  /* 0x0000001b04047210 */ /* 0x000fc60007fbe0ff */
[----:B------:R-:W-:Y:S04]  /*4b2d0*/  STL [R1+0x1548], R26 ;  /* 0x0015481a01007387 */ /* 0x000fe80000100800 */
[----:B------:R-:W-:Y:S04]  /*4b2e0*/  STL [R1+0x151c], R6 ;  /* 0x00151c0601007387 */ /* 0x000fe80000100800 */
[----:B------:R-:W-:Y:S01]  /*4b2f0*/  STL [R1+0x1540], R5 ;  /* 0x0015400501007387 */ /* 0x000fe20000100800 */
[----:B------:R-:W-:-:S03]  /*4b300*/  IMAD.X R12, R12, 0x1, R0, P1 ;  /* 0x000000010c0c7824 */ /* 0x000fc600008e0600 */
[----:B------:R0:W-:Y:S01]  /*4b310*/  STL [R1+0x150c], R8 ;  /* 0x00150c0801007387 */ /* 0x0001e20000100800 */
[----:B------:R-:W-:-:S03]  /*4b320*/  IADD3 R22, P1, R22, R27, RZ ;  /* 0x0000001b16167210 */ /* 0x000fc60007f3e0ff */
[----:B------:R-:W-:Y:S01]  /*4b330*/  STL [R1+0x1514], R4 ;  /* 0x0015140401007387 */ /* 0x000fe20000100800 */
[--C-:B------:R-:W-:Y:S02]  /*4b340*/  IMAD.X R21, R21, 0x1, R0.reuse, P2 ;  /* 0x0000000115157824 */ /* 0x100fe400010e0600 */
[----:B--2---:R-:W-:Y:S01]  /*4b350*/  IMAD.X R29, R29, 0x1, R0, P3 ;  /* 0x000000011d1d7824 */ /* 0x004fe200018e0600 */
[-C--:B------:R-:W-:Y:S01]  /*4b360*/  IADD3 R20, P2, R20, R27.reuse, RZ ;  /* 0x0000001b14147210 */ /* 0x080fe20007f5e0ff */
[----:B0-----:R-:W2:Y:S04]  /*4b370*/  LDL.LU R8, [R1+0x14e8] ;  /* 0x0014e80001087983 */ /* 0x001ea80000300800 */
[----:B------:R-:W-:Y:S04]  /*4b380*/  STL [R1+0x1538], R3 ;  /* 0x0015380301007387 */ /* 0x000fe80000100800 */
[----:B------:R-:W-:Y:S04]  /*4b390*/  STL [R1+0x1530], R12 ;  /* 0x0015300c01007387 */ /* 0x000fe80000100800 */
[----:B------:R-:W-:Y:S04]  /*4b3a0*/  STL [R1+0x1504], R22 ;  /* 0x0015041601007387 */ /* 0x000fe80000100800 */
[----:B------:R0:W-:Y:S01]  /*4b3b0*/  STL [R1+0x1520], R29 ;  /* 0x0015201d01007387 */ /* 0x0001e20000100800 */
[----:B------:R-:W-:-:S03]  /*4b3c0*/  IADD3 R7, P3, R7, R27, RZ ;  /* 0x0000001b07077210 */ /* 0x000fc60007f7e0ff */
[----:B------:R-:W-:Y:S01]  /*4b3d0*/  STL [R1+0x1528], R21 ;  /* 0x0015281501007387 */ /* 0x000fe20000100800 */
[--C-:B------:R-:W-:Y:S01]  /*4b3e0*/  IMAD.X R11, R11, 0x1, R0.reuse, P4 ;  /* 0x000000010b0b7824 */ /* 0x100fe200020e0600 */
[-C--:B------:R-:W-:Y:S01]  /*4b3f0*/  IADD3 R10, P4, R10, R27.reuse, RZ ;  /* 0x0000001b0a0a7210 */ /* 0x080fe20007f9e0ff */
[--C-:B------:R-:W-:Y:S01]  /*4b400*/  IMAD.X R23, R23, 0x1, R0.reuse, P5 ;  /* 0x0000000117177824 */ /* 0x100fe200028e0600 */
[-C--:B------:R-:W-:Y:S01]  /*4b410*/  IADD3 R15, P5, R15, R27.reuse, RZ ;  /* 0x0000001b0f0f7210 */ /* 0x080fe20007fbe0ff */
[----:B------:R-:W-:Y:S01]  /*4b420*/  IMAD.X R14, R14, 0x1, R0, P6 ;  /* 0x000000010e0e7824 */ /* 0x000fe200030e0600 */
[----:B0-----:R-:W3:Y:S04]  /*4b430*/  LDL.LU R29, [R1+0x14bc] ;  /* 0x0014bc00011d7983 */ /* 0x001ee80000300800 */
[----:B------:R-:W-:Y:S04]  /*4b440*/  STL [R1+0x14fc], R20 ;  /* 0x0014fc1401007387 */ /* 0x000fe80000100800 */
[----:B------:R-:W-:Y:S04]  /*4b450*/  STL [R1+0x14f4], R7 ;  /* 0x0014f40701007387 */ /* 0x000fe80000100800 */
[----:B------:R-:W-:Y:S01]  /*4b460*/  STL [R1+0x1518], R11 ;  /* 0x0015180b01007387 */ /* 0x000fe20000100800 */
[----:B------:R-:W-:-:S03]  /*4b470*/  IADD3 R16, P6, R16, R27, RZ ;  /* 0x0000001b10107210 */ /* 0x000fc60007fde0ff */
[----:B------:R-:W-:Y:S01]  /*4b480*/  STL [R1+0x14ec], R10 ;  /* 0x0014ec0a01007387 */ /* 0x000fe20000100800 */
[--C-:B------:R-:W-:Y:S02]  /*4b490*/  IMAD.X R17, R17, 0x1, R0.reuse, P1 ;  /* 0x0000000111117824 */ /* 0x100fe400008e0600 */
[----:B------:R-:W-:Y:S01]  /*4b4a0*/  IMAD.X R19, R19, 0x1, R0, P2 ;  /* 0x0000000113137824 */ /* 0x000fe200010e0600 */
[----:B------:R-:W-:Y:S01]  /*4b4b0*/  STL [R1+0x1510], R23 ;  /* 0x0015101701007387 */ /* 0x000fe20000100800 */
[----:B------:R-:W-:-:S03]  /*4b4c0*/  IADD3 R28, P2, R28, R27, RZ ;  /* 0x0000001b1c1c7210 */ /* 0x000fc60007f5e0ff */
[----:B------:R-:W-:Y:S01]  /*4b4d0*/  STL [R1+0x14e4], R15 ;  /* 0x0014e40f01007387 */ /* 0x000fe20000100800 */
[----:B------:R-:W-:-:S03]  /*4b4e0*/  IADD3 R18, P1, R18, R27, RZ ;  /* 0x0000001b12127210 */ /* 0x000fc60007f3e0ff */
[----:B------:R-:W-:Y:S04]  /*4b4f0*/  STL [R1+0x1508], R14 ;  /* 0x0015080e01007387 */ /* 0x000fe80000100800 */
[----:B------:R-:W-:Y:S04]  /*4b500*/  STL [R1+0x14dc], R16 ;  /* 0x0014dc1001007387 */ /* 0x000fe80000100800 */
[----:B------:R-:W-:Y:S04]  /*4b510*/  STL [R1+0x1500], R17 ;  /* 0x0015001101007387 */ /* 0x000fe80000100800 */
[----:B------:R0:W-:Y:S04]  /*4b520*/  STL [R1+0x14cc], R28 ;  /* 0x0014cc1c01007387 */ /* 0x0001e80000100800 */
[----:B------:R-:W-:Y:S01]  /*4b530*/  STL [R1+0x14d4], R18 ;  /* 0x0014d41201007387 */ /* 0x000fe20000100800 */
[----:B------:R-:W-:-:S03]  /*4b540*/  IMAD.X R9, R9, 0x1, R0, P3 ;  /* 0x0000000109097824 */ /* 0x000fc600018e0600 */
[----:B0-----:R-:W3:Y:S04]  /*4b550*/  LDL.LU R28, [R1+0x14e0] ;  /* 0x0014e000011c7983 */ /* 0x001ee80000300800 */
[----:B------:R-:W-:Y:S04]  /*4b560*/  STL [R1+0x14f8], R19 ;  /* 0x0014f81301007387 */ /* 0x000fe80000100800 */
[----:B------:R-:W3:Y:S04]  /*4b570*/  LDL.LU R13, [R1+0x14b4] ;  /* 0x0014b400010d7983 */ /* 0x000ee80000300800 */
[----:B------:R-:W3:Y:S04]  /*4b580*/  LDL.LU R24, [R1+0x14d8] ;  /* 0x0014d80001187983 */ /* 0x000ee80000300800 */
[----:B------:R0:W-:Y:S04]  /*4b590*/  STL [R1+0x14f0], R9 ;  /* 0x0014f00901007387 */ /* 0x0001e80000100800 */
[----:B0-----:R-:W3:Y:S04]  /*4b5a0*/  LDL.LU R9, [R1+0x14ac] ;  /* 0x0014ac0001097983 */ /* 0x001ee80000300800 */
[----:B------:R-:W3:Y:S04]  /*4b5b0*/  LDL.LU R25, [R1+0x14d0] ;  /* 0x0014d00001197983 */ /* 0x000ee80000300800 */
[----:B------:R-:W3:Y:S04]  /*4b5c0*/  LDL.LU R26, [R1+0x14a4] ;  /* 0x0014a400011a7983 */ /* 0x000ee80000300800 */
[----:B------:R-:W3:Y:S01]  /*4b5d0*/  LDL.LU R6, [R1+0x14c8] ;  /* 0x0014c80001067983 */ /* 0x000ee20000300800 */
[----:B----4-:R-:W-:-:S05]  /*4b5e0*/  IADD3 R2, P3, R2, R27, RZ ;  /* 0x0000001b02027210 */ /* 0x010fca0007f7e0ff */
[----:B------:R0:W-:Y:S04]  /*4b5f0*/  STL [R1+0x14c4], R2 ;  /* 0x0014c40201007387 */ /* 0x0001e80000100800 */
[----:B------:R-:W4:Y:S04]  /*4b600*/  LDL.LU R5, [R1+0x149c] ;  /* 0x00149c0001057983 */ /* 0x000f280000300800 */
[----:B------:R-:W4:Y:S04]  /*4b610*/  LDL.LU R4, [R1+0x14c0] ;  /* 0x0014c00001047983 */ /* 0x000f280000300800 */
[----:B------:R-:W4:Y:S04]  /*4b620*/  LDL.LU R3, [R1+0x1494] ;  /* 0x0014940001037983 */ /* 0x000f280000300800 */
[----:B0-----:R-:W4:Y:S04]  /*4b630*/  LDL.LU R2, [R1+0x14b8] ;  /* 0x0014b80001027983 */ /* 0x001f280000300800 */
[----:B------:R-:W4:Y:S04]  /*4b640*/  LDL.LU R12, [R1+0x148c] ;  /* 0x00148c00010c7983 */ /* 0x000f280000300800 */
[----:B------:R-:W4:Y:S04]  /*4b650*/  LDL.LU R22, [R1+0x14b0] ;  /* 0x0014b00001167983 */ /* 0x000f280000300800 */
[----:B------:R-:W4:Y:S01]  /*4b660*/  LDL.LU R21, [R1+0x1484] ;  /* 0x0014840001157983 */ /* 0x000f220000300800 */
[----:B--2---:R-:W-:-:S05]  /*4b670*/  IMAD.X R8, R8, 0x1, R0, P4 ;  /* 0x0000000108087824 */ /* 0x004fca00020e0600 */
[----:B------:R0:W-:Y:S04]  /*4b680*/  STL [R1+0x14e8], R8 ;  /* 0x0014e80801007387 */ /* 0x0001e80000100800 */
[----:B------:R-:W2:Y:S01]  /*4b690*/  LDL.LU R20, [R1+0x14a8] ;  /* 0x0014a80001147983 */ /* 0x000ea20000300800 */
[----:B---3--:R-:W-:-:S03]  /*4b6a0*/  IADD3 R29, P4, R29, R27, RZ ;  /* 0x0000001b1d1d7210 */ /* 0x008fc60007f9e0ff */
[----:B0-----:R-:W3:Y:S04]  /*4b6b0*/  LDL.LU R8, [R1+0x147c] ;  /* 0x00147c0001087983 */ /* 0x001ee80000300800 */
[----:B------:R-:W3:Y:S04]  /*4b6c0*/  LDL.LU R7, [R1+0x14a0] ;  /* 0x0014a00001077983 */ /* 0x000ee80000300800 */
[----:B------:R-:W3:Y:S04]  /*4b6d0*/  LDL.LU R11, [R1+0x1474] ;  /* 0x00147400010b7983 */ /* 0x000ee80000300800 */
[----:B------:R-:W3:Y:S04]  /*4b6e0*/  LDL.LU R10, [R1+0x1498] ;  /* 0x00149800010a7983 */ /* 0x000ee80000300800 */
[----:B------:R0:W-:Y:S04]  /*4b6f0*/  STL [R1+0x14bc], R29 ;  /* 0x0014bc1d01007387 */ /* 0x0001e80000100800 */
[----:B------:R-:W3:Y:S04]  /*4b700*/  LDL.LU R23, [R1+0x146c] ;  /* 0x00146c0001177983 */ /* 0x000ee80000300800 */
[----:B------:R-:W3:Y:S04]  /*4b710*/  LDL.LU R15, [R1+0x1490] ;  /* 0x00149000010f7983 */ /* 0x000ee80000300800 */
[----:B------:R-:W3:Y:S04]  /*4b720*/  LDL.LU R14, [R1+0x1464] ;  /* 0x00146400010e7983 */ /* 0x000ee80000300800 */
[----:B------:R-:W3:Y:S04]  /*4b730*/  LDL.LU R16, [R1+0x1488] ;  /* 0x0014880001107983 */ /* 0x000ee80000300800 */
[----:B------:R-:W3:Y:S04]  /*4b740*/  LDL.LU R17, [R1+0x145c] ;  /* 0x00145c0001117983 */ /* 0x000ee80000300800 */
[----:B------:R-:W3:Y:S04]  /*4b750*/  LDL.LU R18, [R1+0x1480] ;  /* 0x0014800001127983 */ /* 0x000ee80000300800 */
[----:B------:R-:W3:Y:S04]  /*4b760*/  LDL.LU R19, [R1+0x1454] ;  /* 0x0014540001137983 */ /* 0x000ee80000300800 */
[----:B0-----:R-:W3:Y:S01]  /*4b770*/  LDL.LU R29, [R1+0x1478] ;  /* 0x00147800011d7983 */ /* 0x001ee20000300800 */
[----:B------:R-:W-:-:S02]  /*4b780*/  IMAD.X R28, R28, 0x1, R0, P5 ;  /* 0x000000011c1c7824 */ /* 0x000fc400028e0600 */
[----:B------:R-:W-:Y:S01]  /*4b790*/  IMAD.X R24, R24, 0x1, R0, P6 ;  /* 0x0000000118187824 */ /* 0x000fe200030e0600 */
[-C--:B------:R-:W-:Y:S02]  /*4b7a0*/  IADD3 R13, P5, R13, R27.reuse, RZ ;  /* 0x0000001b0d0d7210 */ /* 0x080fe40007fbe0ff */
[----:B------:R0:W-:Y:S01]  /*4b7b0*/  STL [R1+0x14e0], R28 ;  /* 0x0014e01c01007387 */ /* 0x0001e20000100800 */
[----:B------:R-:W-:-:S03]  /*4b7c0*/  IADD3 R9, P6, R9, R27, RZ ;  /* 0x0000001b09097210 */ /* 0x000fc60007fde0ff */
[----:B0-----:R-:W3:Y:S01]  /*4b7d0*/  LDL.LU R28, [R1+0x144c] ;  /* 0x00144c00011c7983 */ /* 0x001ee20000300800 */
[--C-:B------:R-:W-:Y:S01]  /*4b7e0*/  IMAD.X R25, R25, 0x1, R0.reuse, P1 ;  /* 0x0000000119197824 */ /* 0x100fe200008e0600 */
[----:B------:R-:W-:Y:S02]  /*4b7f0*/  IADD3 R26, P1, R26, R27, RZ ;  /* 0x0000001b1a1a7210 */ /* 0x000fe40007f3e0ff */
[----:B------:R0:W-:Y:S04]  /*4b800*/  STL [R1+0x14ac], R9 ;  /* 0x0014ac0901007387 */ /* 0x0001e80000100800 */
[----:B------:R-:W-:Y:S01]  /*4b810*/  STL [R1+0x14b4], R13 ;  /* 0x0014b40d01007387 */ /* 0x000fe20000100800 */
[----:B------:R-:W-:-:S03]  /*4b820*/  IMAD.X R6, R6, 0x1, R0, P2 ;  /* 0x0000000106067824 */ /* 0x000fc600010e0600 */
[----:B0-----:R-:W3:Y:S04]  /*4b830*/  LDL.LU R9, [R1+0x1470] ;  /* 0x0014700001097983 */ /* 0x001ee80000300800 */
[----:B------:R-:W-:Y:S04]  /*4b840*/  STL [R1+0x14d8], R24 ;  /* 0x0014d81801007387 */ /* 0x000fe80000100800 */
[----:B------:R-:W-:Y:S04]  /*4b850*/  STL [R1+0x14d0], R25 ;  /* 0x0014d01901007387 */ /* 0x000fe80000100800 */
[----:B------:R-:W-:Y:S04]  /*4b860*/  STL [R1+0x14a4], R26 ;  /* 0x0014a41a01007387 */ /* 0x000fe80000100800 */
[----:B------:R-:W-:Y:S01]  /*4b870*/  STL [R1+0x14c8], R6 ;  /* 0x0014c80601007387 */ /* 0x000fe20000100800 */
[----:B----4-:R-:W-:Y:S01]  /*4b880*/  IADD3 R5, P2, R5, R27, RZ ;  /* 0x0000001b05057210 */ /* 0x010fe20007f5e0ff */
[----:B------:R-:W-:-:S04]  /*4b890*/  IMAD.X R4, R4, 0x1, R0, P3 ;  /* 0x0000000104047824 */ /* 0x000fc800018e0600 */
[----:B------:R-:W-:Y:S01]  /*4b8a0*/  STL [R1+0x149c], R5 ;  /* 0x00149c0501007387 */ /* 0x000fe20000100800 */
[----:B------:R-:W-:-:S05]  /*4b8b0*/  IMAD.X R2, R2, 0x1, R0, P4 ;  /* 0x0000000102027824 */ /* 0x000fca00020e0600 */
[----:B------:R0:W-:Y:S04]  /*4b8c0*/  STL [R1+0x14b8], R2 ;  /* 0x0014b80201007387 */ /* 0x0001e80000100800 */
[----:B------:R-:W-:Y:S04]  /*4b8d0*/  STL [R1+0x14c0], R4 ;  /* 0x0014c00401007387 */ /* 0x000fe80000100800 */
[----:B0-----:R-:W4:Y:S01]  /*4b8e0*/  LDL.LU R2, [R1+0x1444] ;  /* 0x0014440001027983 */ /* 0x001f220000300800 */
[-C--:B------:R-:W-:Y:S02]  /*4b8f0*/  IADD3 R3, P3, R3, R27.reuse, RZ ;  /* 0x0000001b03037210 */ /* 0x080fe40007f7e0ff */
[----:B------:R-:W-:-:S02]  /*4b900*/  IADD3 R12, P4, R12, R27, RZ ;  /* 0x0000001b0c0c7210 */ /* 0x000fc40007f9e0ff */
[----:B------:R-:W-:Y:S01]  /*4b910*/  IADD3.X R22, R22, R0, RZ, P5, !PT ;  /* 0x0000000016167210 */ /* 0x000fe20002ffe4ff */
[----:B--2---:R-:W-:Y:S01]  /*4b920*/  IMAD.X R20, R20, 0x1, R0, P6 ;  /* 0x0000000114147824 */ /* 0x004fe200030e0600 */
[-C--:B------:R-:W-:Y:S01]  /*4b930*/  IADD3 R21, P5, R21, R27.reuse, RZ ;  /* 0x0000001b15157210 */ /* 0x080fe20007fbe0ff */
[----:B------:R-:W-:Y:S04]  /*4b940*/  STL [R1+0x1494], R3 ;  /* 0x0014940301007387 */ /* 0x000fe80000100800 */
[----:B------:R-:W-:Y:S01]  /*4b950*/  STL [R1+0x148c], R12 ;  /* 0x00148c0c01007387 */ /* 0x000fe20000100800 */
[----:B---3--:R-:W-:-:S03]  /*4b960*/  IADD3 R8, P6, R8, R27, RZ ;  /* 0x0000001b08087210 */ /* 0x008fc60007fde0ff */
[----:B------:R-:W-:Y:S01]  /*4b970*/  STL [R1+0x14b0], R22 ;  /* 0x0014b01601007387 */ /* 0x000fe20000100800 */
[--C-:B------:R-:W-:Y:S01]  /*4b980*/  IMAD.X R7, R7, 0x1, R0.reuse, P1 ;  /* 0x0000000107077824 */ /* 0x100fe200008e0600 */
[-C--:B------:R-:W-:Y:S01]  /*4b990*/  IADD3 R11, P1, R11, R27.reuse, RZ ;  /* 0x0000001b0b0b7210 */ /* 0x080fe20007f3e0ff */
[--C-:B------:R-:W-:Y:S01]  /*4b9a0*/  IMAD.X R10, R10, 0x1, R0.reuse, P2 ;  /* 0x000000010a0a7824 */ /* 0x100fe200010e0600 */
[----:B------:R0:W-:Y:S04]  /*4b9b0*/  STL [R1+0x147c], R8 ;  /* 0x00147c0801007387 */ /* 0x0001e80000100800 */
        /* <DEDUP_REMOVED lines=9> */
[----:B------:R-:W-:Y:S04]  /*4ba50*/  STL [R1+0x1474], R11 ;  /* 0x0014740b01007387 */ /* 0x000fe80000100800 */
[----:B------:R-:W-:Y:S04]  /*4ba60*/  STL [R1+0x1498], R10 ;  /* 0x0014980a01007387 */ /* 0x000fe80000100800 */
        /* <DEDUP_REMOVED lines=10> */
[----:B0-----:R-:W3:Y:S01]  /*4bb10*/  LDL.LU R29, [R1+0x143c] ;  /* 0x00143c00011d7983 */ /* 0x001ee20000300800 */
[----:B------:R-:W-:-:S03]  /*4bb20*/  IADD3 R28, P6, R28, R27, RZ ;  /* 0x0000001b1c1c7210 */ /* 0x000fc60007fde0ff */
[----:B------:R-:W-:Y:S04]  /*4bb30*/  STL [R1+0x1454], R19 ;  /* 0x0014541301007387 */ /* 0x000fe80000100800 */
[----:B------:R-:W3:Y:S04]  /*4bb40*/  LDL.LU R13, [R1+0x1460] ;  /* 0x00146000010d7983 */ /* 0x000ee80000300800 */
[----:B------:R-:W3:Y:S04]  /*4bb50*/  LDL.LU R24, [R1+0x1434] ;  /* 0x0014340001187983 */ /* 0x000ee80000300800 */
[----:B------:R0:W-:Y:S04]  /*4bb60*/  STL [R1+0x144c], R28 ;  /* 0x00144c1c01007387 */ /* 0x0001e80000100800 */
[----:B0-----:R-:W3:Y:S01]  /*4bb70*/  LDL.LU R28, [R1+0x1458] ;  /* 0x00145800011c7983 */ /* 0x001ee20000300800 */
[----:B------:R-:W-:-:S03]  /*4bb80*/  IMAD.X R9, R9, 0x1, R0, P1 ;  /* 0x0000000109097824 */ /* 0x000fc600008e0600 */
[----:B------:R-:W3:Y:S04]  /*4bb90*/  LDL.LU R25, [R1+0x142c] ;  /* 0x00142c0001197983 */ /* 0x000ee80000300800 */
        /* <DEDUP_REMOVED lines=10> */
[----:B----4-:R-:W-:-:S05]  /*4bc40*/  IADD3 R2, P1, R2, R27, RZ ;  /* 0x0000001b02027210 */ /* 0x010fca0007f3e0ff */
[----:B------:R0:W-:Y:S04]  /*4bc50*/  STL [R1+0x1444], R2 ;  /* 0x0014440201007387 */ /* 0x0001e80000100800 */
[----:B------:R-:W4:Y:S04]  /*4bc60*/  LDL.LU R20, [R1+0x1404] ;  /* 0x0014040001147983 */ /* 0x000f280000300800 */
[----:B0-----:R-:W4:Y:S04]  /*4bc70*/  LDL.LU R2, [R1+0x1428] ;  /* 0x0014280001027983 */ /* 0x001f280000300800 */
[----:B------:R-:W4:Y:S04]  /*4bc80*/  LDL.LU R7, [R1+0x13fc] ;  /* 0x0013fc0001077983 */ /* 0x000f280000300800 */
[----:B------:R-:W4:Y:S04]  /*4bc90*/  LDL.LU R11, [R1+0x1420] ;  /* 0x00142000010b7983 */ /* 0x000f280000300800 */
[----:B------:R-:W4:Y:S01]  /*4bca0*/  LDL.LU R10, [R1+0x13f4] ;  /* 0x0013f400010a7983 */ /* 0x000f220000300800 */
[----:B--2---:R-:W-:-:S05]  /*4bcb0*/  IMAD.X R8, R8, 0x1, R0, P2 ;  /* 0x0000000108087824 */ /* 0x004fca00010e0600 */
        /* <DEDUP_REMOVED lines=9> */
[----:B---3--:R-:W-:Y:S01]  /*4bd50*/  IADD3 R29, P2, R29, R27, RZ ;  /* 0x0000001b1d1d7210 */ /* 0x008fe20007f5e0ff */
[----:B------:R-:W-:-:S04]  /*4bd60*/  IMAD.X R13, R13, 0x1, R0, P3 ;  /* 0x000000010d0d7824 */ /* 0x000fc800018e0600 */
[----:B------:R0:W-:Y:S01]  /*4bd70*/  STL [R1+0x143c], R29 ;  /* 0x00143c1d01007387 */ /* 0x0001e20000100800 */
[-C--:B------:R-:W-:Y:S01]  /*4bd80*/  IADD3 R24, P3, R24, R27.reuse, RZ ;  /* 0x0000001b18187210 */ /* 0x080fe20007f7e0ff */
[--C-:B------:R-:W-:Y:S02]  /*4bd90*/  IMAD.X R28, R28, 0x1, R0.reuse, P4 ;  /* 0x000000011c1c7824 */ /* 0x100fe400020e0600 */
[----:B0-----:R-:W3:Y:S01]  /*4bda0*/  LDL.LU R29, [R1+0x13f8] ;  /* 0x0013f800011d7983 */ /* 0x001ee20000300800 */
[-C--:B------:R-:W-:Y:S01]  /*4bdb0*/  IADD3 R25, P4, R25, R27.reuse, RZ ;  /* 0x0000001b19197210 */ /* 0x080fe20007f9e0ff */
[--C-:B------:R-:W-:Y:S02]  /*4bdc0*/  IMAD.X R26, R26, 0x1, R0.reuse, P5 ;  /* 0x000000011a1a7824 */ /* 0x100fe400028e0600 */
[----:B------:R0:W-:Y:S04]  /*4bdd0*/  STL [R1+0x1458], R28 ;  /* 0x0014581c01007387 */ /* 0x0001e80000100800 */
[----:B------:R-:W-:Y:S01]  /*4bde0*/  STL [R1+0x1460], R13 ;  /* 0x0014600d01007387 */ /* 0x000fe20000100800 */
[----:B------:R-:W-:Y:S01]  /*4bdf0*/  IADD3 R6, P5, R6, R27, RZ ;  /* 0x0000001b06067210 */ /* 0x000fe20007fbe0ff */
[----:B------:R-:W-:-:S02]  /*4be00*/  IMAD.X R5, R5, 0x1, R0, P6 ;  /* 0x0000000105057824 */ /* 0x000fc400030e0600 */
[----:B------:R-:W-:Y:S01]  /*4be10*/  IMAD.X R3, R3, 0x1, R0, P1 ;  /* 0x0000000103037824 */ /* 0x000fe200008e0600 */
[-C--:B------:R-:W-:Y:S01]  /*4be20*/  IADD3 R4, P6, R4, R27.reuse, RZ ;  /* 0x0000001b04047210 */ /* 0x080fe20007fde0ff */
[----:B0-----:R-:W3:Y:S04]  /*4be30*/  LDL.LU R28, [R1+0x13cc] ;  /* 0x0013cc00011c7983 */ /* 0x001ee80000300800 */
[----:B------:R-:W-:Y:S01]  /*4be40*/  STL [R1+0x1434], R24 ;  /* 0x0014341801007387 */ /* 0x000fe20000100800 */
[----:B------:R-:W-:-:S03]  /*4be50*/  IADD3 R9, P1, R9, R27, RZ ;  /* 0x0000001b09097210 */ /* 0x000fc60007f3e0ff */
[----:B------:R-:W-:Y:S04]  /*4be60*/  STL [R1+0x142c], R25 ;  /* 0x00142c1901007387 */ /* 0x000fe80000100800 */
[----:B------:R-:W-:Y:S04]  /*4be70*/  STL [R1+0x1450], R26 ;  /* 0x0014501a01007387 */ /* 0x000fe80000100800 */
[----:B------:R-:W-:Y:S04]  /*4be80*/  STL [R1+0x1424], R6 ;  /* 0x0014240601007387 */ /* 0x000fe80000100800 */
[----:B------:R-:W-:Y:S04]  /*4be90*/  STL [R1+0x1448], R5 ;  /* 0x0014480501007387 */ /* 0x000fe80000100800 */
[----:B------:R0:W-:Y:S01]  /*4bea0*/  STL [R1+0x1414], R9 ;  /* 0x0014140901007387 */ /* 0x0001e20000100800 */
[----:B------:R-:W-:-:S03]  /*4beb0*/  IMAD.X R12, R12, 0x1, R0, P2 ;  /* 0x000000010c0c7824 */ /* 0x000fc600010e0600 */
[----:B------:R-:W-:Y:S01]  /*4bec0*/  STL [R1+0x141c], R4 ;  /* 0x00141c0401007387 */ /* 0x000fe20000100800 */
[----:B------:R-:W-:Y:S01]  /*4bed0*/  IADD3 R22, P2, R22, R27, RZ ;  /* 0x0000001b16167210 */ /* 0x000fe20007f5e0ff */
[--C-:B------:R-:W-:Y:S02]  /*4bee0*/  IMAD.X R21, R21, 0x1, R0.reuse, P3 ;  /* 0x0000000115157824 */ /* 0x100fe400018e0600 */
[----:B0-----:R-:W3:Y:S04]  /*4bef0*/  LDL.LU R9, [R1+0x13f0] ;  /* 0x0013f00001097983 */ /* 0x001ee80000300800 */
[----:B------:R-:W-:Y:S04]  /*4bf00*/  STL [R1+0x1440], R3 ;  /* 0x0014400301007387 */ /* 0x000fe80000100800 */
[----:B------:R-:W-:Y:S04]  /*4bf10*/  STL [R1+0x1438], R12 ;  /* 0x0014380c01007387 */ /* 0x000fe80000100800 */
[----:B------:R-:W-:Y:S01]  /*4bf20*/  STL [R1+0x140c], R22 ;  /* 0x00140c1601007387 */ /* 0x000fe20000100800 */
[----:B----4-:R-:W-:-:S05]  /*4bf30*/  IMAD.X R2, R2, 0x1, R0, P4 ;  /* 0x0000000102027824 */ /* 0x010fca00020e0600 */
[----:B------:R0:W-:Y:S04]  /*4bf40*/  STL [R1+0x1428], R2 ;  /* 0x0014280201007387 */ /* 0x0001e80000100800 */
[----:B------:R-:W-:Y:S04]  /*4bf50*/  STL [R1+0x1430], R21 ;  /* 0x0014301501007387 */ /* 0x000fe80000100800 */
[----:B0-----:R-:W4:Y:S01]  /*4bf60*/  LDL.LU R2, [R1+0x13c4] ;  /* 0x0013c40001027983 */ /* 0x001f220000300800 */
[-C--:B------:R-:W-:Y:S02]  /*4bf70*/  IADD3 R20, P3, R20, R27.reuse, RZ ;  /* 0x0000001b14147210 */ /* 0x080fe40007f7e0ff */
[----:B------:R-:W-:-:S02]  /*4bf80*/  IADD3 R7, P4, R7, R27, RZ ;  /* 0x0000001b07077210 */ /* 0x000fc40007f9e0ff */
[----:B------:R-:W-:Y:S02]  /*4bf90*/  IADD3.X R11, R11, R0, RZ, P5, !PT ;  /* 0x000000000b0b7210 */ /* 0x000fe40002ffe4ff */
[-C--:B------:R-:W-:Y:S01]  /*4bfa0*/  IADD3 R10, P5, R10, R27.reuse, RZ ;  /* 0x0000001b0a0a7210 */ /* 0x080fe20007fbe0ff */
[----:B--2---:R-:W-:Y:S01]  /*4bfb0*/  IMAD.X R23, R23, 0x1, R0, P6 ;  /* 0x0000000117177824 */ /* 0x004fe200030e0600 */
[----:B------:R-:W-:Y:S01]  /*4bfc0*/  STL [R1+0x1404], R20 ;  /* 0x0014041401007387 */ /* 0x000fe20000100800 */
[----:B------:R-:W-:-:S03]  /*4bfd0*/  IADD3 R15, P6, R15, R27, RZ ;  /* 0x0000001b0f0f7210 */ /* 0x000fc60007fde0ff */
[----:B------:R-:W-:Y:S01]  /*4bfe0*/  STL [R1+0x13fc], R7 ;  /* 0x0013fc0701007387 */ /* 0x000fe20000100800 */
[----:B------:R-:W-:-:S03]  /*4bff0*/  IMAD.X R14, R14, 0x1, R0, P1 ;  /* 0x000000010e0e7824 */ /* 0x000fc600008e0600 */
        /* <DEDUP_REMOVED lines=13> */
[----:B------:R-:W-:Y:S04]  /*4c0d0*/  STL [R1+0x13dc], R18 ;  /* 0x0013dc1201007387 */ /* 0x000fe80000100800 */
[----:B0-----:R-:W2:Y:S01]  /*4c0e0*/  LDL.LU R8, [R1+0x13e8] ;  /* 0x0013e80001087983 */ /* 0x001ea20000300800 */
[----:B---3--:R-:W-:-:S03]  /*4c0f0*/  IMAD.X R29, R29, 0x1, R0, P4 ;  /* 0x000000011d1d7824 */ /* 0x008fc600020e0600 */
[----:B------:R-:W-:Y:S04]  /*4c100*/  STL [R1+0x1400], R19 ;  /* 0x0014001301007387 */ /* 0x000fe80000100800 */
[----:B------:R-:W3:Y:S04]  /*4c110*/  LDL.LU R13, [R1+0x13bc] ;  /* 0x0013bc00010d7983 */ /* 0x000ee80000300800 */
[----:B------:R-:W3:Y:S04]  /*4c120*/  LDL.LU R24, [R1+0x13e0] ;  /* 0x0013e00001187983 */ /* 0x000ee80000300800 */
[----:B------:R0:W-:Y:S01]  /*4c130*/  STL [R1+0x13f8], R29 ;  /* 0x0013f81d01007387 */ /* 0x0001e20000100800 */
[----:B------:R-:W-:-:S03]  /*4c140*/  IADD3 R28, P4, R28, R27, RZ ;  /* 0x0000001b1c1c7210 */ /* 0x000fc60007f9e0ff */
        /* <DEDUP_REMOVED lines=9> */
[----:B------:R-:W3:Y:S01]  /*4c1e0*/  LDL.LU R12, [R1+0x1394] ;  /* 0x00139400010c7983 */ /* 0x000ee20000300800 */
[----:B------:R-:W-:-:S03]  /*4c1f0*/  IMAD.X R9, R9, 0x1, R0, P5 ;  /* 0x0000000109097824 */ /* 0x000fc600028e0600 */
[----:B------:R-:W3:Y:S04]  /*4c200*/  LDL.LU R22, [R1+0x13b8] ;  /* 0x0013b80001167983 */ /* 0x000ee80000300800 */
[----:B------:R-:W3:Y:S04]  /*4c210*/  LDL.LU R21, [R1+0x138c] ;  /* 0x00138c0001157983 */ /* 0x000ee80000300800 */
[----:B------:R0:W-:Y:S04]  /*4c220*/  STL [R1+0x13f0], R9 ;  /* 0x0013f00901007387 */ /* 0x0001e80000100800 */
        /* <DEDUP_REMOVED lines=10> */
[----:B------:R-:W4:Y:S04]  /*4c2d0*/  LDL.LU R16, [R1+0x1390] ;  /* 0x0013900001107983 */ /* 0x000f280000300800 */
[----:B------:R-:W4:Y:S04]  /*4c2e0*/  LDL.LU R17, [R1+0x1364] ;  /* 0x0013640001117983 */ /* 0x000f280000300800 */
[----:B------:R-:W4:Y:S04]  /*4c2f0*/  LDL.LU R18, [R1+0x1388] ;  /* 0x0013880001127983 */ /* 0x000f280000300800 */
[----:B------:R-:W4:Y:S04]  /*4c300*/  LDL.LU R19, [R1+0x135c] ;  /* 0x00135c0001137983 */ /* 0x000f280000300800 */
[----:B0-----:R-:W4:Y:S01]  /*4c310*/  LDL.LU R2, [R1+0x1380] ;  /* 0x0013800001027983 */ /* 0x001f220000300800 */
[----:B--2---:R-:W-:-:S02]  /*4c320*/  IMAD.X R8, R8, 0x1, R0, P6 ;  /* 0x0000000108087824 */ /* 0x004fc400030e0600 */
[----:B---3--:R-:W-:-:S03]  /*4c330*/  IMAD.X R24, R24, 0x1, R0, P1 ;  /* 0x0000000118187824 */ /* 0x008fc600008e0600 */
[----:B------:R0:W-:Y:S01]  /*4c340*/  STL [R1+0x13e8], R8 ;  /* 0x0013e80801007387 */ /* 0x0001e20000100800 */
[----:B------:R-:W-:-:S03]  /*4c350*/  IADD3 R13, P6, R13, R27, RZ ;  /* 0x0000001b0d0d7210 */ /* 0x000fc60007fde0ff */
[----:B0-----:R-:W2:Y:S01]  /*4c360*/  LDL.LU R8, [R1+0x1354] ;  /* 0x0013540001087983 */ /* 0x001ea20000300800 */
[-C--:B------:R-:W-:Y:S01]  /*4c370*/  IADD3 R29, P1, R29, R27.reuse, RZ ;  /* 0x0000001b1d1d7210 */ /* 0x080fe20007f3e0ff */
[--C-:B------:R-:W-:Y:S01]  /*4c380*/  IMAD.X R25, R25, 0x1, R0.reuse, P2 ;  /* 0x0000000119197824 */ /* 0x100fe200010e0600 */
[-C--:B------:R-:W-:Y:S01]  /*4c390*/  IADD3 R26, P2, R26, R27.reuse, RZ ;  /* 0x0000001b1a1a7210 */ /* 0x080fe20007f5e0ff */
[--C-:B------:R-:W-:Y:S02]  /*4c3a0*/  IMAD.X R6, R6, 0x1, R0.reuse, P3 ;  /* 0x0000000106067824 */ /* 0x100fe400018e0600 */
[----:B------:R0:W-:Y:S04]  /*4c3b0*/  STL [R1+0x13b4], R29 ;  /* 0x0013b41d01007387 */ /* 0x0001e80000100800 */
[----:B------:R-:W-:Y:S01]  /*4c3c0*/  STL [R1+0x13bc], R13 ;  /* 0x0013bc0d01007387 */ /* 0x000fe20000100800 */
[-C--:B------:R-:W-:Y:S01]  /*4c3d0*/  IADD3 R5, P3, R5, R27.reuse, RZ ;  /* 0x0000001b05057210 */ /* 0x080fe20007f7e0ff */
[--C-:B------:R-:W-:Y:S01]  /*4c3e0*/  IMAD.X R4, R4, 0x1, R0.reuse, P4 ;  /* 0x0000000104047824 */ /* 0x100fe200020e0600 */
[-C--:B------:R-:W-:Y:S01]  /*4c3f0*/  IADD3 R3, P4, R3, R27.reuse, RZ ;  /* 0x0000001b03037210 */ /* 0x080fe20007f9e0ff */
[----:B------:R-:W-:Y:S01]  /*4c400*/  IMAD.X R28, R28, 0x1, R0, P5 ;  /* 0x000000011c1c7824 */ /* 0x000fe200028e0600 */
[----:B0-----:R-:W3:Y:S04]  /*4c410*/  LDL.LU R29, [R1+0x1378] ;  /* 0x00137800011d7983 */ /* 0x001ee80000300800 */
[----:B------:R-:W-:Y:S04]  /*4c420*/  STL [R1+0x13e0], R24 ;  /* 0x0013e01801007387 */ /* 0x000fe80000100800 */
[----:B------:R-:W-:Y:S04]  /*4c430*/  STL [R1+0x13d8], R25 ;  /* 0x0013d81901007387 */ /* 0x000fe80000100800 */
[----:B------:R-:W-:Y:S04]  /*4c440*/  STL [R1+0x13ac], R26 ;  /* 0x0013ac1a01007387 */ /* 0x000fe80000100800 */
[----:B------:R-:W-:Y:S04]  /*4c450*/  STL [R1+0x13d0], R6 ;  /* 0x0013d00601007387 */ /* 0x000fe80000100800 */
        /* <DEDUP_REMOVED lines=13> */
[----:B------:R-:W-:-:S03]  /*4c530*/  IMAD.X R7, R7, 0x1, R0, P2 ;  /* 0x0000000107077824 */ /* 0x000fc600010e0600 */
[----:B------:R-:W-:Y:S01]  /*4c540*/  STL [R1+0x138c], R21 ;  /* 0x00138c1501007387 */ /* 0x000fe20000100800 */
[-C--:B------:R-:W-:Y:S01]  /*4c550*/  IADD3 R11, P2, R11, R27.reuse, RZ ;  /* 0x0000001b0b0b7210 */ /* 0x080fe20007f5e0ff */
[--C-:B------:R-:W-:Y:S02]  /*4c560*/  IMAD.X R10, R10, 0x1, R0.reuse, P3 ;  /* 0x000000010a0a7824 */ /* 0x100fe400018e0600 */
[----:B0-----:R-:W3:Y:S04]  /*4c570*/  LDL.LU R9, [R1+0x1370] ;  /* 0x0013700001097983 */ /* 0x001ee80000300800 */
[----:B------:R-:W-:Y:S04]  /*4c580*/  STL [R1+0x13b0], R20 ;  /* 0x0013b01401007387 */ /* 0x000fe80000100800 */
[----:B------:R-:W-:Y:S04]  /*4c590*/  STL [R1+0x13a8], R7 ;  /* 0x0013a80701007387 */ /* 0x000fe80000100800 */
[----:B------:R-:W-:Y:S04]  /*4c5a0*/  STL [R1+0x137c], R11 ;  /* 0x00137c0b01007387 */ /* 0x000fe80000100800 */
[----:B------:R-:W-:Y:S01]  /*4c5b0*/  STL [R1+0x13a0], R10 ;  /* 0x0013a00a01007387 */ /* 0x000fe20000100800 */
[-C--:B----4-:R-:W-:Y:S01]  /*4c5c0*/  IADD3 R23, P3, R23, R27.reuse, RZ ;  /* 0x0000001b17177210 */ /* 0x090fe20007f7e0ff */
[----:B------:R-:W-:Y:S01]  /*4c5d0*/  IMAD.X R15, R15, 0x1, R0, P4 ;  /* 0x000000010f0f7824 */ /* 0x000fe200020e0600 */
[----:B------:R-:W-:-:S02]  /*4c5e0*/  IADD3 R14, P4, R14, R27, RZ ;  /* 0x0000001b0e0e7210 */ /* 0x000fc40007f9e0ff */
[----:B------:R-:W-:Y:S02]  /*4c5f0*/  IADD3.X R16, R16, R0, RZ, P5, !PT ;  /* 0x0000000010107210 */ /* 0x000fe40002ffe4ff */
[-C--:B------:R-:W-:Y:S01]  /*4c600*/  IADD3 R17, P5, R17, R27.reuse, RZ ;  /* 0x0000001b11117210 */ /* 0x080fe20007fbe0ff */
[----:B------:R-:W-:Y:S04]  /*4c610*/  STL [R1+0x1374], R23 ;  /* 0x0013741701007387 */ /* 0x000fe80000100800 */
[----:B------:R-:W-:Y:S01]  /*4c620*/  STL [R1+0x1398], R15 ;  /* 0x0013980f01007387 */ /* 0x000fe20000100800 */
[--C-:B------:R-:W-:Y:S02]  /*4c630*/  IMAD.X R2, R2, 0x1, R0.reuse, P1 ;  /* 0x0000000102027824 */ /* 0x100fe400008e0600 */
[----:B------:R-:W-:Y:S01]  /*4c640*/  IMAD.X R18, R18, 0x1, R0, P6 ;  /* 0x0000000112127824 */ /* 0x000fe200030e0600 */
[----:B------:R-:W-:Y:S04]  /*4c650*/  STL [R1+0x136c], R14 ;  /* 0x00136c0e01007387 */ /* 0x000fe80000100800 */
[----:B------:R-:W-:Y:S04]  /*4c660*/  STL [R1+0x1390], R16 ;  /* 0x0013901001007387 */ /* 0x000fe80000100800 */
[----:B------:R-:W-:Y:S04]  /*4c670*/  STL [R1+0x1364], R17 ;  /* 0x0013641101007387 */ /* 0x000fe80000100800 */
[----:B------:R0:W-:Y:S04]  /*4c680*/  STL [R1+0x1380], R2 ;  /* 0x0013800201007387 */ /* 0x0001e80000100800 */
[----:B------:R-:W-:Y:S04]  /*4c690*/  STL [R1+0x1388], R18 ;  /* 0x0013881201007387 */ /* 0x000fe80000100800 */
[----:B0-----:R-:W4:Y:S01]  /*4c6a0*/  LDL.LU R2, [R1+0x1344] ;  /* 0x0013440001027983 */ /* 0x001f220000300800 */
[----:B------:R-:W-:-:S05]  /*4c6b0*/  IADD3 R19, P6, R19, R27, RZ ;  /* 0x0000001b13137210 */ /* 0x000fca0007fde0ff */
[----:B------:R-:W-:Y:S04]  /*4c6c0*/  STL [R1+0x135c], R19 ;  /* 0x00135c1301007387 */ /* 0x000fe80000100800 */
[----:B------:R-:W4:Y:S04]  /*4c6d0*/  LDL.LU R13, [R1+0x1368] ;  /* 0x00136800010d7983 */ /* 0x000f280000300800 */
[----:B------:R-:W4:Y:S01]  /*4c6e0*/  LDL.LU R24, [R1+0x133c] ;  /* 0x00133c0001187983 */ /* 0x000f220000300800 */
[----:B--2---:R-:W-:-:S05]  /*4c6f0*/  IADD3 R8, P1, R8, R27, RZ ;  /* 0x0000001b08087210 */ /* 0x004fca0007f3e0ff */
[----:B------:R0:W-:Y:S04]  /*4c700*/  STL [R1+0x1354], R8 ;  /* 0x0013540801007387 */ /* 0x0001e80000100800 */
[----:B0-----:R-:W2:Y:S01]  /*4c710*/  LDL.LU R8, [R1+0x1360] ;  /* 0x0013600001087983 */ /* 0x001ea20000300800 */
[----:B---3--:R-:W-:-:S03]  /*4c720*/  IMAD.X R29, R29, 0x1, R0, P2 ;  /* 0x000000011d1d7824 */ /* 0x008fc600010e0600 */
        /* <DEDUP_REMOVED lines=9> */
[----:B------:R-:W-:-:S03]  /*4c7c0*/  IADD3 R28, P2, R28, R27, RZ ;  /* 0x0000001b1c1c7210 */ /* 0x000fc60007f5e0ff */
[----:B------:R-:W3:Y:S04]  /*4c7d0*/  LDL.LU R22, [R1+0x1314] ;  /* 0x0013140001167983 */ /* 0x000ee80000300800 */
[----:B------:R-:W3:Y:S04]  /*4c7e0*/  LDL.LU R21, [R1+0x1338] ;  /* 0x0013380001157983 */ /* 0x000ee80000300800 */
[----:B------:R0:W-:Y:S04]  /*4c7f0*/  STL [R1+0x134c], R28 ;  /* 0x00134c1c01007387 */ /* 0x0001e80000100800 */
[----:B------:R-:W3:Y:S04]  /*4c800*/  LDL.LU R20, [R1+0x130c] ;  /* 0x00130c0001147983 */ /* 0x000ee80000300800 */
        /* <DEDUP_REMOVED lines=14> */
[----:B----4-:R-:W-:-:S05]  /*4c8f0*/  IADD3 R2, P3, R2, R27, RZ ;  /* 0x0000001b02027210 */ /* 0x010fca0007f7e0ff */
[----:B------:R0:W-:Y:S04]  /*4c900*/  STL [R1+0x1344], R2 ;  /* 0x0013440201007387 */ /* 0x0001e80000100800 */
[----:B0-----:R-:W4:Y:S01]  /*4c910*/  LDL.LU R2, [R1+0x1300] ;  /* 0x0013000001027983 */ /* 0x001f220000300800 */
[--C-:B------:R-:W-:Y:S01]  /*4c920*/  IMAD.X R13, R13, 0x1, R0.reuse, P4 ;  /* 0x000000010d0d7824 */ /* 0x100fe200020e0600 */
[-C--:B------:R-:W-:Y:S01]  /*4c930*/  IADD3 R24, P4, R24, R27.reuse, RZ ;  /* 0x0000001b18187210 */ /* 0x080fe20007f9e0ff */
[--C-:B--2---:R-:W-:Y:S01]  /*4c940*/  IMAD.X R8, R8, 0x1, R0.reuse, P5 ;  /* 0x0000000108087824 */ /* 0x104fe200028e0600 */
[-C--:B---3--:R-:W-:Y:S01]  /*4c950*/  IADD3 R25, P5, R25, R27.reuse, RZ ;  /* 0x0000001b19197210 */ /* 0x088fe20007fbe0ff */
[----:B------:R-:W-:Y:S01]  /*4c960*/  IMAD.X R26, R26, 0x1, R0, P6 ;  /* 0x000000011a1a7824 */ /* 0x000fe200030e0600 */
[----:B------:R-:W-:-:S02]  /*4c970*/  IADD3 R6, P6, R6, R27, RZ ;  /* 0x0000001b06067210 */ /* 0x000fc40007fde0ff */
[----:B------:R0:W-:Y:S04]  /*4c980*/  STL [R1+0x1360], R8 ;  /* 0x0013600801007387 */ /* 0x0001e80000100800 */
[----:B------:R-:W-:Y:S01]  /*4c990*/  STL [R1+0x1368], R13 ;  /* 0x0013680d01007387 */ /* 0x000fe20000100800 */
[--C-:B------:R-:W-:Y:S02]  /*4c9a0*/  IMAD.X R5, R5, 0x1, R0.reuse, P1 ;  /* 0x0000000105057824 */ /* 0x100fe400008e0600 */
[----:B------:R-:W-:Y:S01]  /*4c9b0*/  IMAD.X R3, R3, 0x1, R0, P2 ;  /* 0x0000000103037824 */ /* 0x000fe200010e0600 */
[-C--:B------:R-:W-:Y:S01]  /*4c9c0*/  IADD3 R4, P1, R4, R27.reuse, RZ ;  /* 0x0000001b04047210 */ /* 0x080fe20007f3e0ff */
[----:B0-----:R-:W2:Y:S04]  /*4c9d0*/  LDL.LU R8, [R1+0x12d4] ;  /* 0x0012d40001087983 */ /* 0x001ea80000300800 */
[----:B------:R-:W-:Y:S01]  /*4c9e0*/  STL [R1+0x133c], R24 ;  /* 0x00133c1801007387 */ /* 0x000fe20000100800 */
[----:B------:R-:W-:-:S03]  /*4c9f0*/  IADD3 R29, P2, R29, R27, RZ ;  /* 0x0000001b1d1d7210 */ /* 0x000fc60007f5e0ff */
[----:B------:R-:W-:Y:S04]  /*4ca00*/  STL [R1+0x1334], R25 ;  /* 0x0013341901007387 */ /* 0x000fe80000100800 */
        /* <DEDUP_REMOVED lines=8> */
[----:B------:R-:W-:Y:S01]  /*4ca90*/  IMAD.X R28, R28, 0x1, R0, P5 ;  /* 0x000000011c1c7824 */ /* 0x000fe200028e0600 */
[----:B0-----:R-:W3:Y:S04]  /*4caa0*/  LDL.LU R29, [R1+0x12f8] ;  /* 0x0012f800011d7983 */ /* 0x001ee80000300800 */
[----:B------:R-:W-:Y:S04]  /*4cab0*/  STL [R1+0x1348], R3 ;  /* 0x0013480301007387 */ /* 0x000fe80000100800 */
[----:B------:R-:W-:Y:S01]  /*4cac0*/  STL [R1+0x1340], R12 ;  /* 0x0013400c01007387 */ /* 0x000fe20000100800 */
[----:B------:R-:W-:-:S03]  /*4cad0*/  IADD3 R20, P4, R20, R27, RZ ;  /* 0x0000001b14147210 */ /* 0x000fc60007f9e0ff */
        /* <DEDUP_REMOVED lines=26> */
[----:B0-----:R-:W3:Y:S04]  /*4cc80*/  LDL.LU R9, [R1+0x12f0] ;  /* 0x0012f00001097983 */ /* 0x001ee80000300800 */
[----:B------:R-:W-:Y:S04]  /*4cc90*/  STL [R1+0x1308], R19 ;  /* 0x0013081301007387 */ /* 0x000fe80000100800 */
[----:B------:R-:W3:Y:S04]  /*4cca0*/  LDL.LU R13, [R1+0x12c4] ;  /* 0x0012c400010d7983 */ /* 0x000ee80000300800 */
[----:B------:R-:W3:Y:S01]  /*4ccb0*/  LDL.LU R24, [R1+0x12e8] ;  /* 0x0012e80001187983 */ /* 0x000ee20000300800 */
[----:B----4-:R-:W-:-:S05]  /*4ccc0*/  IADD3.X R2, R2, R0, RZ, P5, !PT ;  /* 0x0000000002027210 */ /* 0x010fca0002ffe4ff */
[----:B------:R0:W-:Y:S04]  /*4ccd0*/  STL [R1+0x1300], R2 ;  /* 0x0013000201007387 */ /* 0x0001e80000100800 */
[----:B0-----:R-:W4:Y:S04]  /*4cce0*/  LDL.LU R2, [R1+0x12bc] ;  /* 0x0012bc0001027983 */ /* 0x001f280000300800 */
[----:B------:R-:W4:Y:S04]  /*4ccf0*/  LDL.LU R25, [R1+0x12e0] ;  /* 0x0012e00001197983 */ /* 0x000f280000300800 */
[----:B------:R-:W4:Y:S04]  /*4cd00*/  LDL.LU R26, [R1+0x12b4] ;  /* 0x0012b400011a7983 */ /* 0x000f280000300800 */
[----:B------:R-:W4:Y:S01]  /*4cd10*/  LDL.LU R6, [R1+0x12d8] ;  /* 0x0012d80001067983 */ /* 0x000f220000300800 */
[----:B--2---:R-:W-:-:S05]  /*4cd20*/  IADD3 R8, P5, R8, R27, RZ ;  /* 0x0000001b08087210 */ /* 0x004fca0007fbe0ff */
[----:B------:R0:W-:Y:S04]  /*4cd30*/  STL [R1+0x12d4], R8 ;  /* 0x0012d40801007387 */ /* 0x0001e80000100800 */
[----:B------:R-:W2:Y:S04]  /*4cd40*/  LDL.LU R5, [R1+0x12ac] ;  /* 0x0012ac0001057983 */ /* 0x000ea80000300800 */
[----:B------:R-:W2:Y:S04]  /*4cd50*/  LDL.LU R4, [R1+0x12d0] ;  /* 0x0012d00001047983 */ /* 0x000ea80000300800 */
[----:B------:R-:W2:Y:S04]  /*4cd60*/  LDL.LU R3, [R1+0x12a4] ;  /* 0x0012a40001037983 */ /* 0x000ea80000300800 */
[----:B0-----:R-:W2:Y:S04]  /*4cd70*/  LDL.LU R8, [R1+0x12c8] ;  /* 0x0012c80001087983 */ /* 0x001ea80000300800 */
[----:B------:R-:W2:Y:S01]  /*4cd80*/  LDL.LU R12, [R1+0x129c] ;  /* 0x00129c00010c7983 */ /* 0x000ea20000300800 */
[----:B---3--:R-:W-:-:S03]  /*4cd90*/  IMAD.X R29, R29, 0x1, R0, P6 ;  /* 0x000000011d1d7824 */ /* 0x008fc600030e0600 */
[----:B------:R-:W3:Y:S04]  /*4cda0*/  LDL.LU R22, [R1+0x12c0] ;  /* 0x0012c00001167983 */ /* 0x000ee80000300800 */
[----:B------:R-:W3:Y:S04]  /*4cdb0*/  LDL.LU R21, [R1+0x1294] ;  /* 0x0012940001157983 */ /* 0x000ee80000300800 */
[----:B------:R0:W-:Y:S04]  /*4cdc0*/  STL [R1+0x12f8], R29 ;  /* 0x0012f81d01007387 */ /* 0x0001e80000100800 */
[----:B------:R-:W3:Y:S04]  /*4cdd0*/  LDL.LU R20, [R1+0x12b8] ;  /* 0x0012b80001147983 */ /* 0x000ee80000300800 */
[----:B0-----:R-:W3:Y:S04]  /*4cde0*/  LDL.LU R29, [R1+0x128c] ;  /* 0x00128c00011d7983 */ /* 0x001ee80000300800 */
[----:B------:R-:W3:Y:S04]  /*4cdf0*/  LDL.LU R7, [R1+0x12b0] ;  /* 0x0012b00001077983 */ /* 0x000ee80000300800 */
[----:B------:R-:W3:Y:S01]  /*4ce00*/  LDL.LU R11, [R1+0x1284] ;  /* 0x00128400010b7983 */ /* 0x000ee20000300800 */
[----:B------:R-:W-:-:S03]  /*4ce10*/  IADD3 R28, P6, R28, R27, RZ ;  /* 0x0000001b1c1c7210 */ /* 0x000fc60007fde0ff */
        /* <DEDUP_REMOVED lines=13> */
[----:B------:R0:W-:Y:S04]  /*4cef0*/  STL [R1+0x12f0], R9 ;  /* 0x0012f00901007387 */ /* 0x0001e80000100800 */
[----:B0-----:R-:W3:Y:S01]  /*4cf00*/  LDL.LU R9, [R1+0x125c] ;  /* 0x00125c0001097983 */ /* 0x001ee20000300800 */
[----:B----4-:R-:W-:-:S05]  /*4cf10*/  IADD3 R2, P2, R2, R27, RZ ;  /* 0x0000001b02027210 */ /* 0x010fca0007f5e0ff */
[----:B------:R0:W-:Y:S04]  /*4cf20*/  STL [R1+0x12bc], R2 ;  /* 0x0012bc0201007387 */ /* 0x0001e80000100800 */
[----:B------:R-:W-:Y:S04]  /*4cf30*/  STL [R1+0x12c4], R13 ;  /* 0x0012c40d01007387 */ /* 0x000fe80000100800 */
[----:B0-----:R-:W4:Y:S01]  /*4cf40*/  LDL.LU R2, [R1+0x1280] ;  /* 0x0012800001027983 */ /* 0x001f220000300800 */
[--C-:B------:R-:W-:Y:S01]  /*4cf50*/  IMAD.X R25, R25, 0x1, R0.reuse, P3 ;  /* 0x0000000119197824 */ /* 0x100fe200018e0600 */
[-C--:B------:R-:W-:Y:S01]  /*4cf60*/  IADD3 R26, P3, R26, R27.reuse, RZ ;  /* 0x0000001b1a1a7210 */ /* 0x080fe20007f7e0ff */
[--C-:B------:R-:W-:Y:S01]  /*4cf70*/  IMAD.X R6, R6, 0x1, R0.reuse, P4 ;  /* 0x0000000106067824 */ /* 0x100fe200020e0600 */
[----:B------:R-:W-:Y:S04]  /*4cf80*/  STL [R1+0x12e8], R24 ;  /* 0x0012e81801007387 */ /* 0x000fe80000100800 */
[----:B------:R-:W-:Y:S04]  /*4cf90*/  STL [R1+0x12e0], R25 ;  /* 0x0012e01901007387 */ /* 0x000fe80000100800 */
[----:B------:R-:W-:Y:S01]  /*4cfa0*/  STL [R1+0x12b4], R26 ;  /* 0x0012b41a01007387 */ /* 0x000fe20000100800 */
[-C--:B--2---:R-:W-:Y:S01]  /*4cfb0*/  IADD3 R5, P4, R5, R27.reuse, RZ ;  /* 0x0000001b05057210 */ /* 0x084fe20007f9e0ff */
[--C-:B------:R-:W-:Y:S01]  /*4cfc0*/  IMAD.X R4, R4, 0x1, R0.reuse, P5 ;  /* 0x0000000104047824 */ /* 0x100fe200028e0600 */
[-C--:B------:R-:W-:Y:S01]  /*4cfd0*/  IADD3 R3, P5, R3, R27.reuse, RZ ;  /* 0x0000001b03037210 */ /* 0x080fe20007fbe0ff */
[----:B------:R-:W-:Y:S04]  /*4cfe0*/  STL [R1+0x12d8], R6 ;  /* 0x0012d80601007387 */ /* 0x000fe80000100800 */
[----:B------:R-:W-:Y:S01]  /*4cff0*/  STL [R1+0x12ac], R5 ;  /* 0x0012ac0501007387 */ /* 0x000fe20000100800 */
[--C-:B------:R-:W-:Y:S01]  /*4d000*/  IMAD.X R8, R8, 0x1, R0.reuse, P6 ;  /* 0x0000000108087824 */ /* 0x100fe200030e0600 */
[----:B------:R-:W-:Y:S01]  /*4d010*/  IADD3 R12, P6, R12, R27, RZ ;  /* 0x0000001b0c0c7210 */ /* 0x000fe20007fde0ff */
[----:B---3--:R-:W-:-:S03]  /*4d020*/  IMAD.X R22, R22, 0x1, R0, P1 ;  /* 0x0000000116167824 */ /* 0x008fc600008e0600 */
[----:B------:R0:W-:Y:S01]  /*4d030*/  STL [R1+0x12c8], R8 ;  /* 0x0012c80801007387 */ /* 0x0001e20000100800 */
[----:B------:R-:W-:-:S03]  /*4d040*/  IMAD.X R20, R20, 0x1, R0, P2 ;  /* 0x0000000114147824 */ /* 0x000fc600010e0600 */
[----:B------:R-:W-:Y:S01]  /*4d050*/  STL [R1+0x12d0], R4 ;  /* 0x0012d00401007387 */ /* 0x000fe20000100800 */
[-C--:B------:R-:W-:Y:S02]  /*4d060*/  IADD3 R21, P1, R21, R27.reuse, RZ ;  /* 0x0000001b15157210 */ /* 0x080fe40007f3e0ff */
[----:B------:R-:W-:Y:S01]  /*4d070*/  IADD3 R29, P2, R29, R27, RZ ;  /* 0x0000001b1d1d7210 */ /* 0x000fe20007f5e0ff */
[----:B0-----:R-:W2:Y:S04]  /*4d080*/  LDL.LU R8, [R1+0x1254] ;  /* 0x0012540001087983 */ /* 0x001ea80000300800 */
[----:B------:R-:W-:Y:S04]  /*4d090*/  STL [R1+0x12a4], R3 ;  /* 0x0012a40301007387 */ /* 0x000fe80000100800 */
[----:B------:R-:W-:Y:S04]  /*4d0a0*/  STL [R1+0x129c], R12 ;  /* 0x00129c0c01007387 */ /* 0x000fe80000100800 */
[----:B------:R-:W-:Y:S01]  /*4d0b0*/  STL [R1+0x12c0], R22 ;  /* 0x0012c01601007387 */ /* 0x000fe20000100800 */
[----:B------:R-:W-:-:S03]  /*4d0c0*/  IMAD.X R7, R7, 0x1, R0, P3 ;  /* 0x0000000107077824 */ /* 0x000fc600018e0600 */
        /* <DEDUP_REMOVED lines=24> */
[----:B0-----:R-:W3:Y:S04]  /*4d250*/  LDL.LU R28, [R1+0x124c] ;  /* 0x00124c00011c7983 */ /* 0x001ee80000300800 */
[----:B------:R-:W-:Y:S04]  /*4d260*/  STL [R1+0x1264], R19 ;  /* 0x0012641301007387 */ /* 0x000fe80000100800 */
[----:B------:R-:W3:Y:S01]  /*4d270*/  LDL.LU R13, [R1+0x1270] ;  /* 0x00127000010d7983 */ /* 0x000ee20000300800 */
[----:B------:R-:W-:-:S03]  /*4d280*/  IADD3 R9, P2, R9, R27, RZ ;  /* 0x0000001b09097210 */ /* 0x000fc60007f5e0ff */
[----:B------:R-:W3:Y:S04]  /*4d290*/  LDL.LU R24, [R1+0x1244] ;  /* 0x0012440001187983 */ /* 0x000ee80000300800 */
[----:B------:R0:W-:Y:S04]  /*4d2a0*/  STL [R1+0x125c], R9 ;  /* 0x00125c0901007387 */ /* 0x0001e80000100800 */
[----:B0-----:R-:W3:Y:S04]  /*4d2b0*/  LDL.LU R9, [R1+0x1268] ;  /* 0x0012680001097983 */ /* 0x001ee80000300800 */
[----:B------:R-:W3:Y:S04]  /*4d2c0*/  LDL.LU R25, [R1+0x123c] ;  /* 0x00123c0001197983 */ /* 0x000ee80000300800 */
[----:B------:R-:W3:Y:S04]  /*4d2d0*/  LDL.LU R26, [R1+0x1260] ;  /* 0x00126000011a7983 */ /* 0x000ee80000300800 */
[----:B------:R-:W3:Y:S01]  /*4d2e0*/  LDL.LU R6, [R1+0x1234] ;  /* 0x0012340001067983 */ /* 0x000ee20000300800 */
[----:B----4-:R-:W-:-:S05]  /*4d2f0*/  IMAD.X R2, R2, 0x1, R0, P3 ;  /* 0x0000000102027824 */ /* 0x010fca00018e0600 */
        /* <DEDUP_REMOVED lines=8> */
[----:B--2---:R-:W-:-:S05]  /*4d380*/  IADD3 R8, P3, R8, R27, RZ ;  /* 0x0000001b08087210 */ /* 0x004fca0007f7e0ff */
[----:B------:R0:W-:Y:S04]  /*4d390*/  STL [R1+0x1254], R8 ;  /* 0x0012540801007387 */ /* 0x0001e80000100800 */
[----:B------:R-:W2:Y:S01]  /*4d3a0*/  LDL.LU R20, [R1+0x1214] ;  /* 0x0012140001147983 */ /* 0x000ea20000300800 */
[----:B---3--:R-:W-:-:S03]  /*4d3b0*/  IMAD.X R29, R29, 0x1, R0, P4 ;  /* 0x000000011d1d7824 */ /* 0x008fc600020e0600 */
        /* <DEDUP_REMOVED lines=13> */
[----:B------:R-:W-:-:S02]  /*4d490*/  IADD3 R28, P4, R28, R27, RZ ;  /* 0x0000001b1c1c7210 */ /* 0x000fc40007f9e0ff */
[----:B------:R-:W-:-:S03]  /*4d4a0*/  IADD3.X R13, R13, R0, RZ, P5, !PT ;  /* 0x000000000d0d7210 */ /* 0x000fc60002ffe4ff */
[----:B------:R0:W-:Y:S01]  /*4d4b0*/  STL [R1+0x124c], R28 ;  /* 0x00124c1c01007387 */ /* 0x0001e20000100800 */
[----:B------:R-:W-:-:S03]  /*4d4c0*/  IADD3 R24, P5, R24, R27, RZ ;  /* 0x0000001b18187210 */ /* 0x000fc60007fbe0ff */
[----:B0-----:R-:W3:Y:S01]  /*4d4d0*/  LDL.LU R28, [R1+0x1208] ;  /* 0x00120800011c7983 */ /* 0x001ee20000300800 */
[--C-:B------:R-:W-:Y:S01]  /*4d4e0*/  IMAD.X R9, R9, 0x1, R0.reuse, P6 ;  /* 0x0000000109097824 */ /* 0x100fe200030e0600 */
[-C--:B------:R-:W-:Y:S01]  /*4d4f0*/  IADD3 R25, P6, R25, R27.reuse, RZ ;  /* 0x0000001b19197210 */ /* 0x080fe20007fde0ff */
[--C-:B------:R-:W-:Y:S01]  /*4d500*/  IMAD.X R26, R26, 0x1, R0.reuse, P1 ;  /* 0x000000011a1a7824 */ /* 0x100fe200008e0600 */
[----:B------:R-:W-:Y:S02]  /*4d510*/  IADD3 R6, P1, R6, R27, RZ ;  /* 0x0000001b06067210 */ /* 0x000fe40007f3e0ff */
[----:B------:R0:W-:Y:S04]  /*4d520*/  STL [R1+0x1268], R9 ;  /* 0x0012680901007387 */ /* 0x0001e80000100800 */
[----:B------:R-:W-:Y:S04]  /*4d530*/  STL [R1+0x1270], R13 ;  /* 0x0012700d01007387 */ /* 0x000fe80000100800 */
[----:B0-----:R-:W3:Y:S04]  /*4d540*/  LDL.LU R9, [R1+0x11dc] ;  /* 0x0011dc0001097983 */ /* 0x001ee80000300800 */
[----:B------:R-:W-:Y:S04]  /*4d550*/  STL [R1+0x1244], R24 ;  /* 0x0012441801007387 */ /* 0x000fe80000100800 */
[----:B------:R-:W-:Y:S04]  /*4d560*/  STL [R1+0x123c], R25 ;  /* 0x00123c1901007387 */ /* 0x000fe80000100800 */
[----:B------:R-:W-:Y:S04]  /*4d570*/  STL [R1+0x1260], R26 ;  /* 0x0012601a01007387 */ /* 0x000fe80000100800 */
[----:B------:R-:W-:Y:S01]  /*4d580*/  STL [R1+0x1234], R6 ;  /* 0x0012340601007387 */ /* 0x000fe20000100800 */
[----:B----4-:R-:W-:-:S02]  /*4d590*/  IMAD.X R5, R5, 0x1, R0, P2 ;  /* 0x0000000105057824 */ /* 0x010fc400010e0600 */
[----:B------:R-:W-:Y:S01]  /*4d5a0*/  IMAD.X R3, R3, 0x1, R0, P3 ;  /* 0x0000000103037824 */ /* 0x000fe200018e0600 */
[-C--:B------:R-:W-:Y:S02]  /*4d5b0*/  IADD3 R4, P2, R4, R27.reuse, RZ ;  /* 0x0000001b04047210 */ /* 0x080fe40007f5e0ff */
[----:B------:R-:W-:Y:S01]  /*4d5c0*/  STL [R1+0x1258], R5 ;  /* 0x0012580501007387 */ /* 0x000fe20000100800 */
[----:B------:R-:W-:-:S05]  /*4d5d0*/  IADD3 R2, P3, R2, R27, RZ ;  /* 0x0000001b02027210 */ /* 0x000fca0007f7e0ff */
        /* <DEDUP_REMOVED lines=10> */
[--C-:B---3--:R-:W-:Y:S01]  /*4d680*/  IMAD.X R8, R8, 0x1, R0.reuse, P6 ;  /* 0x0000000108087824 */ /* 0x108fe200030e0600 */
[-C--:B------:R-:W-:Y:S01]  /*4d690*/  IADD3 R7, P6, R7, R27.reuse, RZ ;  /* 0x0000001b07077210 */ /* 0x080fe20007fde0ff */
[----:B------:R-:W-:Y:S01]  /*4d6a0*/  IMAD.X R11, R11, 0x1, R0, P1 ;  /* 0x000000010b0b7824 */ /* 0x000fe200008e0600 */
[----:B------:R-:W-:-:S02]  /*4d6b0*/  IADD3 R10, P1, R10, R27, RZ ;  /* 0x0000001b0a0a7210 */ /* 0x000fc40007f3e0ff */
[----:B------:R0:W-:Y:S04]  /*4d6c0*/  STL [R1+0x1238], R8 ;  /* 0x0012380801007387 */ /* 0x0001e80000100800 */
[----:B------:R-:W-:Y:S01]  /*4d6d0*/  STL [R1+0x1240], R21 ;  /* 0x0012401501007387 */ /* 0x000fe20000100800 */
[--C-:B------:R-:W-:Y:S01]  /*4d6e0*/  IMAD.X R23, R23, 0x1, R0.reuse, P2 ;  /* 0x0000000117177824 */ /* 0x100fe200010e0600 */
[-C--:B------:R-:W-:Y:S01]  /*4d6f0*/  IADD3 R15, P2, R15, R27.reuse, RZ ;  /* 0x0000001b0f0f7210 */ /* 0x080fe20007f5e0ff */
[--C-:B------:R-:W-:Y:S01]  /*4d700*/  IMAD.X R14, R14, 0x1, R0.reuse, P3 ;  /* 0x000000010e0e7824 */ /* 0x100fe200018e0600 */
[----:B------:R-:W-:Y:S01]  /*4d710*/  IADD3 R16, P3, R16, R27, RZ ;  /* 0x0000001b10107210 */ /* 0x000fe20007f7e0ff */
[--C-:B------:R-:W-:Y:S01]  /*4d720*/  IMAD.X R17, R17, 0x1, R0.reuse, P4 ;  /* 0x0000000111117824 */ /* 0x100fe200020e0600 */
[----:B0-----:R-:W2:Y:S04]  /*4d730*/  LDL.LU R8, [R1+0x11d4] ;  /* 0x0011d40001087983 */ /* 0x001ea80000300800 */
[----:B------:R-:W-:Y:S04]  /*4d740*/  STL [R1+0x1214], R20 ;  /* 0x0012141401007387 */ /* 0x000fe80000100800 */
[----:B------:R-:W-:Y:S04]  /*4d750*/  STL [R1+0x120c], R7 ;  /* 0x00120c0701007387 */ /* 0x000fe80000100800 */
[----:B------:R-:W-:Y:S04]  /*4d760*/  STL [R1+0x1230], R11 ;  /* 0x0012300b01007387 */ /* 0x000fe80000100800 */
[----:B------:R-:W-:Y:S01]  /*4d770*/  STL [R1+0x1204], R10 ;  /* 0x0012040a01007387 */ /* 0x000fe20000100800 */
[----:B------:R-:W-:-:S03]  /*4d780*/  IMAD.X R19, R19, 0x1, R0, P5 ;  /* 0x0000000113137824 */ /* 0x000fc600028e0600 */
        /* <DEDUP_REMOVED lines=28> */
[----:B----4-:R-:W-:-:S05]  /*4d950*/  IMAD.X R2, R2, 0x1, R0, P1 ;  /* 0x0000000102027824 */ /* 0x010fca00008e0600 */
[----:B------:R0:W-:Y:S04]  /*4d960*/  STL [R1+0x1200], R2 ;  /* 0x0012000201007387 */ /* 0x0001e80000100800 */
[----:B------:R-:W4:Y:S04]  /*4d970*/  LDL.LU R20, [R1+0x11c0] ;  /* 0x0011c00001147983 */ /* 0x000f280000300800 */
        /* <DEDUP_REMOVED lines=14> */
[----:B---3--:R-:W-:-:S02]  /*4da60*/  IMAD.X R29, R29, 0x1, R0, P2 ;  /* 0x000000011d1d7824 */ /* 0x008fc400010e0600 */
[----:B------:R-:W-:Y:S01]  /*4da70*/  IMAD.X R24, R24, 0x1, R0, P3 ;  /* 0x0000000118187824 */ /* 0x000fe200018e0600 */
[-C--:B------:R-:W-:Y:S02]  /*4da80*/  IADD3 R13, P2, R13, R27.reuse, RZ ;  /* 0x0000001b0d0d7210 */ /* 0x080fe40007f5e0ff */
[----:B------:R0:W-:Y:S01]  /*4da90*/  STL [R1+0x11f8], R29 ;  /* 0x0011f81d01007387 */ /* 0x0001e20000100800 */
[----:B------:R-:W-:-:S03]  /*4daa0*/  IADD3 R28, P3, R28, R27, RZ ;  /* 0x0000001b1c1c7210 */ /* 0x000fc60007f7e0ff */
[----:B0-----:R-:W3:Y:S01]  /*4dab0*/  LDL.LU R29, [R1+0x1164] ;  /* 0x00116400011d7983 */ /* 0x001ee20000300800 */
[--C-:B------:R-:W-:Y:S01]  /*4dac0*/  IMAD.X R25, R25, 0x1, R0.reuse, P4 ;  /* 0x0000000119197824 */ /* 0x100fe200020e0600 */
[-C--:B------:R-:W-:Y:S02]  /*4dad0*/  IADD3 R26, P4, R26, R27.reuse, RZ ;  /* 0x0000001b1a1a7210 */ /* 0x080fe40007f9e0ff */
[----:B------:R-:W-:Y:S01]  /*4dae0*/  IADD3.X R6, R6, R0, RZ, P5, !PT ;  /* 0x0000000006067210 */ /* 0x000fe20002ffe4ff */
[----:B------:R0:W-:Y:S04]  /*4daf0*/  STL [R1+0x11c4], R28 ;  /* 0x0011c41c01007387 */ /* 0x0001e80000100800 */
[----:B------:R-:W-:Y:S01]  /*4db00*/  STL [R1+0x11cc], R13 ;  /* 0x0011cc0d01007387 */ /* 0x000fe20000100800 */
[----:B------:R-:W-:Y:S01]  /*4db10*/  IADD3 R5, P5, R5, R27, RZ ;  /* 0x0000001b05057210 */ /* 0x000fe20007fbe0ff */
[----:B------:R-:W-:-:S02]  /*4db20*/  IMAD.X R4, R4, 0x1, R0, P6 ;  /* 0x0000000104047824 */ /* 0x000fc400030e0600 */
[----:B0-----:R-:W3:Y:S04]  /*4db30*/  LDL.LU R28, [R1+0x1188] ;  /* 0x00118800011c7983 */ /* 0x001ee80000300800 */
[----:B------:R-:W-:Y:S01]  /*4db40*/  STL [R1+0x11f0], R24 ;  /* 0x0011f01801007387 */ /* 0x000fe20000100800 */
[----:B------:R-:W-:-:S03]  /*4db50*/  IMAD.X R9, R9, 0x1, R0, P1 ;  /* 0x0000000109097824 */ /* 0x000fc600008e0600 */
[----:B------:R-:W-:Y:S04]  /*4db60*/  STL [R1+0x11e8], R25 ;  /* 0x0011e81901007387 */ /* 0x000fe80000100800 */
        /* <DEDUP_REMOVED lines=8> */
[-C--:B------:R-:W-:Y:S02]  /*4dbf0*/  IADD3 R21, P2, R21, R27.reuse, RZ ;  /* 0x0000001b15157210 */ /* 0x080fe40007f5e0ff */
[----:B0-----:R-:W3:Y:S04]  /*4dc00*/  LDL.LU R9, [R1+0x115c] ;  /* 0x00115c0001097983 */ /* 0x001ee80000300800 */
[----:B------:R-:W-:Y:S04]  /*4dc10*/  STL [R1+0x11ac], R3 ;  /* 0x0011ac0301007387 */ /* 0x000fe80000100800 */
[----:B------:R-:W-:Y:S04]  /*4dc20*/  STL [R1+0x11a4], R12 ;  /* 0x0011a40c01007387 */ /* 0x000fe80000100800 */
[----:B------:R-:W-:Y:S01]  /*4dc30*/  STL [R1+0x11c8], R22 ;  /* 0x0011c81601007387 */ /* 0x000fe20000100800 */
[----:B----4-:R-:W-:Y:S01]  /*4dc40*/  IMAD.X R20, R20, 0x1, R0, P3 ;  /* 0x0000000114147824 */ /* 0x010fe200018e0600 */
        /* <DEDUP_REMOVED lines=9> */
[----:B------:R-:W-:Y:S04]  /*4dce0*/  STL [R1+0x118c], R11 ;  /* 0x00118c0b01007387 */ /* 0x000fe80000100800 */
[----:B------:R-:W-:Y:S01]  /*4dcf0*/  STL [R1+0x11b0], R10 ;  /* 0x0011b00a01007387 */ /* 0x000fe20000100800 */
[-C--:B--2---:R-:W-:Y:S01]  /*4dd00*/  IADD3 R23, P5, R23, R27.reuse, RZ ;  /* 0x0000001b17177210 */ /* 0x084fe20007fbe0ff */
[--C-:B------:R-:W-:Y:S01]  /*4dd10*/  IMAD.X R15, R15, 0x1, R0.reuse, P6 ;  /* 0x000000010f0f7824 */ /* 0x100fe200030e0600 */
[-C--:B------:R-:W-:Y:S01]  /*4dd20*/  IADD3 R14, P6, R14, R27.reuse, RZ ;  /* 0x0000001b0e0e7210 */ /* 0x080fe20007fde0ff */
[--C-:B------:R-:W-:Y:S01]  /*4dd30*/  IMAD.X R16, R16, 0x1, R0.reuse, P1 ;  /* 0x0000000110107824 */ /* 0x100fe200008e0600 */
[----:B------:R-:W-:Y:S01]  /*4dd40*/  IADD3 R17, P1, R17, R27, RZ ;  /* 0x0000001b11117210 */ /* 0x000fe20007f3e0ff */
[----:B------:R-:W-:Y:S04]  /*4dd50*/  STL [R1+0x1184], R23 ;  /* 0x0011841701007387 */ /* 0x000fe80000100800 */
[----:B------:R-:W-:Y:S01]  /*4dd60*/  STL [R1+0x11a8], R15 ;  /* 0x0011a80f01007387 */ /* 0x000fe20000100800 */
[----:B------:R-:W-:-:S02]  /*4dd70*/  IMAD.X R8, R8, 0x1, R0, P3 ;  /* 0x0000000108087824 */ /* 0x000fc400018e0600 */
[----:B------:R-:W-:Y:S01]  /*4dd80*/  IMAD.X R18, R18, 0x1, R0, P2 ;  /* 0x0000000112127824 */ /* 0x000fe200010e0600 */
        /* <DEDUP_REMOVED lines=10> */
[----:B---3--:R-:W-:-:S05]  /*4de30*/  IADD3 R29, P3, R29, R27, RZ ;  /* 0x0000001b1d1d7210 */ /* 0x008fca0007f7e0ff */
[----:B------:R0:W-:Y:S01]  /*4de40*/  STL [R1+0x1164], R29 ;  /* 0x0011641d01007387 */ /* 0x0001e20000100800 */
[----:B------:R-:W-:-:S03]  /*4de50*/  IMAD.X R28, R28, 0x1, R0, P4 ;  /* 0x000000011c1c7824 */ /* 0x000fc600020e0600 */
        /* <DEDUP_REMOVED lines=29> */
[-C--:B--2---:R-:W-:Y:S01]  /*4e030*/  IADD3 R8, P5, R8, R27.reuse, RZ ;  /* 0x0000001b08087210 */ /* 0x084fe20007fbe0ff */
[----:B------:R-:W-:Y:S01]  /*4e040*/  IMAD.X R13, R13, 0x1, R0, P6 ;  /* 0x000000010d0d7824 */ /* 0x000fe200030e0600 */
[----:B------:R-:W-:-:S03]  /*4e050*/  IADD3 R24, P6, R24, R27, RZ ;  /* 0x0000001b18187210 */ /* 0x000fc60007fde0ff */
[----:B------:R0:W-:Y:S04]  /*4e060*/  STL [R1+0x1154], R8 ;  /* 0x0011540801007387 */ /* 0x0001e80000100800 */
[----:B0-----:R-:W2:Y:S01]  /*4e070*/  LDL.LU R8, [R1+0x1110] ;  /* 0x0011100001087983 */ /* 0x001ea20000300800 */
[--C-:B---3--:R-:W-:Y:S01]  /*4e080*/  IMAD.X R29, R29, 0x1, R0.reuse, P1 ;  /* 0x000000011d1d7824 */ /* 0x108fe200008e0600 */
[-C--:B------:R-:W-:Y:S01]  /*4e090*/  IADD3 R25, P1, R25, R27.reuse, RZ ;  /* 0x0000001b19197210 */ /* 0x080fe20007f3e0ff */
[--C-:B------:R-:W-:Y:S01]  /*4e0a0*/  IMAD.X R26, R26, 0x1, R0.reuse, P2 ;  /* 0x000000011a1a7824 */ /* 0x100fe200010e0600 */
[----:B------:R-:W-:Y:S02]  /*4e0b0*/  IADD3 R6, P2, R6, R27, RZ ;  /* 0x0000001b06067210 */ /* 0x000fe40007f5e0ff */
[----:B------:R0:W-:Y:S04]  /*4e0c0*/  STL [R1+0x1170], R29 ;  /* 0x0011701d01007387 */ /* 0x0001e80000100800 */
[----:B------:R-:W-:Y:S01]  /*4e0d0*/  STL [R1+0x1178], R13 ;  /* 0x0011780d01007387 */ /* 0x000fe20000100800 */
[----:B------:R-:W-:-:S02]  /*4e0e0*/  IMAD.X R5, R5, 0x1, R0, P3 ;  /* 0x0000000105057824 */ /* 0x000fc400018e0600 */
[----:B------:R-:W-:Y:S01]  /*4e0f0*/  IMAD.X R3, R3, 0x1, R0, P4 ;  /* 0x0000000103037824 */ /* 0x000fe200020e0600 */
[-C--:B------:R-:W-:Y:S02]  /*4e100*/  IADD3 R4, P3, R4, R27.reuse, RZ ;  /* 0x0000001b04047210 */ /* 0x080fe40007f7e0ff */
[----:B------:R-:W-:Y:S01]  /*4e110*/  IADD3 R28, P4, R28, R27, RZ ;  /* 0x0000001b1c1c7210 */ /* 0x000fe20007f9e0ff */
[----:B0-----:R-:W3:Y:S04]  /*4e120*/  LDL.LU R29, [R1+0x10e4] ;  /* 0x0010e400011d7983 */ /* 0x001ee80000300800 */
[----:B------:R-:W-:Y:S04]  /*4e130*/  STL [R1+0x114c], R24 ;  /* 0x00114c1801007387 */ /* 0x000fe80000100800 */
[----:B------:R-:W-:Y:S04]  /*4e140*/  STL [R1+0x1144], R25 ;  /* 0x0011441901007387 */ /* 0x000fe80000100800 */
[----:B------:R-:W-:Y:S04]  /*4e150*/  STL [R1+0x1168], R26 ;  /* 0x0011681a01007387 */ /* 0x000fe80000100800 */
[----:B------:R-:W-:Y:S04]  /*4e160*/  STL [R1+0x113c], R6 ;  /* 0x00113c0601007387 */ /* 0x000fe80000100800 */
[----:B------:R-:W-:Y:S01]  /*4e170*/  STL [R1+0x1160], R5 ;  /* 0x0011600501007387 */ /* 0x000fe20000100800 */
[----:B------:R-:W-:-:S03]  /*4e180*/  IADD3.X R12, R12, R0, RZ, P5, !PT ;  /* 0x000000000c0c7210 */ /* 0x000fc60002ffe4ff */
[----:B------:R0:W-:Y:S01]  /*4e190*/  STL [R1+0x112c], R28 ;  /* 0x00112c1c01007387 */ /* 0x0001e20000100800 */
[----:B------:R-:W-:-:S03]  /*4e1a0*/  IADD3 R22, P5, R22, R27, RZ ;  /* 0x0000001b16167210 */ /* 0x000fc60007fbe0ff */
[----:B------:R-:W-:Y:S01]  /*4e1b0*/  STL [R1+0x1134], R4 ;  /* 0x0011340401007387 */ /* 0x000fe20000100800 */
[--C-:B------:R-:W-:Y:S01]  /*4e1c0*/  IMAD.X R21, R21, 0x1, R0.reuse, P6 ;  /* 0x0000000115157824 */ /* 0x100fe200030e0600 */
[-C--:B------:R-:W-:Y:S01]  /*4e1d0*/  IADD3 R20, P6, R20, R27.reuse, RZ ;  /* 0x0000001b14147210 */ /* 0x080fe20007fde0ff */
[----:B------:R-:W-:Y:S01]  /*4e1e0*/  IMAD.X R9, R9, 0x1, R0, P1 ;  /* 0x0000000109097824 */ /* 0x000fe200008e0600 */
[----:B0-----:R-:W3:Y:S04]  /*4e1f0*/  LDL.LU R28, [R1+0x1108] ;  /* 0x00110800011c7983 */ /* 0x001ee80000300800 */
[----:B------:R-:W-:Y:S04]  /*4e200*/  STL [R1+0x1158], R3 ;  /* 0x0011580301007387 */ /* 0x000fe80000100800 */
[----:B------:R-:W-:Y:S04]  /*4e210*/  STL [R1+0x1150], R12 ;  /* 0x0011500c01007387 */ /* 0x000fe80000100800 */
        /* <DEDUP_REMOVED lines=9> */
[----:B------:R-:W-:Y:S04]  /*4e2b0*/  STL [R1+0x1138], R11 ;  /* 0x0011380b01007387 */ /* 0x000fe80000100800 */
[----:B------:R-:W-:Y:S01]  /*4e2c0*/  STL [R1+0x110c], R10 ;  /* 0x00110c0a01007387 */ /* 0x000fe20000100800 */
[--C-:B----4-:R-:W-:Y:S01]  /*4e2d0*/  IMAD.X R23, R23, 0x1, R0.reuse, P3 ;  /* 0x0000000117177824 */ /* 0x110fe200018e0600 */
[-C--:B------:R-:W-:Y:S01]  /*4e2e0*/  IADD3 R15, P3, R15, R27.reuse, RZ ;  /* 0x0000001b0f0f7210 */ /* 0x080fe20007f7e0ff */
[--C-:B------:R-:W-:Y:S01]  /*4e2f0*/  IMAD.X R14, R14, 0x1, R0.reuse, P4 ;  /* 0x000000010e0e7824 */ /* 0x100fe200020e0600 */
[----:B------:R-:W-:Y:S01]  /*4e300*/  IADD3 R16, P4, R16, R27, RZ ;  /* 0x0000001b10107210 */ /* 0x000fe20007f9e0ff */
[--C-:B------:R-:W-:Y:S01]  /*4e310*/  IMAD.X R17, R17, 0x1, R0.reuse, P5 ;  /* 0x0000000111117824 */ /* 0x100fe200028e0600 */
[----:B------:R-:W-:Y:S01]  /*4e320*/  STL [R1+0x1130], R23 ;  /* 0x0011301701007387 */ /* 0x000fe20000100800 */
[----:B------:R-:W-:-:S03]  /*4e330*/  IMAD.X R19, R19, 0x1, R0, P6 ;  /* 0x0000000113137824 */ /* 0x000fc600030e0600 */
[----:B------:R-:W-:Y:S01]  /*4e340*/  STL [R1+0x1104], R15 ;  /* 0x0011040f01007387 */ /* 0x000fe20000100800 */
[-C--:B------:R-:W-:Y:S02]  /*4e350*/  IADD3 R18, P5, R18, R27.reuse, RZ ;  /* 0x0000001b12127210 */ /* 0x080fe40007fbe0ff */
[----:B------:R-:W-:Y:S01]  /*4e360*/  IADD3 R2, P6, R2, R27, RZ ;  /* 0x0000001b02027210 */ /* 0x000fe20007fde0ff */
[----:B------:R-:W-:Y:S04]  /*4e370*/  STL [R1+0x1128], R14 ;  /* 0x0011280e01007387 */ /* 0x000fe80000100800 */
[----:B------:R-:W-:Y:S04]  /*4e380*/  STL [R1+0x10fc], R16 ;  /* 0x0010fc1001007387 */ /* 0x000fe80000100800 */
[----:B------:R-:W-:Y:S04]  /*4e390*/  STL [R1+0x1120], R17 ;  /* 0x0011201101007387 */ /* 0x000fe80000100800 */
[----:B------:R0:W-:Y:S04]  /*4e3a0*/  STL [R1+0x10ec], R2 ;  /* 0x0010ec0201007387 */ /* 0x0001e80000100800 */
[----:B------:R-:W-:Y:S04]  /*4e3b0*/  STL [R1+0x10f4], R18 ;  /* 0x0010f41201007387 */ /* 0x000fe80000100800 */
[----:B0-----:R-:W4:Y:S04]  /*4e3c0*/  LDL.LU R2, [R1+0x1100] ;  /* 0x0011000001027983 */ /* 0x001f280000300800 */
[----:B------:R-:W-:Y:S04]  /*4e3d0*/  STL [R1+0x1118], R19 ;  /* 0x0011181301007387 */ /* 0x000fe80000100800 */
[----:B------:R-:W4:Y:S04]  /*4e3e0*/  LDL.LU R13, [R1+0x10d4] ;  /* 0x0010d400010d7983 */ /* 0x000f280000300800 */
[----:B------:R-:W4:Y:S01]  /*4e3f0*/  LDL.LU R24, [R1+0x10f8] ;  /* 0x0010f80001187983 */ /* 0x000f220000300800 */
[----:B--2---:R-:W-:-:S05]  /*4e400*/  IMAD.X R8, R8, 0x1, R0, P1 ;  /* 0x0000000108087824 */ /* 0x004fca00008e0600 */
[----:B------:R0:W-:Y:S04]  /*4e410*/  STL [R1+0x1110], R8 ;  /* 0x0011100801007387 */ /* 0x0001e80000100800 */
[----:B0-----:R-:W2:Y:S04]  /*4e420*/  LDL.LU R8, [R1+0x10cc] ;  /* 0x0010cc0001087983 */ /* 0x001ea80000300800 */
[----:B------:R-:W2:Y:S04]  /*4e430*/  LDL.LU R25, [R1+0x10f0] ;  /* 0x0010f00001197983 */ /* 0x000ea80000300800 */
[----:B------:R-:W2:Y:S04]  /*4e440*/  LDL.LU R26, [R1+0x10c4] ;  /* 0x0010c400011a7983 */ /* 0x000ea80000300800 */
[----:B------:R-:W2:Y:S01]  /*4e450*/  LDL.LU R6, [R1+0x10e8] ;  /* 0x0010e80001067983 */ /* 0x000ea20000300800 */
[----:B---3--:R-:W-:-:S05]  /*4e460*/  IADD3 R29, P1, R29, R27, RZ ;  /* 0x0000001b1d1d7210 */ /* 0x008fca0007f3e0ff */
        /* <DEDUP_REMOVED lines=25> */
[----:B----4-:R-:W-:-:S05]  /*4e600*/  IMAD.X R2, R2, 0x1, R0, P3 ;  /* 0x0000000102027824 */ /* 0x010fca00018e0600 */
[----:B------:R0:W-:Y:S04]  /*4e610*/  STL [R1+0x1100], R2 ;  /* 0x0011000201007387 */ /* 0x0001e80000100800 */
[----:B0-----:R-:W4:Y:S01]  /*4e620*/  LDL.LU R2, [R1+0x106c] ;  /* 0x00106c0001027983 */ /* 0x001f220000300800 */
[--C-:B------:R-:W-:Y:S01]  /*4e630*/  IMAD.X R24, R24, 0x1, R0.reuse, P4 ;  /* 0x0000000118187824 */ /* 0x100fe200020e0600 */
[-C--:B------:R-:W-:Y:S02]  /*4e640*/  IADD3 R13, P3, R13, R27.reuse, RZ ;  /* 0x0000001b0d0d7210 */ /* 0x080fe40007f7e0ff */
[-C--:B--2---:R-:W-:Y:S01]  /*4e650*/  IADD3 R8, P4, R8, R27.reuse, RZ ;  /* 0x0000001b08087210 */ /* 0x084fe20007f9e0ff */
[--C-:B------:R-:W-:Y:S01]  /*4e660*/  IMAD.X R25, R25, 0x1, R0.reuse, P5 ;  /* 0x0000000119197824 */ /* 0x100fe200028e0600 */
[----:B------:R-:W-:Y:S01]  /*4e670*/  IADD3 R26, P5, R26, R27, RZ ;  /* 0x0000001b1a1a7210 */ /* 0x000fe20007fbe0ff */
[----:B------:R-:W-:-:S02]  /*4e680*/  IMAD.X R6, R6, 0x1, R0, P6 ;  /* 0x0000000106067824 */ /* 0x000fc400030e0600 */
[----:B------:R0:W-:Y:S04]  /*4e690*/  STL [R1+0x10cc], R8 ;  /* 0x0010cc0801007387 */ /* 0x0001e80000100800 */
[----:B------:R-:W-:Y:S04]  /*4e6a0*/  STL [R1+0x10d4], R13 ;  /* 0x0010d40d01007387 */ /* 0x000fe80000100800 */
[----:B0-----:R-:W2:Y:S01]  /*4e6b0*/  LDL.LU R8, [R1+0x1090] ;  /* 0x0010900001087983 */ /* 0x001ea20000300800 */
[----:B---3--:R-:W-:-:S03]  /*4e6c0*/  IADD3 R5, P6, R5, R27, RZ ;  /* 0x0000001b05057210 */ /* 0x008fc60007fde0ff */
        /* <DEDUP_REMOVED lines=8> */
[----:B------:R-:W-:-:S03]  /*4e750*/  IADD3 R12, P2, R12, R27, RZ ;  /* 0x0000001b0c0c7210 */ /* 0x000fc60007f5e0ff */
[----:B------:R0:W-:Y:S01]  /*4e760*/  STL [R1+0x10d8], R29 ;  /* 0x0010d81d01007387 */ /* 0x0001e20000100800 */
[----:B------:R-:W-:-:S03]  /*4e770*/  IMAD.X R22, R22, 0x1, R0, P3 ;  /* 0x0000000116167824 */ /* 0x000fc600018e0600 */
[----:B------:R-:W-:Y:S01]  /*4e780*/  STL [R1+0x10e0], R4 ;  /* 0x0010e00401007387 */ /* 0x000fe20000100800 */
[----:B------:R-:W-:Y:S01]  /*4e790*/  IMAD.X R20, R20, 0x1, R0, P4 ;  /* 0x0000000114147824 */ /* 0x000fe200020e0600 */
[-C--:B------:R-:W-:Y:S02]  /*4e7a0*/  IADD3 R21, P3, R21, R27.reuse, RZ ;  /* 0x0000001b15157210 */ /* 0x080fe40007f7e0ff */
[----:B0-----:R-:W3:Y:S01]  /*4e7b0*/  LDL.LU R29, [R1+0x1064] ;  /* 0x00106400011d7983 */ /* 0x001ee20000300800 */
[----:B------:R-:W-:-:S03]  /*4e7c0*/  IADD3 R28, P4, R28, R27, RZ ;  /* 0x0000001b1c1c7210 */ /* 0x000fc60007f9e0ff */
        /* <DEDUP_REMOVED lines=32> */
[----:B----4-:R-:W-:-:S05]  /*4e9d0*/  IADD3 R2, P4, R2, R27, RZ ;  /* 0x0000001b02027210 */ /* 0x010fca0007f9e0ff */
[----:B------:R0:W-:Y:S04]  /*4e9e0*/  STL [R1+0x106c], R2 ;  /* 0x00106c0201007387 */ /* 0x0001e80000100800 */
        /* <DEDUP_REMOVED lines=9> */
[----:B0-----:R-:W2:Y:S04]  /*4ea80*/  LDL.LU R8, [R1+0x1034] ;  /* 0x0010340001087983 */ /* 0x001ea80000300800 */
[----:B------:R-:W2:Y:S04]  /*4ea90*/  LDL.LU R12, [R1+0x1058] ;  /* 0x00105800010c7983 */ /* 0x000ea80000300800 */
[----:B------:R-:W2:Y:S04]  /*4eaa0*/  LDL.LU R22, [R1+0x102c] ;  /* 0x00102c0001167983 */ /* 0x000ea80000300800 */
[----:B------:R-:W2:Y:S01]  /*4eab0*/  LDL.LU R21, [R1+0x1050] ;  /* 0x0010500001157983 */ /* 0x000ea20000300800 */
[----:B---3--:R-:W-:-:S05]  /*4eac0*/  IADD3 R29, P5, R29, R27, RZ ;  /* 0x0000001b1d1d7210 */ /* 0x008fca0007fbe0ff */
[----:B------:R0:W-:Y:S04]  /*4ead0*/  STL [R1+0x1064], R29 ;  /* 0x0010641d01007387 */ /* 0x0001e80000100800 */
        /* <DEDUP_REMOVED lines=15> */
[----:B------:R-:W-:Y:S01]  /*4ebd0*/  IADD3 R9, P6, R9, R27, RZ ;  /* 0x0000001b09097210 */ /* 0x000fe20007fde0ff */
[----:B------:R-:W-:-:S04]  /*4ebe0*/  IMAD.X R13, R13, 0x1, R0, P1 ;  /* 0x000000010d0d7824 */ /* 0x000fc800008e0600 */
[----:B------:R0:W-:Y:S04]  /*4ebf0*/  STL [R1+0x105c], R9 ;  /* 0x00105c0901007387 */ /* 0x0001e80000100800 */
[----:B0-----:R-:W3:Y:S01]  /*4ec00*/  LDL.LU R9, [R1+0x1018] ;  /* 0x0010180001097983 */ /* 0x001ee20000300800 */
[----:B----4-:R-:W-:-:S05]  /*4ec10*/  IMAD.X R2, R2, 0x1, R0, P2 ;  /* 0x0000000102027824 */ /* 0x010fca00010e0600 */
[----:B------:R0:W-:Y:S04]  /*4ec20*/  STL [R1+0x1078], R2 ;  /* 0x0010780201007387 */ /* 0x0001e80000100800 */
[----:B------:R-:W-:Y:S04]  /*4ec30*/  STL [R1+0x1080], R13 ;  /* 0x0010800d01007387 */ /* 0x000fe80000100800 */
[----:B0-----:R-:W4:Y:S01]  /*4ec40*/  LDL.LU R2, [R1+0xfec] ;  /* 0x000fec0001027983 */ /* 0x001f220000300800 */
[-C--:B------:R-:W-:Y:S02]  /*4ec50*/  IADD3 R24, P1, R24, R27.reuse, RZ ;  /* 0x0000001b18187210 */ /* 0x080fe40007f3e0ff */
[-C--:B------:R-:W-:Y:S01]  /*4ec60*/  IADD3 R25, P2, R25, R27.reuse, RZ ;  /* 0x0000001b19197210 */ /* 0x080fe20007f5e0ff */
[--C-:B------:R-:W-:Y:S01]  /*4ec70*/  IMAD.X R26, R26, 0x1, R0.reuse, P3 ;  /* 0x000000011a1a7824 */ /* 0x100fe200018e0600 */
[----:B------:R-:W-:Y:S01]  /*4ec80*/  IADD3 R6, P3, R6, R27, RZ ;  /* 0x0000001b06067210 */ /* 0x000fe20007f7e0ff */
[----:B------:R-:W-:Y:S04]  /*4ec90*/  STL [R1+0x1054], R24 ;  /* 0x0010541801007387 */ /* 0x000fe80000100800 */
[----:B------:R-:W-:Y:S04]  /*4eca0*/  STL [R1+0x104c], R25 ;  /* 0x00104c1901007387 */ /* 0x000fe80000100800 */
[----:B------:R-:W-:Y:S01]  /*4ecb0*/  STL [R1+0x1070], R26 ;  /* 0x0010701a01007387 */ /* 0x000fe20000100800 */
[----:B--2---:R-:W-:-:S02]  /*4ecc0*/  IMAD.X R5, R5, 0x1, R0, P4 ;  /* 0x0000000105057824 */ /* 0x004fc400020e0600 */
[--C-:B------:R-:W-:Y:S01]  /*4ecd0*/  IMAD.X R3, R3, 0x1, R0.reuse, P5 ;  /* 0x0000000103037824 */ /* 0x100fe200028e0600 */
[-C--:B------:R-:W-:Y:S01]  /*4ece0*/  IADD3 R4, P4, R4, R27.reuse, RZ ;  /* 0x0000001b04047210 */ /* 0x080fe20007f9e0ff */
[----:B------:R-:W-:Y:S04]  /*4ecf0*/  STL [R1+0x1044], R6 ;  /* 0x0010440601007387 */ /* 0x000fe80000100800 */
[----:B------:R-:W-:Y:S01]  /*4ed00*/  STL [R1+0x1068], R5 ;  /* 0x0010680501007387 */ /* 0x000fe20000100800 */
[-C--:B------:R-:W-:Y:S01]  /*4ed10*/  IADD3 R8, P5, R8, R27.reuse, RZ ;  /* 0x0000001b08087210 */ /* 0x080fe20007fbe0ff */
[--C-:B------:R-:W-:Y:S01]  /*4ed20*/  IMAD.X R12, R12, 0x1, R0.reuse, P6 ;  /* 0x000000010c0c7824 */ /* 0x100fe200030e0600 */
[----:B------:R-:W-:Y:S01]  /*4ed30*/  IADD3 R22, P6, R22, R27, RZ ;  /* 0x0000001b16167210 */ /* 0x000fe20007fde0ff */
[----:B------:R-:W-:-:S02]  /*4ed40*/  IMAD.X R21, R21, 0x1, R0, P1 ;  /* 0x0000000115157824 */ /* 0x000fc400008e0600 */
[----:B------:R0:W-:Y:S04]  /*4ed50*/  STL [R1+0x1034], R8 ;  /* 0x0010340801007387 */ /* 0x0001e80000100800 */
[----:B------:R-:W-:Y:S04]  /*4ed60*/  STL [R1+0x103c], R4 ;  /* 0x00103c0401007387 */ /* 0x000fe80000100800 */
[----:B0-----:R-:W2:Y:S04]  /*4ed70*/  LDL.LU R8, [R1+0x1010] ;  /* 0x0010100001087983 */ /* 0x001ea80000300800 */
[----:B------:R-:W-:Y:S01]  /*4ed80*/  STL [R1+0x1060], R3 ;  /* 0x0010600301007387 */ /* 0x000fe20000100800 */
[----:B---3--:R-:W-:-:S03]  /*4ed90*/  IADD3 R20, P1, R20, R27, RZ ;  /* 0x0000001b14147210 */ /* 0x008fc60007f3e0ff */
[----:B------:R-:W-:Y:S04]  /*4eda0*/  STL [R1+0x1058], R12 ;  /* 0x0010580c01007387 */ /* 0x000fe80000100800 */
[----:B------:R-:W-:Y:S01]  /*4edb0*/  STL [R1+0x102c], R22 ;  /* 0x00102c1601007387 */ /* 0x000fe20000100800 */
[--C-:B------:R-:W-:Y:S01]  /*4edc0*/  IMAD.X R29, R29, 0x1, R0.reuse, P2 ;  /* 0x000000011d1d7824 */ /* 0x100fe200010e0600 */
[-C--:B------:R-:W-:Y:S01]  /*4edd0*/  IADD3 R7, P2, R7, R27.reuse, RZ ;  /* 0x0000001b07077210 */ /* 0x080fe20007f5e0ff */
[--C-:B------:R-:W-:Y:S01]  /*4ede0*/  IMAD.X R11, R11, 0x1, R0.reuse, P3 ;  /* 0x000000010b0b7824 */ /* 0x100fe200018e0600 */
[-C--:B------:R-:W-:Y:S02]  /*4edf0*/  IADD3 R10, P3, R10, R27.reuse, RZ ;  /* 0x0000001b0a0a7210 */ /* 0x080fe40007f7e0ff */
[----:B------:R0:W-:Y:S04]  /*4ee00*/  STL [R1+0x1048], R29 ;  /* 0x0010481d01007387 */ /* 0x0001e80000100800 */
[----:B------:R-:W-:Y:S01]  /*4ee10*/  STL [R1+0x1050], R21 ;  /* 0x0010501501007387 */ /* 0x000fe20000100800 */
[----:B------:R-:W-:Y:S01]  /*4ee20*/  IMAD.X R23, R23, 0x1, R0, P4 ;  /* 0x0000000117177824 */ /* 0x000fe200020e0600 */
[----:B------:R-:W-:-:S02]  /*4ee30*/  IADD3 R15, P4, R15, R27, RZ ;  /* 0x0000001b0f0f7210 */ /* 0x000fc40007f9e0ff */
[----:B------:R-:W-:Y:S02]  /*4ee40*/  IADD3.X R14, R14, R0, RZ, P5, !PT ;  /* 0x000000000e0e7210 */ /* 0x000fe40002ffe4ff */
[----:B------:R-:W-:Y:S01]  /*4ee50*/  IADD3 R16, P5, R16, R27, RZ ;  /* 0x0000001b10107210 */ /* 0x000fe20007fbe0ff */
[--C-:B------:R-:W-:Y:S01]  /*4ee60*/  IMAD.X R17, R17, 0x1, R0.reuse, P6 ;  /* 0x0000000111117824 */ /* 0x100fe200030e0600 */
[----:B0-----:R-:W3:Y:S04]  /*4ee70*/  LDL.LU R29, [R1+0xfe4] ;  /* 0x000fe400011d7983 */ /* 0x001ee80000300800 */
        /* <DEDUP_REMOVED lines=15> */
[----:B------:R-:W-:Y:S01]  /*4ef70*/  STL [R1+0x1020], R19 ;  /* 0x0010201301007387 */ /* 0x000fe20000100800 */
[----:B------:R-:W-:-:S03]  /*4ef80*/  IMAD.X R9, R9, 0x1, R0, P2 ;  /* 0x0000000109097824 */ /* 0x000fc600010e0600 */
        /* <DEDUP_REMOVED lines=34> */
[----:B------:R-:W-:-:S03]  /*4f1b0*/  IMAD.X R24, R24, 0x1, R0, P5 ;  /* 0x0000000118187824 */ /* 0x000fc600028e0600 */
[----:B------:R0:W-:Y:S01]  /*4f1c0*/  STL [R1+0x1008], R28 ;  /* 0x0010081c01007387 */ /* 0x0001e20000100800 */
[-C--:B------:R-:W-:Y:S02]  /*4f1d0*/  IADD3 R13, P4, R13, R27.reuse, RZ ;  /* 0x0000001b0d0d7210 */ /* 0x080fe40007f9e0ff */
[-C--:B------:R-:W-:Y:S01]  /*4f1e0*/  IADD3 R9, P5, R9, R27.reuse, RZ ;  /* 0x0000001b09097210 */ /* 0x080fe20007fbe0ff */
[----:B0-----:R-:W3:Y:S01]  /*4f1f0*/  LDL.LU R28, [R1+0xf74] ;  /* 0x000f7400011c7983 */ /* 0x001ee20000300800 */
[--C-:B------:R-:W-:Y:S01]  /*4f200*/  IMAD.X R25, R25, 0x1, R0.reuse, P6 ;  /* 0x0000000119197824 */ /* 0x100fe200030e0600 */
[-C--:B------:R-:W-:Y:S01]  /*4f210*/  IADD3 R26, P6, R26, R27.reuse, RZ ;  /* 0x0000001b1a1a7210 */ /* 0x080fe20007fde0ff */
[--C-:B------:R-:W-:Y:S01]  /*4f220*/  IMAD.X R6, R6, 0x1, R0.reuse, P1 ;  /* 0x0000000106067824 */ /* 0x100fe200008e0600 */
[----:B------:R0:W-:Y:S04]  /*4f230*/  STL [R1+0xfd4], R9 ;  /* 0x000fd40901007387 */ /* 0x0001e80000100800 */
[----:B------:R-:W-:Y:S04]  /*4f240*/  STL [R1+0xfdc], R13 ;  /* 0x000fdc0d01007387 */ /* 0x000fe80000100800 */
        /* <DEDUP_REMOVED lines=17> */
[----:B------:R-:W-:Y:S01]  /*4f360*/  STL [R1+0xfb4], R12 ;  /* 0x000fb40c01007387 */ /* 0x000fe20000100800 */
[----:B--2---:R-:W-:-:S03]  /*4f370*/  IMAD.X R20, R20, 0x1, R0, P5 ;  /* 0x0000000114147824 */ /* 0x004fc600028e0600 */
[----:B------:R-:W-:Y:S01]  /*4f380*/  STL [R1+0xfd8], R22 ;  /* 0x000fd81601007387 */ /* 0x000fe20000100800 */
[-C--:B------:R-:W-:Y:S01]  /*4f390*/  IADD3 R8, P5, R8, R27.reuse, RZ ;  /* 0x0000001b08087210 */ /* 0x080fe20007fbe0ff */
[--C-:B------:R-:W-:Y:S01]  /*4f3a0*/  IMAD.X R7, R7, 0x1, R0.reuse, P6 ;  /* 0x0000000107077824 */ /* 0x100fe200030e0600 */
[-C--:B------:R-:W-:Y:S01]  /*4f3b0*/  IADD3 R11, P6, R11, R27.reuse, RZ ;  /* 0x0000001b0b0b7210 */ /* 0x080fe20007fde0ff */
[----:B------:R-:W-:Y:S02]  /*4f3c0*/  IMAD.X R10, R10, 0x1, R0, P1 ;  /* 0x000000010a0a7824 */ /* 0x000fe400008e0600 */
[----:B------:R0:W-:Y:S04]  /*4f3d0*/  STL [R1+0xfa4], R8 ;  /* 0x000fa40801007387 */ /* 0x0001e80000100800 */
[----:B------:R-:W-:Y:S01]  /*4f3e0*/  STL [R1+0xfac], R21 ;  /* 0x000fac1501007387 */ /* 0x000fe20000100800 */
[----:B---3--:R-:W-:-:S03]  /*4f3f0*/  IADD3 R23, P1, R23, R27, RZ ;  /* 0x0000001b17177210 */ /* 0x008fc60007f3e0ff */
[----:B0-----:R-:W2:Y:S04]  /*4f400*/  LDL.LU R8, [R1+0xf90] ;  /* 0x000f900001087983 */ /* 0x001ea80000300800 */
        /* <DEDUP_REMOVED lines=8> */
[----:B------:R-:W-:Y:S01]  /*4f490*/  STL [R1+0xf94], R23 ;  /* 0x000f941701007387 */ /* 0x000fe20000100800 */
[----:B------:R-:W-:-:S03]  /*4f4a0*/  IADD3.X R29, R29, R0, RZ, P5, !PT ;  /* 0x000000001d1d7210 */ /* 0x000fc60002ffe4ff */
        /* <DEDUP_REMOVED lines=12> */
[----:B------:R-:W-:-:S05]  /*4f570*/  IADD3 R28, P5, R28, R27, RZ ;  /* 0x0000001b1c1c7210 */ /* 0x000fca0007fbe0ff */
        /* <DEDUP_REMOVED lines=31> */
[-C--:B---3--:R-:W-:Y:S01]  /*4f770*/  IADD3 R29, P1, R29, R27.reuse, RZ ;  /* 0x0000001b1d1d7210 */ /* 0x088fe20007f3e0ff */
[----:B------:R-:W-:Y:S01]  /*4f780*/  IMAD.X R13, R13, 0x1, R0, P2 ;  /* 0x000000010d0d7824 */ /* 0x000fe200010e0600 */
[----:B------:R-:W-:-:S03]  /*4f790*/  IADD3 R24, P2, R24, R27, RZ ;  /* 0x0000001b18187210 */ /* 0x000fc60007f5e0ff */
[----:B------:R0:W-:Y:S04]  /*4f7a0*/  STL [R1+0xf64], R29 ;  /* 0x000f641d01007387 */ /* 0x0001e80000100800 */
[----:B0-----:R-:W3:Y:S01]  /*4f7b0*/  LDL.LU R29, [R1+0xf20] ;  /* 0x000f2000011d7983 */ /* 0x001ee20000300800 */
[--C-:B------:R-:W-:Y:S01]  /*4f7c0*/  IMAD.X R28, R28, 0x1, R0.reuse, P3 ;  /* 0x000000011c1c7824 */ /* 0x100fe200018e0600 */
[-C--:B------:R-:W-:Y:S01]  /*4f7d0*/  IADD3 R25, P3, R25, R27.reuse, RZ ;  /* 0x0000001b19197210 */ /* 0x080fe20007f7e0ff */
[--C-:B------:R-:W-:Y:S01]  /*4f7e0*/  IMAD.X R26, R26, 0x1, R0.reuse, P4 ;  /* 0x000000011a1a7824 */ /* 0x100fe200020e0600 */
[----:B------:R-:W-:Y:S02]  /*4f7f0*/  IADD3 R6, P4, R6, R27, RZ ;  /* 0x0000001b06067210 */ /* 0x000fe40007f9e0ff */
[----:B------:R0:W-:Y:S04]  /*4f800*/  STL [R1+0xf80], R28 ;  /* 0x000f801c01007387 */ /* 0x0001e80000100800 */
[----:B------:R-:W-:Y:S01]  /*4f810*/  STL [R1+0xf88], R13 ;  /* 0x000f880d01007387 */ /* 0x000fe20000100800 */
[----:B------:R-:W-:-:S02]  /*4f820*/  IMAD.X R5, R5, 0x1, R0, P5 ;  /* 0x0000000105057824 */ /* 0x000fc400028e0600 */
[--C-:B------:R-:W-:Y:S01]  /*4f830*/  IMAD.X R3, R3, 0x1, R0.reuse, P6 ;  /* 0x0000000103037824 */ /* 0x100fe200030e0600 */
        /* <DEDUP_REMOVED lines=12> */
[----:B------:R-:W-:-:S03]  /*4f900*/  IMAD.X R21, R21, 0x1, R0, P2 ;  /* 0x0000000115157824 */ /* 0x000fc600010e0600 */
        /* <DEDUP_REMOVED lines=9> */
[-C--:B------:R-:W-:Y:S01]  /*4f9a0*/  IADD3 R7, P3, R7, R27.reuse, RZ ;  /* 0x0000001b07077210 */ /* 0x080fe20007f7e0ff */
[--C-:B------:R-:W-:Y:S01]  /*4f9b0*/  IMAD.X R11, R11, 0x1, R0.reuse, P4 ;  /* 0x000000010b0b7824 */ /* 0x100fe200020e0600 */
[-C--:B------:R-:W-:Y:S01]  /*4f9c0*/  IADD3 R10, P4, R10, R27.reuse, RZ ;  /* 0x0000001b0a0a7210 */ /* 0x080fe20007f9e0ff */
[----:B------:R-:W-:Y:S04]  /*4f9d0*/  STL [R1+0xf2c], R20 ;  /* 0x000f2c1401007387 */ /* 0x000fe80000100800 */
[----:B------:R-:W-:Y:S04]  /*4f9e0*/  STL [R1+0xf24], R7 ;  /* 0x000f240701007387 */ /* 0x000fe80000100800 */
[----:B------:R-:W-:Y:S01]  /*4f9f0*/  STL [R1+0xf48], R11 ;  /* 0x000f480b01007387 */ /* 0x000fe20000100800 */
[--C-:B--2---:R-:W-:Y:S01]  /*4fa00*/  IMAD.X R23, R23, 0x1, R0.reuse, P5 ;  /* 0x0000000117177824 */ /* 0x104fe200028e0600 */
[-C--:B------:R-:W-:Y:S01]  /*4fa10*/  IADD3 R15, P5, R15, R27.reuse, RZ ;  /* 0x0000001b0f0f7210 */ /* 0x080fe20007fbe0ff */
[--C-:B------:R-:W-:Y:S01]  /*4fa20*/  IMAD.X R14, R14, 0x1, R0.reuse, P6 ;  /* 0x000000010e0e7824 */ /* 0x100fe200030e0600 */
[----:B------:R-:W-:Y:S01]  /*4fa30*/  IADD3 R16, P6, R16, R27, RZ ;  /* 0x0000001b10107210 */ /* 0x000fe20007fde0ff */
[----:B------:R-:W-:Y:S01]  /*4fa40*/  STL [R1+0xf1c], R10 ;  /* 0x000f1c0a01007387 */ /* 0x000fe20000100800 */
[----:B------:R-:W-:-:S02]  /*4fa50*/  IMAD.X R17, R17, 0x1, R0, P1 ;  /* 0x0000000111117824 */ /* 0x000fc400008e0600 */
[--C-:B------:R-:W-:Y:S01]  /*4fa60*/  IMAD.X R19, R19, 0x1, R0.reuse, P2 ;  /* 0x0000000113137824 */ /* 0x100fe200010e0600 */
[----:B------:R-:W-:Y:S04]  /*4fa70*/  STL [R1+0xf40], R23 ;  /* 0x000f401701007387 */ /* 0x000fe80000100800 */
        /* <DEDUP_REMOVED lines=12> */
[----:B---3--:R-:W-:-:S05]  /*4fb40*/  IMAD.X R29, R29, 0x1, R0, P3 ;  /* 0x000000011d1d7824 */ /* 0x008fca00018e0600 */
[----:B------:R0:W-:Y:S04]  /*4fb50*/  STL [R1+0xf20], R29 ;  /* 0x000f201d01007387 */ /* 0x0001e80000100800 */
[----:B0-----:R-:W3:Y:S04]  /*4fb60*/  LDL.LU R29, [R1+0xedc] ;  /* 0x000edc00011d7983 */ /* 0x001ee80000300800 */
[----:B------:R-:W3:Y:S04]  /*4fb70*/  LDL.LU R25, [R1+0xf00] ;  /* 0x000f000001197983 */ /* 0x000ee80000300800 */
[----:B------:R-:W3:Y:S04]  /*4fb80*/  LDL.LU R26, [R1+0xed4] ;  /* 0x000ed400011a7983 */ /* 0x000ee80000300800 */
[----:B------:R-:W3:Y:S01]  /*4fb90*/  LDL.LU R6, [R1+0xef8] ;  /* 0x000ef80001067983 */ /* 0x000ee20000300800 */
[----:B------:R-:W-:-:S05]  /*4fba0*/  IADD3 R28, P3, R28, R27, RZ ;  /* 0x0000001b1c1c7210 */ /* 0x000fca0007f7e0ff */
        /* <DEDUP_REMOVED lines=25> */
[----:B--2---:R-:W-:Y:S01]  /*4fd40*/  IADD3.X R8, R8, R0, RZ, P5, !PT ;  /* 0x0000000008087210 */ /* 0x004fe20002ffe4ff */
[----:B------:R-:W-:Y:S01]  /*4fd50*/  IMAD.X R24, R24, 0x1, R0, P6 ;  /* 0x0000000118187824 */ /* 0x000fe200030e0600 */
[----:B------:R-:W-:-:S03]  /*4fd60*/  IADD3 R13, P5, R13, R27, RZ ;  /* 0x0000001b0d0d7210 */ /* 0x000fc60007fbe0ff */
[----:B------:R0:W-:Y:S04]  /*4fd70*/  STL [R1+0xf10], R8 ;  /* 0x000f100801007387 */ /* 0x0001e80000100800 */
[----:B0-----:R-:W2:Y:S01]  /*4fd80*/  LDL.LU R8, [R1+0xe7c] ;  /* 0x000e7c0001087983 */ /* 0x001ea20000300800 */
[-C--:B---3--:R-:W-:Y:S01]  /*4fd90*/  IADD3 R29, P6, R29, R27.reuse, RZ ;  /* 0x0000001b1d1d7210 */ /* 0x088fe20007fde0ff */
[--C-:B------:R-:W-:Y:S01]  /*4fda0*/  IMAD.X R25, R25, 0x1, R0.reuse, P1 ;  /* 0x0000000119197824 */ /* 0x100fe200008e0600 */
[-C--:B------:R-:W-:Y:S01]  /*4fdb0*/  IADD3 R26, P1, R26, R27.reuse, RZ ;  /* 0x0000001b1a1a7210 */ /* 0x080fe20007f3e0ff */
[--C-:B------:R-:W-:Y:S02]  /*4fdc0*/  IMAD.X R6, R6, 0x1, R0.reuse, P2 ;  /* 0x0000000106067824 */ /* 0x100fe400010e0600 */
[----:B------:R0:W-:Y:S04]  /*4fdd0*/  STL [R1+0xedc], R29 ;  /* 0x000edc1d01007387 */ /* 0x0001e80000100800 */
[----:B------:R-:W-:Y:S01]  /*4fde0*/  STL [R1+0xee4], R13 ;  /* 0x000ee40d01007387 */ /* 0x000fe20000100800 */
[----:B------:R-:W-:Y:S01]  /*4fdf0*/  IADD3 R5, P2, R5, R27, RZ ;  /* 0x0000001b05057210 */ /* 0x000fe20007f5e0ff */
[----:B------:R-:W-:-:S02]  /*4fe00*/  IMAD.X R4, R4, 0x1, R0, P3 ;  /* 0x0000000104047824 */ /* 0x000fc400018e0600 */
[----:B0-----:R-:W3:Y:S04]  /*4fe10*/  LDL.LU R29, [R1+0xea0] ;  /* 0x000ea000011d7983 */ /* 0x001ee80000300800 */
[----:B------:R-:W-:Y:S04]  /*4fe20*/  STL [R1+0xf08], R24 ;  /* 0x000f081801007387 */ /* 0x000fe80000100800 */
[----:B------:R-:W-:Y:S01]  /*4fe30*/  STL [R1+0xf00], R25 ;  /* 0x000f001901007387 */ /* 0x000fe20000100800 */
[----:B------:R-:W-:-:S03]  /*4fe40*/  IMAD.X R28, R28, 0x1, R0, P4 ;  /* 0x000000011c1c7824 */ /* 0x000fc600020e0600 */
[----:B------:R-:W-:Y:S01]  /*4fe50*/  STL [R1+0xed4], R26 ;  /* 0x000ed41a01007387 */ /* 0x000fe20000100800 */
[----:B------:R-:W-:-:S03]  /*4fe60*/  IADD3 R3, P3, R3, R27, RZ ;  /* 0x0000001b03037210 */ /* 0x000fc60007f7e0ff */
[----:B------:R-:W-:Y:S04]  /*4fe70*/  STL [R1+0xef8], R6 ;  /* 0x000ef80601007387 */ /* 0x000fe80000100800 */
[----:B------:R-:W-:Y:S01]  /*4fe80*/  STL [R1+0xecc], R5 ;  /* 0x000ecc0501007387 */ /* 0x000fe20000100800 */
[----:B------:R-:W-:-:S03]  /*4fe90*/  IADD3 R12, P4, R12, R27, RZ ;  /* 0x0000001b0c0c7210 */ /* 0x000fc60007f9e0ff */
[----:B------:R0:W-:Y:S01]  /*4fea0*/  STL [R1+0xee8], R28 ;  /* 0x000ee81c01007387 */ /* 0x0001e20000100800 */
[--C-:B------:R-:W-:Y:S02]  /*4feb0*/  IMAD.X R22, R22, 0x1, R0.reuse, P5 ;  /* 0x0000000116167824 */ /* 0x100fe400028e0600 */
[----:B------:R-:W-:Y:S01]  /*4fec0*/  IMAD.X R20, R20, 0x1, R0, P6 ;  /* 0x0000000114147824 */ /* 0x000fe200030e0600 */
[----:B------:R-:W-:Y:S01]  /*4fed0*/  STL [R1+0xef0], R4 ;  /* 0x000ef00401007387 */ /* 0x000fe20000100800 */
[----:B------:R-:W-:-:S03]  /*4fee0*/  IADD3 R21, P5, R21, R27, RZ ;  /* 0x0000001b15157210 */ /* 0x000fc60007fbe0ff */
[----:B0-----:R-:W3:Y:S01]  /*4fef0*/  LDL.LU R28, [R1+0xe74] ;  /* 0x000e7400011c7983 */ /* 0x001ee20000300800 */
        /* <DEDUP_REMOVED lines=12> */
[----:B------:R-:W-:Y:S04]  /*4ffc0*/  STL [R1+0xea4], R11 ;  /* 0x000ea40b01007387 */ /* 0x000fe80000100800 */
[----:B------:R-:W-:Y:S01]  /*4ffd0*/  STL [R1+0xec8], R10 ;  /* 0x000ec80a01007387 */ /* 0x000fe20000100800 */
[-C--:B----4-:R-:W-:Y:S01]  /*4ffe0*/  IADD3 R23, P2, R23, R27.reuse, RZ ;  /* 0x0000001b17177210 */ /* 0x090fe20007f5e0ff */
        /* <DEDUP_REMOVED lines=20> */
[----:B0-----:R-:W2:Y:S04]  /*50130*/  LDL.LU R8, [R1+0xe88] ;  /* 0x000e880001087983 */ /* 0x001ea80000300800 */
[----:B------:R-:W2:Y:S04]  /*50140*/  LDL.LU R25, [R1+0xe5c] ;  /* 0x000e5c0001197983 */ /* 0x000ea80000300800 */
[----:B------:R-:W2:Y:S04]  /*50150*/  LDL.LU R26, [R1+0xe80] ;  /* 0x000e8000011a7983 */ /* 0x000ea80000300800 */
[----:B------:R-:W2:Y:S01]  /*50160*/  LDL.LU R6, [R1+0xe54] ;  /* 0x000e540001067983 */ /* 0x000ea20000300800 */
[----:B---3--:R-:W-:-:S05]  /*50170*/  IMAD.X R29, R29, 0x1, R0, P1 ;  /* 0x000000011d1d7824 */ /* 0x008fca00008e0600 */
        /* <DEDUP_REMOVED lines=30> */
[----:B--2---:R-:W-:Y:S01]  /*50360*/  IMAD.X R8, R8, 0x1, R0, P4 ;  /* 0x0000000108087824 */ /* 0x004fe200020e0600 */
[----:B------:R-:W-:Y:S02]  /*50370*/  IADD3 R25, P4, R25, R27, RZ ;  /* 0x0000001b19197210 */ /* 0x000fe40007f9e0ff */
[----:B------:R-:W-:-:S02]  /*50380*/  IADD3.X R26, R26, R0, RZ, P5, !PT ;  /* 0x000000001a1a7210 */ /* 0x000fc40002ffe4ff */
[----:B------:R-:W-:Y:S01]  /*50390*/  IADD3 R6, P5, R6, R27, RZ ;  /* 0x0000001b06067210 */ /* 0x000fe20007fbe0ff */
[----:B------:R0:W-:Y:S04]  /*503a0*/  STL [R1+0xe88], R8 ;  /* 0x000e880801007387 */ /* 0x0001e80000100800 */
[----:B------:R-:W-:Y:S04]  /*503b0*/  STL [R1+0xe90], R13 ;  /* 0x000e900d01007387 */ /* 0x000fe80000100800 */
[----:B0-----:R-:W2:Y:S04]  /*503c0*/  LDL.LU R8, [R1+0xdfc] ;  /* 0x000dfc0001087983 */ /* 0x001ea80000300800 */
[----:B------:R-:W-:Y:S01]  /*503d0*/  STL [R1+0xe64], R24 ;  /* 0x000e641801007387 */ /* 0x000fe20000100800 */
[----:B---3--:R-:W-:-:S03]  /*503e0*/  IMAD.X R5, R5, 0x1, R0, P6 ;  /* 0x0000000105057824 */ /* 0x008fc600030e0600 */
[----:B------:R-:W-:Y:S01]  /*503f0*/  STL [R1+0xe5c], R25 ;  /* 0x000e5c1901007387 */ /* 0x000fe20000100800 */
[--C-:B------:R-:W-:Y:S01]  /*50400*/  IMAD.X R3, R3, 0x1, R0.reuse, P1 ;  /* 0x0000000103037824 */ /* 0x100fe200008e0600 */
[-C--:B------:R-:W-:Y:S02]  /*50410*/  IADD3 R4, P6, R4, R27.reuse, RZ ;  /* 0x0000001b04047210 */ /* 0x080fe40007fde0ff */
[----:B------:R-:W-:Y:S04]  /*50420*/  STL [R1+0xe80], R26 ;  /* 0x000e801a01007387 */ /* 0x000fe80000100800 */
[----:B------:R-:W-:Y:S04]  /*50430*/  STL [R1+0xe54], R6 ;  /* 0x000e540601007387 */ /* 0x000fe80000100800 */
[----:B------:R-:W-:Y:S01]  /*50440*/  STL [R1+0xe78], R5 ;  /* 0x000e780501007387 */ /* 0x000fe20000100800 */
[-C--:B------:R-:W-:Y:S01]  /*50450*/  IADD3 R29, P1, R29, R27.reuse, RZ ;  /* 0x0000001b1d1d7210 */ /* 0x080fe20007f3e0ff */
[--C-:B------:R-:W-:Y:S01]  /*50460*/  IMAD.X R12, R12, 0x1, R0.reuse, P2 ;  /* 0x000000010c0c7824 */ /* 0x100fe200010e0600 */
[----:B------:R-:W-:Y:S01]  /*50470*/  IADD3 R22, P2, R22, R27, RZ ;  /* 0x0000001b16167210 */ /* 0x000fe20007f5e0ff */
[----:B------:R-:W-:-:S02]  /*50480*/  IMAD.X R21, R21, 0x1, R0, P3 ;  /* 0x0000000115157824 */ /* 0x000fc400018e0600 */
[----:B------:R0:W-:Y:S04]  /*50490*/  STL [R1+0xe44], R29 ;  /* 0x000e441d01007387 */ /* 0x0001e80000100800 */
[----:B------:R-:W-:Y:S01]  /*504a0*/  STL [R1+0xe4c], R4 ;  /* 0x000e4c0401007387 */ /* 0x000fe20000100800 */
[----:B------:R-:W-:-:S03]  /*504b0*/  IADD3 R20, P3, R20, R27, RZ ;  /* 0x0000001b14147210 */ /* 0x000fc60007f7e0ff */
[----:B0-----:R-:W3:Y:S04]  /*504c0*/  LDL.LU R29, [R1+0xe20] ;  /* 0x000e2000011d7983 */ /* 0x001ee80000300800 */
[----:B------:R-:W-:Y:S01]  /*504d0*/  STL [R1+0xe70], R3 ;  /* 0x000e700301007387 */ /* 0x000fe20000100800 */
[----:B------:R-:W-:-:S03]  /*504e0*/  IMAD.X R28, R28, 0x1, R0, P4 ;  /* 0x000000011c1c7824 */ /* 0x000fc600020e0600 */
[----:B------:R-:W-:Y:S04]  /*504f0*/  STL [R1+0xe68], R12 ;  /* 0x000e680c01007387 */ /* 0x000fe80000100800 */
[----:B------:R-:W-:Y:S04]  /*50500*/  STL [R1+0xe3c], R22 ;  /* 0x000e3c1601007387 */ /* 0x000fe80000100800 */
[----:B------:R0:W-:Y:S01]  /*50510*/  STL [R1+0xe58], R28 ;  /* 0x000e581c01007387 */ /* 0x0001e20000100800 */
[----:B------:R-:W-:Y:S01]  /*50520*/  IADD3 R7, P4, R7, R27, RZ ;  /* 0x0000001b07077210 */ /* 0x000fe20007f9e0ff */
[----:B------:R-:W-:-:S02]  /*50530*/  IMAD.X R11, R11, 0x1, R0, P5 ;  /* 0x000000010b0b7824 */ /* 0x000fc400028e0600 */
        /* <DEDUP_REMOVED lines=11> */
[----:B------:R-:W-:-:S03]  /*505f0*/  IMAD.X R17, R17, 0x1, R0, P2 ;  /* 0x0000000111117824 */ /* 0x000fc600010e0600 */
[----:B------:R-:W-:Y:S04]  /*50600*/  STL [R1+0xe48], R23 ;  /* 0x000e481701007387 */ /* 0x000fe80000100800 */
[----:B------:R-:W-:Y:S01]  /*50610*/  STL [R1+0xe1c], R15 ;  /* 0x000e1c0f01007387 */ /* 0x000fe20000100800 */
[----:B------:R-:W-:-:S03]  /*50620*/  IADD3 R18, P2, R18, R27, RZ ;  /* 0x0000001b12127210 */ /* 0x000fc60007f5e0ff */
[----:B------:R-:W-:Y:S01]  /*50630*/  STL [R1+0xe40], R14 ;  /* 0x000e400e01007387 */ /* 0x000fe20000100800 */
[----:B------:R-:W-:-:S03]  /*50640*/  IMAD.X R19, R19, 0x1, R0, P3 ;  /* 0x0000000113137824 */ /* 0x000fc600018e0600 */
[----:B------:R-:W-:Y:S01]  /*50650*/  STL [R1+0xe14], R16 ;  /* 0x000e141001007387 */ /* 0x000fe20000100800 */
[----:B------:R-:W-:-:S03]  /*50660*/  IADD3 R9, P3, R9, R27, RZ ;  /* 0x0000001b09097210 */ /* 0x000fc60007f7e0ff */
[----:B------:R-:W-:Y:S04]  /*50670*/  STL [R1+0xe38], R17 ;  /* 0x000e381101007387 */ /* 0x000fe80000100800 */
[----:B------:R-:W3:Y:S04]  /*50680*/  LDL.LU R25, [R1+0xe18] ;  /* 0x000e180001197983 */ /* 0x000ee80000300800 */
[----:B------:R-:W-:Y:S04]  /*50690*/  STL [R1+0xe0c], R18 ;  /* 0x000e0c1201007387 */ /* 0x000fe80000100800 */
[----:B------:R-:W-:Y:S01]  /*506a0*/  STL [R1+0xe30], R19 ;  /* 0x000e301301007387 */ /* 0x000fe20000100800 */
[----:B----4-:R-:W-:-:S05]  /*506b0*/  IMAD.X R2, R2, 0x1, R0, P4 ;  /* 0x0000000102027824 */ /* 0x010fca00020e0600 */
[----:B------:R0:W-:Y:S04]  /*506c0*/  STL [R1+0xe28], R2 ;  /* 0x000e280201007387 */ /* 0x0001e80000100800 */
[----:B------:R1:W-:Y:S04]  /*506d0*/  STL [R1+0xe04], R9 ;  /* 0x000e040901007387 */ /* 0x0003e80000100800 */
[----:B0-----:R-:W4:Y:S04]  /*506e0*/  LDL.LU R2, [R1+0xdec] ;  /* 0x000dec0001027983 */ /* 0x001f280000300800 */
[----:B------:R-:W4:Y:S04]  /*506f0*/  LDL.LU R13, [R1+0xe10] ;  /* 0x000e1000010d7983 */ /* 0x000f280000300800 */
[----:B------:R-:W4:Y:S04]  /*50700*/  LDL.LU R24, [R1+0xde4] ;  /* 0x000de40001187983 */ /* 0x000f280000300800 */
        /* <DEDUP_REMOVED lines=11> */
[----:B------:R-:W2:Y:S01]  /*507c0*/  LDL.LU R7, [R1+0xde0] ;  /* 0x000de00001077983 */ /* 0x000ea20000300800 */
[----:B---3--:R-:W-:-:S05]  /*507d0*/  IMAD.X R29, R29, 0x1, R0, P5 ;  /* 0x000000011d1d7824 */ /* 0x008fca00028e0600 */
[----:B------:R3:W-:Y:S04]  /*507e0*/  STL [R1+0xe20], R29 ;  /* 0x000e201d01007387 */ /* 0x0007e80000100800 */
[----:B------:R-:W2:Y:S04]  /*507f0*/  LDL.LU R11, [R1+0xdb4] ;  /* 0x000db400010b7983 */ /* 0x000ea80000300800 */
[----:B------:R-:W2:Y:S04]  /*50800*/  LDL.LU R10, [R1+0xdd8] ;  /* 0x000dd800010a7983 */ /* 0x000ea80000300800 */
[----:B------:R-:W2:Y:S04]  /*50810*/  LDL.LU R23, [R1+0xdac] ;  /* 0x000dac0001177983 */ /* 0x000ea80000300800 */
[----:B------:R-:W2:Y:S04]  /*50820*/  LDL.LU R15, [R1+0xdd0] ;  /* 0x000dd000010f7983 */ /* 0x000ea80000300800 */
[----:B------:R-:W2:Y:S01]  /*50830*/  LDL.LU R14, [R1+0xda4] ;  /* 0x000da400010e7983 */ /* 0x000ea20000300800 */
[----:B------:R-:W-:-:S05]  /*50840*/  IADD3 R28, P5, R28, R27, RZ ;  /* 0x0000001b1c1c7210 */ /* 0x000fca0007fbe0ff */
[----:B------:R3:W-:Y:S04]  /*50850*/  STL [R1+0xdf4], R28 ;  /* 0x000df41c01007387 */ /* 0x0007e80000100800 */
[----:B------:R-:W2:Y:S04]  /*50860*/  LDL.LU R16, [R1+0xdc8] ;  /* 0x000dc80001107983 */ /* 0x000ea80000300800 */
[----:B------:R-:W2:Y:S04]  /*50870*/  LDL.LU R17, [R1+0xd9c] ;  /* 0x000d9c0001117983 */ /* 0x000ea80000300800 */
[----:B------:R-:W2:Y:S04]  /*50880*/  LDL.LU R18, [R1+0xdc0] ;  /* 0x000dc00001127983 */ /* 0x000ea80000300800 */
[----:B------:R-:W2:Y:S04]  /*50890*/  LDL.LU R19, [R1+0xd94] ;  /* 0x000d940001137983 */ /* 0x000ea80000300800 */
[----:B-1----:R-:W2:Y:S04]  /*508a0*/  LDL.LU R9, [R1+0xdb8] ;  /* 0x000db80001097983 */ /* 0x002ea80000300800 */
[----:B0-----:R-:W2:Y:S04]  /*508b0*/  LDL.LU R8, [R1+0xd8c] ;  /* 0x000d8c0001087983 */ /* 0x001ea80000300800 */
[----:B---3--:R-:W3:Y:S01]  /*508c0*/  LDL.LU R29, [R1+0xdb0] ;  /* 0x000db000011d7983 */ /* 0x008ee20000300800 */
[----:B------:R-:W-:-:S03]  /*508d0*/  IMAD.X R25, R25, 0x1, R0, P6 ;  /* 0x0000000119197824 */ /* 0x000fc600030e0600 */
[----:B------:R-:W3:Y:S04]  /*508e0*/  LDL.LU R28, [R1+0xd84] ;  /* 0x000d8400011c7983 */ /* 0x000ee80000300800 */
[----:B------:R0:W-:Y:S02]  /*508f0*/  STL [R1+0xe18], R25 ;  /* 0x000e181901007387 */ /* 0x0001e40000100800 */
[----:B0-----:R-:W0:Y:S01]  /*50900*/  LDC R25, c[0x0][0x23c] ;  /* 0x00008f00ff197b82 */ /* 0x001e220000000800 */
[----:B----4-:R-:W-:-:S05]  /*50910*/  IADD3 R2, P6, R2, R27, RZ ;  /* 0x0000001b02027210 */ /* 0x010fca0007fde0ff */
[----:B------:R1:W-:Y:S04]  /*50920*/  STL [R1+0xdec], R2 ;  /* 0x000dec0201007387 */ /* 0x0003e80000100800 */
[----:B-1----:R-:W4:Y:S01]  /*50930*/  LDL.LU R2, [R1+0x1944] ;  /* 0x0019440001027983 */ /* 0x002f220000300800 */
[----:B------:R-:W-:Y:S01]  /*50940*/  IMAD.X R13, R13, 0x1, R0, P1 ;  /* 0x000000010d0d7824 */ /* 0x000fe200008e0600 */
[----:B------:R-:W-:-:S05]  /*50950*/  IADD3 R24, P1, R24, R27, RZ ;  /* 0x0000001b18187210 */ /* 0x000fca0007f3e0ff */
[----:B------:R0:W-:Y:S01]  /*50960*/  STL [R1+0xde4], R24 ;  /* 0x000de41801007387 */ /* 0x0001e20000100800 */
[----:B------:R-:W-:Y:S01]  /*50970*/  IMAD.X R26, R26, 0x1, R0, P2 ;  /* 0x000000011a1a7824 */ /* 0x000fe200010e0600 */
[----:B------:R-:W-:Y:S01]  /*50980*/  IADD3 R6, P2, R6, R27, RZ ;  /* 0x0000001b06067210 */ /* 0x000fe20007f5e0ff */
[----:B0-----:R-:W-:-:S04]  /*50990*/  IMAD.SHL.U32 R24, R25, 0x80, RZ ;  /* 0x0000008019187824 */ /* 0x001fc800078e00ff */
[----:B------:R-:W-:Y:S01]  /*509a0*/  IMAD.SHL.U32 R24, R24, 0x2, RZ ;  /* 0x0000000218187824 */ /* 0x000fe200078e00ff */
[----:B------:R-:W-:Y:S01]  /*509b0*/  IADD3.X R5, R5, R0, RZ, P3, !PT ;  /* 0x0000000005057210 */ /* 0x000fe20001ffe4ff */
[----:B------:R-:W-:Y:S01]  /*509c0*/  STL [R1+0xe10], R13 ;  /* 0x000e100d01007387 */ /* 0x000fe20000100800 */
[--C-:B--2---:R-:W-:Y:S02]  /*509d0*/  IMAD.X R3, R3, 0x1, R0.reuse, P4 ;  /* 0x0000000103037824 */ /* 0x104fe400020e0600 */
[----:B------:R-:W-:Y:S01]  /*509e0*/  IMAD.X R22, R22, 0x1, R0, P5 ;  /* 0x0000000116167824 */ /* 0x000fe200028e0600 */
[-C--:B------:R-:W-:Y:S01]  /*509f0*/  IADD3 R4, P3, R4, R24.reuse, RZ ;  /* 0x0000001804047210 */ /* 0x080fe20007f7e0ff */
[----:B------:R-:W-:Y:S04]  /*50a00*/  STL [R1+0xe08], R26 ;  /* 0x000e081a01007387 */ /* 0x000fe80000100800 */
[----:B------:R-:W-:Y:S01]  /*50a10*/  STL [R1+0xddc], R6 ;  /* 0x000ddc0601007387 */ /* 0x000fe20000100800 */
[----:B------:R-:W-:-:S03]  /*50a20*/  IADD3 R12, P4, R12, R24, RZ ;  /* 0x000000180c0c7210 */ /* 0x000fc60007f9e0ff */
[----:B------:R-:W-:Y:S04]  /*50a30*/  STL [R1+0xe00], R5 ;  /* 0x000e000501007387 */ /* 0x000fe80000100800 */
[----:B------:R-:W-:Y:S04]  /*50a40*/  STL [R1+0xdd4], R4 ;  /* 0x000dd40401007387 */ /* 0x000fe80000100800 */
[----:B------:R-:W-:Y:S01]  /*50a50*/  STL [R1+0xdf8], R3 ;  /* 0x000df80301007387 */ /* 0x000fe20000100800 */
[----:B----4-:R-:W-:-:S05]  /*50a60*/  IADD3 R2, P5, R2, R24, RZ ;  /* 0x0000001802027210 */ /* 0x010fca0007fbe0ff */
[----:B------:R0:W-:Y:S04]  /*50a70*/  STL [R1+0xdc4], R2 ;  /* 0x000dc40201007387 */ /* 0x0001e80000100800 */
[----:B------:R-:W-:Y:S04]  /*50a80*/  STL [R1+0xdcc], R12 ;  /* 0x000dcc0c01007387 */ /* 0x000fe80000100800 */
[----:B0-----:R-:W2:Y:S01]  /*50a90*/  LDL.LU R2, [R1+0x1940] ;  /* 0x0019400001027983 */ /* 0x001ea20000300800 */
[--C-:B------:R-:W-:Y:S01]  /*50aa0*/  IMAD.X R21, R21, 0x1, R0.reuse, P6 ;  /* 0x0000000115157824 */ /* 0x100fe200030e0600 */
[-C--:B------:R-:W-:Y:S01]  /*50ab0*/  IADD3 R20, P6, R20, R24.reuse, RZ ;  /* 0x0000001814147210 */ /* 0x080fe20007fde0ff */
[----:B------:R-:W-:Y:S01]  /*50ac0*/  IMAD.X R7, R7, 0x1, R0, P1 ;  /* 0x0000000107077824 */ /* 0x000fe200008e0600 */
[----:B------:R-:W-:Y:S01]  /*50ad0*/  STL [R1+0xdf0], R22 ;  /* 0x000df01601007387 */ /* 0x000fe20000100800 */
[----:B------:R-:W-:-:S03]  /*50ae0*/  IADD3 R11, P1, R11, R24, RZ ;  /* 0x000000180b0b7210 */ /* 0x000fc60007f3e0ff */
[----:B------:R-:W-:Y:S01]  /*50af0*/  STL [R1+0xde8], R21 ;  /* 0x000de81501007387 */ /* 0x000fe20000100800 */
[----:B------:R-:W-:-:S03]  /*50b00*/  IMAD.X R10, R10, 0x1, R0, P2 ;  /* 0x000000010a0a7824 */ /* 0x000fc600010e0600 */
[----:B------:R-:W-:Y:S01]  /*50b10*/  STL [R1+0xdbc], R20 ;  /* 0x000dbc1401007387 */ /* 0x000fe20000100800 */
[----:B------:R-:W-:-:S03]  /*50b20*/  IADD3 R23, P2, R23, R24, RZ ;  /* 0x0000001817177210 */ /* 0x000fc60007f5e0ff */
[----:B------:R-:W-:Y:S04]  /*50b30*/  STL [R1+0x183c], R0 ;  /* 0x00183c0001007387 */ /* 0x000fe80000100800 */
[----:B------:R-:W-:Y:S04]  /*50b40*/  STL [R1+0xde0], R7 ;  /* 0x000de00701007387 */ /* 0x000fe80000100800 */
[----:B------:R-:W-:Y:S04]  /*50b50*/  STL [R1+0xdb4], R11 ;  /* 0x000db40b01007387 */ /* 0x000fe80000100800 */
[----:B------:R-:W-:Y:S04]  /*50b60*/  STL [R1+0xdd8], R10 ;  /* 0x000dd80a01007387 */ /* 0x000fe80000100800 */
[----:B------:R-:W-:Y:S01]  /*50b70*/  STL [R1+0xdac], R23 ;  /* 0x000dac1701007387 */ /* 0x000fe20000100800 */
[--C-:B--2---:R-:W-:Y:S01]  /*50b80*/  IMAD.X R15, R15, 0x1, R2.reuse, P3 ;  /* 0x000000010f0f7824 */ /* 0x104fe200018e0602 */
[-C--:B------:R-:W-:Y:S01]  /*50b90*/  IADD3 R14, P3, R14, R24.reuse, RZ ;  /* 0x000000180e0e7210 */ /* 0x080fe20007f7e0ff */
[--C-:B------:R-:W-:Y:S01]  /*50ba0*/  IMAD.X R16, R16, 0x1, R2.reuse, P4 ;  /* 0x0000000110107824 */ /* 0x100fe200020e0602 */
[-C--:B------:R-:W-:Y:S01]  /*50bb0*/  IADD3 R17, P4, R17, R24.reuse, RZ ;  /* 0x0000001811117210 */ /* 0x080fe20007f9e0ff */
[----:B------:R-:W-:Y:S01]  /*50bc0*/  IMAD.X R18, R18, 0x1, R2, P5 ;  /* 0x0000000112127824 */ /* 0x000fe200028e0602 */
        /* <DEDUP_REMOVED lines=8> */
[----:B---3--:R-:W-:-:S03]  /*50c50*/  IMAD.X R29, R29, 0x1, R2, P1 ;  /* 0x000000011d1d7824 */ /* 0x008fc600008e0602 */
[----:B------:R-:W-:Y:S04]  /*50c60*/  STL [R1+0xd94], R19 ;  /* 0x000d941301007387 */ /* 0x000fe80000100800 */
[----:B------:R-:W-:Y:S04]  /*50c70*/  STL [R1+0xdb8], R9 ;  /* 0x000db80901007387 */ /* 0x000fe80000100800 */
[----:B------:R0:W-:Y:S01]  /*50c80*/  STL [R1+0x193c], R24 ;  /* 0x00193c1801007387 */ /* 0x0001e20000100800 */
[----:B------:R-:W-:-:S03]  /*50c90*/  IADD3 R28, P1, R28, R24, RZ ;  /* 0x000000181c1c7210 */ /* 0x000fc60007f3e0ff */
[----:B------:R-:W-:Y:S04]  /*50ca0*/  STL [R1+0xd8c], R8 ;  /* 0x000d8c0801007387 */ /* 0x000fe80000100800 */
[----:B0-----:R-:W2:Y:S04]  /*50cb0*/  LDL.LU R24, [R1+0xda8] ;  /* 0x000da80001187983 */ /* 0x001ea80000300800 */
[----:B------:R-:W-:Y:S04]  /*50cc0*/  STL [R1+0xdb0], R29 ;  /* 0x000db01d01007387 */ /* 0x000fe80000100800 */
[----:B------:R-:W3:Y:S04]  /*50cd0*/  LDL.LU R0, [R1+0xd98] ;  /* 0x000d980001007983 */ /* 0x000ee80000300800 */
[----:B------:R-:W-:Y:S04]  /*50ce0*/  STL [R1+0xd84], R28 ;  /* 0x000d841c01007387 */ /* 0x000fe80000100800 */
[----:B---3--:R0:W-:Y:S04]  /*50cf0*/  STL [R1+0x1930], R0 ;  /* 0x0019300001007387 */ /* 0x0081e80000100800 */
[----:B0-----:R-:W3:Y:S04]  /*50d00*/  LDL.LU R0, [R1+0xd74] ;  /* 0x000d740001007983 */ /* 0x001ee80000300800 */
[----:B---3--:R0:W-:Y:S04]  /*50d10*/  STL [R1+0x1934], R0 ;  /* 0x0019340001007387 */ /* 0x0081e80000100800 */
[----:B0-----:R-:W3:Y:S01]  /*50d20*/  LDL.LU R0, [R1+0xda0] ;  /* 0x000da00001007983 */ /* 0x001ee20000300800 */
[----:B--2---:R-:W-:-:S03]  /*50d30*/  IMAD.X R24, R24, 0x1, R2, P2 ;  /* 0x0000000118187824 */ /* 0x004fc600010e0602 */
[----:B---3--:R0:W-:Y:S04]  /*50d40*/  STL [R1+0x1938], R0 ;  /* 0x0019380001007387 */ /* 0x0081e80000100800 */
[----:B0-----:R-:W2:Y:S04]  /*50d50*/  LDL.LU R0, [R1+0xd7c] ;  /* 0x000d7c0001007983 */ /* 0x001ea80000300800 */
[----:B------:R-:W3:Y:S04]  /*50d60*/  LDL.LU R13, [R1+0xd6c] ;  /* 0x000d6c00010d7983 */ /* 0x000ee80000300800 */
[----:B------:R-:W4:Y:S04]  /*50d70*/  LDL.LU R25, [R1+0xd90] ;  /* 0x000d900001197983 */ /* 0x000f280000300800 */
        /* <DEDUP_REMOVED lines=24> */
[----:B------:R0:W-:Y:S04]  /*50f00*/  STL [R1+0xda8], R24 ;  /* 0x000da81801007387 */ /* 0x0001e80000100800 */
[----:B0-----:R-:W2:Y:S02]  /*50f10*/  LDL.LU R24, [R1+0x193c] ;  /* 0x00193c0001187983 */ /* 0x001ea40000300800 */
[----:B--2---:R-:W-:-:S05]  /*50f20*/  IADD3 R0, P2, R0, R24, RZ ;  /* 0x0000001800007210 */ /* 0x004fca0007f5e0ff */
[----:B------:R0:W-:Y:S04]  /*50f30*/  STL [R1+0xd7c], R0 ;  /* 0x000d7c0001007387 */ /* 0x0001e80000100800 */
[----:B0-----:R-:W2:Y:S02]  /*50f40*/  LDL.LU R0, [R1+0x1938] ;  /* 0x0019380001007983 */ /* 0x001ea40000300800 */
[----:B--2---:R-:W-:-:S05]  /*50f50*/  IMAD.X R0, R0, 0x1, R2, P3 ;  /* 0x0000000100007824 */ /* 0x004fca00018e0602 */
[----:B------:R0:W-:Y:S04]  /*50f60*/  STL [R1+0xda0], R0 ;  /* 0x000da00001007387 */ /* 0x0001e80000100800 */
[----:B0-----:R-:W2:Y:S02]  /*50f70*/  LDL.LU R0, [R1+0x1934] ;  /* 0x0019340001007983 */ /* 0x001ea40000300800 */
[----:B--2---:R-:W-:-:S05]  /*50f80*/  IADD3 R0, P3, R0, R24, RZ ;  /* 0x0000001800007210 */ /* 0x004fca0007f7e0ff */
[----:B------:R0:W-:Y:S04]  /*50f90*/  STL [R1+0xd74], R0 ;  /* 0x000d740001007387 */ /* 0x0001e80000100800 */
[----:B0-----:R-:W2:Y:S01]  /*50fa0*/  LDL.LU R0, [R1+0x1930] ;  /* 0x0019300001007983 */ /* 0x001ea20000300800 */
[--C-:B----4-:R-:W-:Y:S01]  /*50fb0*/  IMAD.X R25, R25, 0x1, R2.reuse, P5 ;  /* 0x0000000119197824 */ /* 0x110fe200028e0602 */
[-C--:B---3--:R-:W-:Y:S01]  /*50fc0*/  IADD3 R26, P5, R26, R24.reuse, RZ ;  /* 0x000000181a1a7210 */ /* 0x088fe20007fbe0ff */
[--C-:B------:R-:W-:Y:S01]  /*50fd0*/  IMAD.X R27, R27, 0x1, R2.reuse, P6 ;  /* 0x000000011b1b7824 */ /* 0x100fe200030e0602 */
[-C--:B------:R-:W-:Y:S01]  /*50fe0*/  IADD3 R6, P6, R6, R24.reuse, RZ ;  /* 0x0000001806067210 */ /* 0x080fe20007fde0ff */
[--C-:B------:R-:W-:Y:S01]  /*50ff0*/  IMAD.X R5, R5, 0x1, R2.reuse, P1 ;  /* 0x0000000105057824 */ /* 0x100fe200008e0602 */
[-C--:B------:R-:W-:Y:S01]  /*51000*/  IADD3 R4, P1, R4, R24.reuse, RZ ;  /* 0x0000001804047210 */ /* 0x080fe20007f3e0ff */
[----:B------:R-:W-:Y:S01]  /*51010*/  IMAD.X R3, R3, 0x1, R2, P2 ;  /* 0x0000000103037824 */ /* 0x000fe200010e0602 */
[----:B------:R-:W-:-:S02]  /*51020*/  IADD3 R12, P2, R12, R24, RZ ;  /* 0x000000180c0c7210 */ /* 0x000fc40007f5e0ff */
[----:B------:R-:W-:Y:S02]  /*51030*/  IADD3.X R22, R22, R2, RZ, P3, !PT ;  /* 0x0000000216167210 */ /* 0x000fe40001ffe4ff */
[-C--:B------:R-:W-:Y:S01]  /*51040*/  IADD3 R21, P3, R21, R24.reuse, RZ ;  /* 0x0000001815157210 */ /* 0x080fe20007f7e0ff */
[--C-:B------:R-:W-:Y:S01]  /*51050*/  IMAD.X R11, R11, 0x1, R2.reuse, P5 ;  /* 0x000000010b0b7824 */ /* 0x100fe200028e0602 */
        /* <DEDUP_REMOVED lines=8> */
[----:B------:R-:W-:Y:S01]  /*510e0*/  IADD3 R9, P3, R9, R24, RZ ;  /* 0x0000001809097210 */ /* 0x000fe20007f7e0ff */
[----:B------:R-:W-:-:S02]  /*510f0*/  IMAD.X R28, R28, 0x1, R2, P5 ;  /* 0x000000011c1c7824 */ /* 0x000fc400028e0602 */
[----:B--2---:R-:W-:Y:S01]  /*51100*/  IMAD.X R0, R0, 0x1, R2, P4 ;  /* 0x0000000100007824 */ /* 0x004fe200020e0602 */
[----:B------:R-:W-:-:S04]  /*51110*/  IADD3 R13, P4, R13, R24, RZ ;  /* 0x000000180d0d7210 */ /* 0x000fc80007f9e0ff */
        /* <DEDUP_REMOVED lines=38> */
[----:B--2---:R-:W-:-:S03]  /*51380*/  IADD3 R2, P5, R2, R24, RZ ;  /* 0x0000001802027210 */ /* 0x004fc60007fbe0ff */
        /* <DEDUP_REMOVED lines=28> */
[----:B------:R0:W-:Y:S04]  /*51550*/  STL [R1+0xd04], R2 ;  /* 0x000d040201007387 */ /* 0x0001e80000100800 */
[----:B0-----:R-:W2:Y:S02]  /*51560*/  LDL.LU R2, [R1+0x192c] ;  /* 0x00192c0001027983 */ /* 0x001ea40000300800 */
[----:B--2---:R-:W-:-:S05]  /*51570*/  IMAD.X R0, R0, 0x1, R2, P6 ;  /* 0x0000000100007824 */ /* 0x004fca00030e0602 */
[----:B------:R0:W-:Y:S04]  /*51580*/  STL [R1+0xd28], R0 ;  /* 0x000d280001007387 */ /* 0x0001e80000100800 */
[----:B0-----:R-:W2:Y:S02]  /*51590*/  LDL.LU R0, [R1+0x1928] ;  /* 0x0019280001007983 */ /* 0x001ea40000300800 */
[----:B--2---:R-:W-:-:S05]  /*515a0*/  IADD3 R0, P6, R0, R24, RZ ;  /* 0x0000001800007210 */ /* 0x004fca0007fde0ff */
[----:B------:R0:W-:Y:S04]  /*515b0*/  STL [R1+0xcfc], R0 ;  /* 0x000cfc0001007387 */ /* 0x0001e80000100800 */
[----:B0-----:R-:W2:Y:S02]  /*515c0*/  LDL.LU R0, [R1+0x1924] ;  /* 0x0019240001007983 */ /* 0x001ea40000300800 */
[----:B--2---:R-:W-:-:S05]  /*515d0*/  IMAD.X R0, R0, 0x1, R2, P1 ;  /* 0x0000000100007824 */ /* 0x004fca00008e0602 */
[----:B------:R0:W-:Y:S04]  /*515e0*/  STL [R1+0xd20], R0 ;  /* 0x000d200001007387 */ /* 0x0001e80000100800 */
[----:B0-----:R-:W2:Y:S01]  /*515f0*/  LDL.LU R0, [R1+0x1920] ;  /* 0x0019200001007983 */ /* 0x001ea20000300800 */
[--C-:B---3--:R-:W-:Y:S01]  /*51600*/  IMAD.X R13, R13, 0x1, R2.reuse, P2 ;  /* 0x000000010d0d7824 */ /* 0x108fe200010e0602 */
[-C--:B----4-:R-:W-:Y:S01]  /*51610*/  IADD3 R25, P2, R25, R24.reuse, RZ ;  /* 0x0000001819197210 */ /* 0x090fe20007f5e0ff */
        /* <DEDUP_REMOVED lines=20> */
[----:B--2---:R-:W-:-:S05]  /*51760*/  IADD3 R0, P1, R0, R24, RZ ;  /* 0x0000001800007210 */ /* 0x004fca0007f3e0ff */
        /* <DEDUP_REMOVED lines=22> */
[----:B------:R-:W-:Y:S04]  /*518d0*/  STL [R1+0xcd0], R16 ;  /* 0x000cd01001007387 */ /* 0x000fe80000100800 */
[----:B------:R-:W-:Y:S01]  /*518e0*/  STL [R1+0xca4], R17 ;  /* 0x000ca41101007387 */ /* 0x000fe20000100800 */
[----:B------:R-:W-:-:S03]  /*518f0*/  IADD3 R8, P1, R8, R24, RZ ;  /* 0x0000001808087210 */ /* 0x000fc60007f3e0ff */
[----:B------:R-:W-:Y:S04]  /*51900*/  STL [R1+0xcc8], R18 ;  /* 0x000cc81201007387 */ /* 0x000fe80000100800 */
        /* <DEDUP_REMOVED lines=72> */
[--C-:B------:R-:W-:Y:S02]  /*51d90*/  IMAD.X R28, R28, 0x1, R2.reuse, P6 ;  /* 0x000000011c1c7824 */ /* 0x100fe400030e0602 */
        /* <DEDUP_REMOVED lines=101> */
[-C--:B------:R-:W-:Y:S02]  /*523f0*/  IADD3 R28, P3, R28, R24.reuse, RZ ;  /* 0x000000181c1c7210 */ /* 0x080fe40007f7e0ff */
        /* <DEDUP_REMOVED lines=177> */
[----:B--2---:R-:W-:-:S05]  /*52f10*/  IADD3.X R0, R0, R2, RZ, P3, !PT ;  /* 0x0000000200007210 */ /* 0x004fca0001ffe4ff */
        /* <DEDUP_REMOVED lines=104> */
[----:B---3--:R-:W-:Y:S02]  /*535a0*/  IADD3 R26, P2, R26, R24, RZ ;  /* 0x000000181a1a7210 */ /* 0x008fe40007f5e0ff */
        /* <DEDUP_REMOVED lines=321> */
[----:B------:R-:W-:Y:S01]  /*549c0*/  IMAD.X R29, R29, 0x1, R2, P6 ;  /* 0x000000011d1d7824 */ /* 0x000fe200030e0602 */
        /* <DEDUP_REMOVED lines=126> */
[----:B------:R-:W-:-:S03]  /*551b0*/  IADD3.X R8, R8, R2, RZ, P3, !PT ;  /* 0x0000000208087210 */ /* 0x000fc60001ffe4ff */
        /* <DEDUP_REMOVED lines=149> */
[----:B--2---:R-:W-:-:S05]  /*55b10*/  IADD3.X R0, R0, R2, RZ, P3, !PT ;  /* 0x0000000200007210 */ /* 0x004fca0001ffe4ff */
        /* <DEDUP_REMOVED lines=107> */
[----:B----4-:R-:W-:Y:S02]  /*561d0*/  IADD3 R25, P2, R25, R24, RZ ;  /* 0x0000001819197210 */ /* 0x010fe40007f5e0ff */
        /* <DEDUP_REMOVED lines=211> */
[----:B------:R0:W-:Y:S04]  /*56f10*/  STL [R1+0x1774], R0 ;  /* 0x0017740001007387 */ /* 0x0001e80000100800 */
[----:B0-----:R1:W5:Y:S04]  /*56f20*/  LDL.LU R0, [R1+0x183c] ;  /* 0x00183c0001007983 */ /* 0x0013680000300800 */
[----:B------:R0:W-:Y:S04]  /*56f30*/  STL [R1+0x1740], R13 ;  /* 0x0017400d01007387 */ /* 0x0001e80000100800 */
[----:B0-----:R1:W5:Y:S04]  /*56f40*/  LDL.LU R13, [R1+0x1838] ;  /* 0x00183800010d7983 */ /* 0x0013680000300800 */
[----:B------:R0:W-:Y:S04]  /*56f50*/  STL [R1+0x177c], R6 ;  /* 0x00177c0601007387 */ /* 0x0001e80000100800 */
[----:B0-----:R-:W2:Y:S04]  /*56f60*/  LDL.LU R6, [R1+0x1834] ;  /* 0x0018340001067983 */ /* 0x001ea80000300800 */
[----:B------:R0:W-:Y:S04]  /*56f70*/  STL [R1+0x1748], R5 ;  /* 0x0017480501007387 */ /* 0x0001e80000100800 */
[----:B0-----:R-:W3:Y:S04]  /*56f80*/  LDL.LU R5, [R1+0x1830] ;  /* 0x0018300001057983 */ /* 0x001ee80000300800 */
[----:B------:R0:W-:Y:S04]  /*56f90*/  STL [R1+0x1784], R4 ;  /* 0x0017840401007387 */ /* 0x0001e80000100800 */
[----:B0-----:R-:W4:Y:S04]  /*56fa0*/  LDL.LU R4, [R1+0x182c] ;  /* 0x00182c0001047983 */ /* 0x001f280000300800 */
[----:B------:R0:W-:Y:S04]  /*56fb0*/  STL [R1+0x1750], R3 ;  /* 0x0017500301007387 */ /* 0x0001e80000100800 */
[----:B0-----:R-:W4:Y:S04]  /*56fc0*/  LDL.LU R3, [R1+0x1828] ;  /* 0x0018280001037983 */ /* 0x001f280000300800 */
[----:B------:R0:W-:Y:S01]  /*56fd0*/  STL [R1+0x178c], R12 ;  /* 0x00178c0c01007387 */ /* 0x0001e20000100800 */
[----:B------:R-:W-:Y:S01]  /*56fe0*/  IMAD.X R11, R11, 0x1, R2, P2 ;  /* 0x000000010b0b7824 */ /* 0x000fe200010e0602 */
[----:B------:R-:W-:-:S02]  /*56ff0*/  IADD3 R7, P2, R7, R24, RZ ;  /* 0x0000001807077210 */ /* 0x000fc40007f5e0ff */
[----:B0-----:R1:W5:Y:S04]  /*57000*/  LDL.LU R12, [R1+0x1824] ;  /* 0x00182400010c7983 */ /* 0x0013680000300800 */
[----:B------:R0:W-:Y:S01]  /*57010*/  STL [R1+0x1758], R22 ;  /* 0x0017581601007387 */ /* 0x0001e20000100800 */
[----:B------:R-:W-:Y:S02]  /*57020*/  IADD3.X R14, R14, R2, RZ, P3, !PT ;  /* 0x000000020e0e7210 */ /* 0x000fe40001ffe4ff */
[----:B------:R-:W-:Y:S01]  /*57030*/  IADD3 R15, P3, R15, R24, RZ ;  /* 0x000000180f0f7210 */ /* 0x000fe20007f7e0ff */
[----:B0-----:R1:W5:Y:S04]  /*57040*/  LDL.LU R22, [R1+0x1820] ;  /* 0x0018200001167983 */ /* 0x0013680000300800 */
[----:B------:R0:W-:Y:S01]  /*57050*/  STL [R1+0x1794], R20 ;  /* 0x0017941401007387 */ /* 0x0001e20000100800 */
[----:B------:R-:W-:-:S03]  /*57060*/  IMAD.X R8, R8, 0x1, R2, P4 ;  /* 0x0000000108087824 */ /* 0x000fc600020e0602 */
[----:B0-----:R1:W5:Y:S04]  /*57070*/  LDL.LU R20, [R1+0x181c] ;  /* 0x00181c0001147983 */ /* 0x0013680000300800 */
[----:B------:R0:W-:Y:S01]  /*57080*/  STL [R1+0x1760], R21 ;  /* 0x0017601501007387 */ /* 0x0001e20000100800 */
[----:B------:R-:W-:-:S03]  /*57090*/  IADD3 R9, P4, R9, R24, RZ ;  /* 0x0000001809097210 */ /* 0x000fc60007f9e0ff */
        /* <DEDUP_REMOVED lines=11> */
[----:B------:R-:W-:Y:S01]  /*57150*/  IADD3 R26, P6, R26, R24, RZ ;  /* 0x000000181a1a7210 */ /* 0x000fe20007fde0ff */
[--C-:B------:R-:W-:Y:S02]  /*57160*/  IMAD.X R27, R27, 0x1, R2.reuse, P1 ;  /* 0x000000011b1b7824 */ /* 0x100fe400008e0602 */
[----:B0-----:R1:W5:Y:S04]  /*57170*/  LDL.LU R14, [R1+0x1808] ;  /* 0x00180800010e7983 */ /* 0x0013680000300800 */
[----:B------:R0:W-:Y:S01]  /*57180*/  STL [R1+0x17ac], R15 ;  /* 0x0017ac0f01007387 */ /* 0x0001e20000100800 */
[----:B------:R-:W-:-:S02]  /*57190*/  IMAD.X R23, R23, 0x1, R2, P2 ;  /* 0x0000000117177824 */ /* 0x000fc400010e0602 */
[--C-:B------:R-:W-:Y:S01]  /*571a0*/  IMAD.X R16, R16, 0x1, R2.reuse, P3 ;  /* 0x0000000110107824 */ /* 0x100fe200018e0602 */
[----:B0-----:R1:W5:Y:S04]  /*571b0*/  LDL.LU R15, [R1+0x1804] ;  /* 0x00180400010f7983 */ /* 0x0013680000300800 */
[----:B------:R0:W-:Y:S01]  /*571c0*/  STL [R1+0x1778], R8 ;  /* 0x0017780801007387 */ /* 0x0001e20000100800 */
[----:B------:R-:W-:-:S03]  /*571d0*/  IMAD.X R17, R17, 0x1, R2, P4 ;  /* 0x0000000111117824 */ /* 0x000fc600020e0602 */
[----:B0-----:R1:W5:Y:S04]  /*571e0*/  LDL.LU R8, [R1+0x1800] ;  /* 0x0018000001087983 */ /* 0x0013680000300800 */
[----:B------:R0:W-:Y:S04]  /*571f0*/  STL [R1+0x17b4], R9 ;  /* 0x0017b40901007387 */ /* 0x0001e80000100800 */
[----:B0-----:R1:W5:Y:S04]  /*57200*/  LDL.LU R9, [R1+0x17fc] ;  /* 0x0017fc0001097983 */ /* 0x0013680000300800 */
[----:B------:R0:W-:Y:S01]  /*57210*/  STL [R1+0x1780], R29 ;  /* 0x0017801d01007387 */ /* 0x0001e20000100800 */
[----:B------:R-:W-:-:S03]  /*57220*/  IMAD.X R18, R18, 0x1, R2, P5 ;  /* 0x0000000112127824 */ /* 0x000fc600028e0602 */
[----:B0-----:R1:W5:Y:S04]  /*57230*/  LDL.LU R29, [R1+0x17f8] ;  /* 0x0017f800011d7983 */ /* 0x0013680000300800 */
[----:B------:R0:W-:Y:S01]  /*57240*/  STL [R1+0x17bc], R28 ;  /* 0x0017bc1c01007387 */ /* 0x0001e20000100800 */
[----:B------:R-:W-:-:S03]  /*57250*/  IMAD.X R19, R19, 0x1, R2, P6 ;  /* 0x0000000113137824 */ /* 0x000fc600030e0602 */
[----:B0-----:R1:W5:Y:S04]  /*57260*/  LDL.LU R28, [R1+0x17f4] ;  /* 0x0017f400011c7983 */ /* 0x0013680000300800 */
[----:B------:R-:W-:Y:S04]  /*57270*/  STL [R1+0x1788], R25 ;  /* 0x0017881901007387 */ /* 0x000fe80000100800 */
[----:B------:R-:W-:Y:S04]  /*57280*/  STL [R1+0x17c0], R26 ;  /* 0x0017c01a01007387 */ /* 0x000fe80000100800 */
[----:B------:R-:W-:Y:S04]  /*57290*/  STL [R1+0x1790], R27 ;  /* 0x0017901b01007387 */ /* 0x000fe80000100800 */
[----:B------:R-:W-:Y:S04]  /*572a0*/  STL [R1+0x1798], R23 ;  /* 0x0017981701007387 */ /* 0x000fe80000100800 */
[----:B------:R-:W-:Y:S04]  /*572b0*/  STL [R1+0x17a0], R16 ;  /* 0x0017a01001007387 */ /* 0x000fe80000100800 */
[----:B------:R3:W-:Y:S04]  /*572c0*/  STL [R1+0x17a8], R17 ;  /* 0x0017a81101007387 */ /* 0x0007e80000100800 */
[----:B------:R1:W-:Y:S01]  /*572d0*/  STL [R1+0x17b0], R18 ;  /* 0x0017b01201007387 */ /* 0x0003e20000100800 */
[----:B---3--:R-:W-:-:S02]  /*572e0*/  IMAD.MOV.U32 R17, RZ, RZ, R5 ;  /* 0x000000ffff117224 */ /* 0x008fc400078e0005 */
[----:B--2---:R-:W-:-:S05]  /*572f0*/  IMAD.MOV.U32 R5, RZ, RZ, R6 ;  /* 0x000000ffff057224 */ /* 0x004fca00078e0006 */
[----:B----4-:R1:W-:Y:S04]  /*57300*/  STL.64 [R1+0x670], R4 ;  /* 0x0006700401007387 */ /* 0x0103e80000100a00 */
[----:B------:R1:W-:Y:S01]  /*57310*/  STL [R1+0x17b8], R19 ;  /* 0x0017b81301007387 */ /* 0x0003e20000100800 */
[----:B------:R-:W-:-:S05]  /*57320*/  IMAD.MOV.U32 R16, RZ, RZ, R3 ;  /* 0x000000ffff107224 */ /* 0x000fca00078e0003 */
[----:B------:R1:W-:Y:S01]  /*57330*/  STL.64 [R1+0x678], R16 ;  /* 0x0006781001007387 */ /* 0x0003e20000100a00 */
[----:B------:R-:W-:Y:S05]  /*57340*/  @P0 BRA `(.L_x_1) ;  /* 0xfffffbfc00e40947 */ /* 0x000fea000383ffff */
[----:B-----5:R0:W-:Y:S04]  /*57350*/  STL [R1+0x19f8], R8 ;  /* 0x0019f80801007387 */ /* 0x0201e80000100800 */
[----:B------:R2:W-:Y:S01]  /*57360*/  STL [R1+0x19f4], R12 ;  /* 0x0019f40c01007387 */ /* 0x0005e20000100800 */
[----:B0-----:R-:W-:-:S03]  /*57370*/  IMAD.MOV.U32 R8, RZ, RZ, R13 ;  /* 0x000000ffff087224 */ /* 0x001fc600078e000d */
[----:B--2---:R-:W2:Y:S04]  /*57380*/  LDL.LU R12, [R1+0x454] ;  /* 0x00045400010c7983 */ /* 0x004ea80000300800 */
[----:B------:R-:W2:Y:S04]  /*57390*/  LDL.LU R6, [R1+0x3d4] ;  /* 0x0003d40001067983 */ /* 0x000ea80000300800 */
[----:B------:R0:W-:Y:S04]  /*573a0*/  STL [R1+0x19f0], R15 ;  /* 0x0019f00f01007387 */ /* 0x0001e80000100800 */
[----:B0-----:R-:W3:Y:S04]  /*573b0*/  LDL.LU R15, [R1+0x36c] ;  /* 0x00036c00010f7983 */ /* 0x001ee80000300800 */
[----:B-1----:R-:W3:Y:S04]  /*573c0*/  LDL.LU R5, [R1+0x32c] ;  /* 0x00032c0001057983 */ /* 0x002ee80000300800 */
        /* <DEDUP_REMOVED lines=14> */
[----:B------:R0:W-:Y:S01]  /*574b0*/  STL [R1+0x19ec], R14 ;  /* 0x0019ec0e01007387 */ /* 0x0001e20000100800 */
[----:B------:R-:W-:-:S03]  /*574c0*/  F2FP.F16.F32.PACK_AB R7, R8, R7 ;  /* 0x000000070807723e */ /* 0x000fc600000000ff */
        /* <DEDUP_REMOVED lines=11> */
[----:B------:R-:W4:Y:S04]  /*57580*/  LDL.LU R8, [R1+0x19f8] ;  /* 0x0019f80001087983 */ /* 0x000f280000300800 */
[----:B------:R0:W-:Y:S04]  /*57590*/  STL [R1+0x17fc], R7 ;  /* 0x0017fc0701007387 */ /* 0x0001e80000100800 */
[----:B0-----:R-:W4:Y:S01]  /*575a0*/  LDL.LU R7, [R1+0x37c] ;  /* 0x00037c0001077983 */ /* 0x001f220000300800 */
[----:B--2---:R-:W-:-:S03]  /*575b0*/  F2FP.F16.F32.PACK_AB R6, R12, R6 ;  /* 0x000000060c06723e */ /* 0x004fc600000000ff */
[----:B------:R-:W2:Y:S04]  /*575c0*/  LDL.LU R12, [R1+0x19f4] ;  /* 0x0019f400010c7983 */ /* 0x000ea80000300800 */
[----:B------:R0:W-:Y:S04]  /*575d0*/  STL [R1+0x1800], R6 ;  /* 0x0018000601007387 */ /* 0x0001e80000100800 */
[----:B0-----:R-:W2:Y:S01]  /*575e0*/  LDL.LU R6, [R1+0x364] ;  /* 0x0003640001067983 */ /* 0x001ea20000300800 */
[----:B---3--:R-:W-:-:S03]  /*575f0*/  F2FP.F16.F32.PACK_AB R5, R15, R5 ;  /* 0x000000050f05723e */ /* 0x008fc600000000ff */
[----:B------:R-:W3:Y:S04]  /*57600*/  LDL.LU R15, [R1+0x19f0] ;  /* 0x0019f000010f7983 */ /* 0x000ee80000300800 */
[----:B------:R0:W-:Y:S01]  /*57610*/  STL [R1+0x1804], R5 ;  /* 0x0018040501007387 */ /* 0x0001e20000100800 */
[----:B----4-:R-:W-:Y:S02]  /*57620*/  F2FP.F16.F32.PACK_AB R11, R0, R11 ;  /* 0x0000000b000b723e */ /* 0x010fe400000000ff */
[----:B------:R-:W-:Y:S02]  /*57630*/  F2FP.F16.F32.PACK_AB R10, R3, R10 ;  /* 0x0000000a030a723e */ /* 0x000fe400000000ff */
[----:B------:R-:W-:Y:S02]  /*57640*/  F2FP.F16.F32.PACK_AB R9, R24, R9 ;  /* 0x000000091809723e */ /* 0x000fe400000000ff */
[----:B------:R-:W-:-:S02]  /*57650*/  F2FP.F16.F32.PACK_AB R0, R26, R27 ;  /* 0x0000001b1a00723e */ /* 0x000fc400000000ff */
[----:B------:R-:W-:Y:S02]  /*57660*/  F2FP.F16.F32.PACK_AB R3, R23, R16 ;  /* 0x000000101703723e */ /* 0x000fe400000000ff */
[----:B------:R-:W-:Y:S02]  /*57670*/  F2FP.F16.F32.PACK_AB R2, R14, R2 ;  /* 0x000000020e02723e */ /* 0x000fe400000000ff */
[----:B0-----:R-:W-:Y:S02]  /*57680*/  F2FP.F16.F32.PACK_AB R5, R28, R20 ;  /* 0x000000141c05723e */ /* 0x001fe400000000ff */
[----:B------:R-:W-:Y:S01]  /*57690*/  F2FP.F16.F32.PACK_AB R8, R25, R8 ;  /* 0x000000081908723e */ /* 0x000fe200000000ff */
[----:B--2---:R-:W-:Y:S01]  /*576a0*/  IMAD.MOV.U32 R14, RZ, RZ, R12 ;  /* 0x000000ffff0e7224 */ /* 0x004fe200078e000c */
[----:B------:R-:W-:Y:S02]  /*576b0*/  F2FP.F16.F32.PACK_AB R4, R6, R4 ;  /* 0x000000040604723e */ /* 0x000fe400000000ff */
[----:B------:R-:W-:-:S03]  /*576c0*/  F2FP.F16.F32.PACK_AB R6, R7, R29 ;  /* 0x0000001d0706723e */ /* 0x000fc600000000ff */
[----:B------:R0:W-:Y:S04]  /*576d0*/  STL [R1+0x1808], R4 ;  /* 0x0018080401007387 */ /* 0x0001e80000100800 */
[----:B------:R-:W-:Y:S04]  /*576e0*/  STL [R1+0x19c], R6 ;  /* 0x00019c0601007387 */ /* 0x000fe80000100800 */
[----:B------:R-:W-:Y:S01]  /*576f0*/  STL [R1+0x198], R5 ;  /* 0x0001980501007387 */ /* 0x000fe20000100800 */
[----:B0-----:R-:W-:-:S05]  /*57700*/  F2FP.F16.F32.PACK_AB R4, R21, R22 ;  /* 0x000000161504723e */ /* 0x001fca00000000ff */
[----:B------:R-:W-:Y:S04]  /*57710*/  STL [R1+0x194], R4 ;  /* 0x0001940401007387 */ /* 0x000fe80000100800 */
[----:B------:R-:W-:Y:S04]  /*57720*/  STL [R1+0x180c], R11 ;  /* 0x00180c0b01007387 */ /* 0x000fe80000100800 */
[----:B------:R0:W-:Y:S04]  /*57730*/  STL [R1+0x190], R2 ;  /* 0x0001900201007387 */ /* 0x0001e80000100800 */
[----:B------:R-:W-:Y:S04]  /*57740*/  STL [R1+0x1810], R10 ;  /* 0x0018100a01007387 */ /* 0x000fe80000100800 */
[----:B------:R-:W-:Y:S01]  /*57750*/  STL [R1+0x1814], R9 ;  /* 0x0018140901007387 */ /* 0x000fe20000100800 */
[----:B0-----:R-:W-:-:S03]  /*57760*/  F2FP.F16.F32.PACK_AB R2, R17, R18 ;  /* 0x000000121102723e */ /* 0x001fc600000000ff */
[----:B------:R-:W-:Y:S04]  /*57770*/  STL [R1+0x1818], R8 ;  /* 0x0018180801007387 */ /* 0x000fe80000100800 */
[----:B------:R0:W-:Y:S04]  /*57780*/  STL [R1+0x18c], R0 ;  /* 0x00018c0001007387 */ /* 0x0001e80000100800 */
[----:B------:R-:W-:Y:S04]  /*57790*/  STL [R1+0x188], R3 ;  /* 0x0001880301007387 */ /* 0x000fe80000100800 */
[----:B------:R-:W-:Y:S01]  /*577a0*/  STL [R1+0x184], R2 ;  /* 0x0001840201007387 */ /* 0x000fe20000100800 */
[----:B0-----:R-:W-:-:S03]  /*577b0*/  F2FP.F16.F32.PACK_AB R0, R19, R13 ;  /* 0x0000000d1300723e */ /* 0x001fc600000000ff */
[----:B------:R-:W2:Y:S04]  /*577c0*/  LDL.LU R13, [R1+0x33c] ;  /* 0x00033c00010d7983 */ /* 0x000ea80000300800 */
[----:B------:R-:W-:Y:S04]  /*577d0*/  STL [R1+0x180], R0 ;  /* 0x0001800001007387 */ /* 0x000fe80000100800 */
[----:B--2---:R0:W-:Y:S04]  /*577e0*/  STL [R1+0x19e8], R13 ;  /* 0x0019e80d01007387 */ /* 0x0041e80000100800 */
[----:B0-----:R-:W2:Y:S04]  /*577f0*/  LDL.LU R13, [R1+0x464] ;  /* 0x00046400010d7983 */ /* 0x001ea80000300800 */
[----:B------:R-:W4:Y:S04]  /*57800*/  LDL.LU R12, [R1+0x334] ;  /* 0x00033400010c7983 */ /* 0x000f280000300800 */
[----:B----4-:R0:W-:Y:S04]  /*57810*/  STL [R1+0x19e4], R12 ;  /* 0x0019e40c01007387 */ /* 0x0101e80000100800 */
[----:B0-----:R-:W4:Y:S04]  /*57820*/  LDL.LU R12, [R1+0x35c] ;  /* 0x00035c00010c7983 */ /* 0x001f280000300800 */
[----:B------:R-:W3:Y:S04]  /*57830*/  LDL.LU R22, [R1+0x380] ;  /* 0x0003800001167983 */ /* 0x000ee80000300800 */
[----:B---3--:R0:W-:Y:S04]  /*57840*/  STL [R1+0x1998], R22 ;  /* 0x0019981601007387 */ /* 0x0081e80000100800 */
[----:B0-----:R-:W3:Y:S04]  /*57850*/  LDL.LU R22, [R1+0x408] ;  /* 0x0004080001167983 */ /* 0x001ee80000300800 */
        /* <DEDUP_REMOVED lines=18> */
[----:B------:R-:W2:Y:S04]  /*57980*/  LDL.LU R8, [R1+0x280] ;  /* 0x0002800001087983 */ /* 0x000ea80000300800 */
[----:B--2---:R0:W-:Y:S04]  /*57990*/  STL [R1+0x199c], R8 ;  /* 0x00199c0801007387 */ /* 0x0041e80000100800 */
[----:B0-----:R-:W2:Y:S04]  /*579a0*/  LDL.LU R8, [R1+0x388] ;  /* 0x0003880001087983 */ /* 0x001ea80000300800 */
        /* <DEDUP_REMOVED lines=13> */
[----:B0-----:R-:W2:Y:S01]  /*57a80*/  LDL.LU R8, [R1+0x384] ;  /* 0x0003840001087983 */ /* 0x001ea20000300800 */
[----:B------:R-:W-:-:S03]  /*57a90*/  F2FP.F16.F32.PACK_AB R15, R14, R15 ;  /* 0x0000000f0e0f723e */ /* 0x000fc600000000ff */
[----:B--2---:R0:W-:Y:S04]  /*57aa0*/  STL [R1+0x19dc], R8 ;  /* 0x0019dc0801007387 */ /* 0x0041e80000100800 */
[----:B0-----:R-:W2:Y:S04]  /*57ab0*/  LDL.LU R8, [R1+0x38c] ;  /* 0x00038c0001087983 */ /* 0x001ea80000300800 */
        /* <DEDUP_REMOVED lines=23> */
[----:B------:R-:W4:Y:S04]  /*57c30*/  LDL.LU R14, [R1+0x19ec] ;  /* 0x0019ec00010e7983 */ /* 0x000f280000300800 */
[----:B------:R0:W-:Y:S04]  /*57c40*/  STL [R1+0x181c], R15 ;  /* 0x00181c0f01007387 */ /* 0x0001e80000100800 */
[----:B0-----:R-:W2:Y:S01]  /*57c50*/  LDL.LU R15, [R1+0x240] ;  /* 0x00024000010f7983 */ /* 0x001ea20000300800 */
[----:B----4-:R-:W-:-:S03]  /*57c60*/  F2FP.F16.F32.PACK_AB R14, R13, R14 ;  /* 0x0000000e0d0e723e */ /* 0x010fc600000000ff */
[----:B------:R-:W4:Y:S04]  /*57c70*/  LDL.LU R13, [R1+0x19e8] ;  /* 0x0019e800010d7983 */ /* 0x000f280000300800 */
[----:B------:R0:W-:Y:S04]  /*57c80*/  STL [R1+0x1820], R14 ;  /* 0x0018200e01007387 */ /* 0x0001e80000100800 */
[----:B0-----:R-:W2:Y:S01]  /*57c90*/  LDL.LU R14, [R1+0x288] ;  /* 0x00028800010e7983 */ /* 0x001ea20000300800 */
[----:B----4-:R-:W-:-:S03]  /*57ca0*/  F2FP.F16.F32.PACK_AB R13, R12, R13 ;  /* 0x0000000d0c0d723e */ /* 0x010fc600000000ff */
[----:B------:R-:W3:Y:S04]  /*57cb0*/  LDL.LU R12, [R1+0x19e4] ;  /* 0x0019e400010c7983 */ /* 0x000ee80000300800 */
[----:B------:R0:W-:Y:S04]  /*57cc0*/  STL [R1+0x1824], R13 ;  /* 0x0018240d01007387 */ /* 0x0001e80000100800 */
[----:B0-----:R-:W4:Y:S01]  /*57cd0*/  LDL.LU R13, [R1+0x248] ;  /* 0x00024800010d7983 */ /* 0x001f220000300800 */
[----:B---3--:R-:W-:-:S03]  /*57ce0*/  F2FP.F16.F32.PACK_AB R12, R22, R12 ;  /* 0x0000000c160c723e */ /* 0x008fc600000000ff */
[----:B------:R-:W2:Y:S04]  /*57cf0*/  LDL.LU R22, [R1+0x19e0] ;  /* 0x0019e00001167983 */ /* 0x000ea80000300800 */
[----:B------:R0:W-:Y:S04]  /*57d00*/  STL [R1+0x1828], R12 ;  /* 0x0018280c01007387 */ /* 0x0001e80000100800 */
[----:B0-----:R-:W3:Y:S01]  /*57d10*/  LDL.LU R12, [R1+0x400] ;  /* 0x00040000010c7983 */ /* 0x001ee20000300800 */
[----:B--2---:R-:W-:-:S03]  /*57d20*/  F2FP.F16.F32.PACK_AB R22, R8, R22 ;  /* 0x000000160816723e */ /* 0x004fc600000000ff */
[----:B------:R-:W2:Y:S04]  /*57d30*/  LDL.LU R8, [R1+0x19dc] ;  /* 0x0019dc0001087983 */ /* 0x000ea80000300800 */
[----:B------:R0:W-:Y:S04]  /*57d40*/  STL [R1+0x9c], R22 ;  /* 0x00009c1601007387 */ /* 0x0001e80000100800 */
[----:B0-----:R-:W2:Y:S02]  /*57d50*/  LDL.LU R22, [R1+0x19d8] ;  /* 0x0019d80001167983 */ /* 0x001ea40000300800 */
[----:B--2---:R-:W-:-:S02]  /*57d60*/  F2FP.F16.F32.PACK_AB R22, R8, R22 ;  /* 0x000000160816723e */ /* 0x004fc400000000ff */
        /* <DEDUP_REMOVED lines=30> */
[----:B0-----:R-:W3:Y:S01]  /*57f50*/  LDL.LU R22, [R1+0x1998] ;  /* 0x0019980001167983 */ /* 0x001ee20000300800 */
[----:B----4-:R-:W-:Y:S02]  /*57f60*/  F2FP.F16.F32.PACK_AB R13, R13, R14 ;  /* 0x0000000e0d0d723e */ /* 0x010fe400000000ff */
[----:B------:R-:W-:-:S02]  /*57f70*/  F2FP.F16.F32.PACK_AB R9, R9, R10 ;  /* 0x0000000a0909723e */ /* 0x000fc400000000ff */
[----:B------:R-:W-:Y:S02]  /*57f80*/  F2FP.F16.F32.PACK_AB R3, R0, R3 ;  /* 0x000000030003723e */ /* 0x000fe400000000ff */
[----:B---3--:R-:W-:Y:S02]  /*57f90*/  F2FP.F16.F32.PACK_AB R12, R22, R12 ;  /* 0x0000000c160c723e */ /* 0x008fe400000000ff */
[----:B------:R-:W3:Y:S01]  /*57fa0*/  LDL.LU R22, [R1+0x1994] ;  /* 0x0019940001167983 */ /* 0x000ee20000300800 */
[----:B------:R-:W-:-:S03]  /*57fb0*/  F2FP.F16.F32.PACK_AB R0, R26, R27 ;  /* 0x0000001b1a00723e */ /* 0x000fc600000000ff */
[----:B------:R2:W-:Y:S04]  /*57fc0*/  STL [R1+0xb8], R12 ;  /* 0x0000b80c01007387 */ /* 0x0005e80000100800 */
[----:B------:R-:W-:Y:S01]  /*57fd0*/  STL [R1+0xb4], R13 ;  /* 0x0000b40d01007387 */ /* 0x000fe20000100800 */
[----:B--2---:R-:W-:Y:S02]  /*57fe0*/  F2FP.F16.F32.PACK_AB R12, R15, R8 ;  /* 0x000000080f0c723e */ /* 0x004fe400000000ff */
[----:B------:R-:W-:Y:S02]  /*57ff0*/  F2FP.F16.F32.PACK_AB R8, R11, R4 ;  /* 0x000000040b08723e */ /* 0x000fe400000000ff */
[----:B------:R-:W-:Y:S01]  /*58000*/  F2FP.F16.F32.PACK_AB R4, R5, R6 ;  /* 0x000000060504723e */ /* 0x000fe200000000ff */
[----:B------:R-:W-:Y:S01]  /*58010*/  STL [R1+0xb0], R12 ;  /* 0x0000b00c01007387 */ /* 0x000fe20000100800 */
[----:B------:R-:W-:-:S02]  /*58020*/  F2FP.F16.F32.PACK_AB R6, R7, R29 ;  /* 0x0000001d0706723e */ /* 0x000fc400000000ff */
[----:B------:R-:W-:Y:S01]  /*58030*/  F2FP.F16.F32.PACK_AB R5, R28, R20 ;  /* 0x000000141c05723e */ /* 0x000fe200000000ff */
[----:B------:R-:W-:Y:S04]  /*58040*/  STL [R1+0xcc], R9 ;  /* 0x0000cc0901007387 */ /* 0x000fe80000100800 */
[----:B------:R-:W-:Y:S04]  /*58050*/  STL [R1+0xc8], R8 ;  /* 0x0000c80801007387 */ /* 0x000fe80000100800 */
[----:B------:R0:W-:Y:S04]  /*58060*/  STL [R1+0xc4], R4 ;  /* 0x0000c40401007387 */ /* 0x0001e80000100800 */
[----:B------:R-:W-:Y:S04]  /*58070*/  STL [R1+0xc0], R6 ;  /* 0x0000c00601007387 */ /* 0x000fe80000100800 */
[----:B------:R-:W-:Y:S01]  /*58080*/  STL [R1+0xdc], R5 ;  /* 0x0000dc0501007387 */ /* 0x000fe20000100800 */
[----:B0-----:R-:W-:-:S02]  /*58090*/  F2FP.F16.F32.PACK_AB R4, R21, R2 ;  /* 0x000000021504723e */ /* 0x001fc400000000ff */
[----:B------:R-:W-:-:S03]  /*580a0*/  F2FP.F16.F32.PACK_AB R2, R24, R25 ;  /* 0x000000191802723e */ /* 0x000fc600000000ff */
[----:B------:R-:W-:Y:S04]  /*580b0*/  STL [R1+0xd8], R4 ;  /* 0x0000d80401007387 */ /* 0x000fe80000100800 */
[----:B------:R-:W-:Y:S04]  /*580c0*/  STL [R1+0xd4], R3 ;  /* 0x0000d40301007387 */ /* 0x000fe80000100800 */
[----:B------:R0:W-:Y:S04]  /*580d0*/  STL [R1+0xd0], R2 ;  /* 0x0000d00201007387 */ /* 0x0001e80000100800 */
[----:B------:R1:W-:Y:S01]  /*580e0*/  STL [R1+0xec], R0 ;  /* 0x0000ec0001007387 */ /* 0x0003e20000100800 */
[----:B0-----:R-:W-:-:S02]  /*580f0*/  F2FP.F16.F32.PACK_AB R2, R16, R17 ;  /* 0x000000111002723e */ /* 0x001fc400000000ff */
[----:B-1----:R-:W-:Y:S02]  /*58100*/  F2FP.F16.F32.PACK_AB R0, R18, R19 ;  /* 0x000000131200723e */ /* 0x002fe400000000ff */
[----:B---3--:R-:W-:-:S05]  /*58110*/  F2FP.F16.F32.PACK_AB R3, R22, R23 ;  /* 0x000000171603723e */ /* 0x008fca00000000ff */
[----:B------:R-:W-:Y:S04]  /*58120*/  STL [R1+0xe8], R3 ;  /* 0x0000e80301007387 */ /* 0x000fe80000100800 */
[----:B------:R-:W2:Y:S04]  /*58130*/  LDL.LU R21, [R1+0x4c8] ;  /* 0x0004c80001157983 */ /* 0x000ea80000300800 */
[----:B------:R-:W-:Y:S04]  /*58140*/  STL [R1+0xe4], R2 ;  /* 0x0000e40201007387 */ /* 0x000fe80000100800 */
[----:B--2---:R0:W-:Y:S04]  /*58150*/  STL [R1+0x1914], R21 ;  /* 0x0019141501007387 */ /* 0x0041e80000100800 */
[----:B------:R-:W-:Y:S04]  /*58160*/  STL [R1+0xe0], R0 ;  /* 0x0000e00001007387 */ /* 0x000fe80000100800 */
        /* <DEDUP_REMOVED lines=158> */
[----:B------:R-:W3:Y:S04]  /*58b50*/  LDL.LU R20, [R1+0x1910] ;  /* 0x0019100001147983 */ /* 0x000ee80000300800 */
[----:B------:R0:W-:Y:S04]  /*58b60*/  STL [R1+0x13c], R21 ;  /* 0x00013c1501007387 */ /* 0x0001e80000100800 */
[----:B0-----:R-:W2:Y:S01]  /*58b70*/  LDL.LU R21, [R1+0x190c] ;  /* 0x00190c0001157983 */ /* 0x001ea20000300800 */
[----:B---3--:R-:W-:-:S03]  /*58b80*/  F2FP.F16.F32.PACK_AB R12, R20, R12 ;  /* 0x0000000c140c723e */ /* 0x008fc600000000ff */
[----:B------:R-:W3:Y:S01]  /*58b90*/  LDL.LU R20, [R1+0x1908] ;  /* 0x0019080001147983 */ /* 0x000ee20000300800 */
[----:B----4-:R-:W-:Y:S02]  /*58ba0*/  F2FP.F16.F32.PACK_AB R13, R13, R14 ;  /* 0x0000000e0d0d723e */ /* 0x010fe400000000ff */
[----:B------:R-:W-:Y:S01]  /*58bb0*/  F2FP.F16.F32.PACK_AB R9, R9, R10 ;  /* 0x0000000a0909723e */ /* 0x000fe200000000ff */
[----:B------:R0:W-:Y:S01]  /*58bc0*/  STL [R1+0x138], R12 ;  /* 0x0001380c01007387 */ /* 0x0001e20000100800 */
[----:B------:R-:W-:Y:S02]  /*58bd0*/  F2FP.F16.F32.PACK_AB R5, R5, R6 ;  /* 0x000000060505723e */ /* 0x000fe400000000ff */
[----:B------:R-:W-:Y:S01]  /*58be0*/  F2FP.F16.F32.PACK_AB R2, R28, R2 ;  /* 0x000000021c02723e */ /* 0x000fe200000000ff */
[----:B------:R-:W-:Y:S01]  /*58bf0*/  STL [R1+0x134], R13 ;  /* 0x0001340d01007387 */ /* 0x000fe20000100800 */
[----:B------:R-:W-:Y:S02]  /*58c00*/  F2FP.F16.F32.PACK_AB R0, R0, R3 ;  /* 0x000000030000723e */ /* 0x000fe400000000ff */
[----:B------:R-:W-:-:S02]  /*58c10*/  F2FP.F16.F32.PACK_AB R3, R24, R25 ;  /* 0x000000191803723e */ /* 0x000fc400000000ff */
[----:B0-----:R-:W-:Y:S02]  /*58c20*/  F2FP.F16.F32.PACK_AB R12, R15, R8 ;  /* 0x000000080f0c723e */ /* 0x001fe400000000ff */
[----:B------:R-:W-:Y:S02]  /*58c30*/  F2FP.F16.F32.PACK_AB R8, R11, R4 ;  /* 0x000000040b08723e */ /* 0x000fe400000000ff */
[----:B------:R-:W-:Y:S01]  /*58c40*/  F2FP.F16.F32.PACK_AB R4, R7, R29 ;  /* 0x0000001d0704723e */ /* 0x000fe200000000ff */
[----:B------:R-:W-:Y:S04]  /*58c50*/  STL [R1+0x130], R12 ;  /* 0x0001300c01007387 */ /* 0x000fe80000100800 */
[----:B------:R-:W-:Y:S04]  /*58c60*/  STL [R1+0x14c], R9 ;  /* 0x00014c0901007387 */ /* 0x000fe80000100800 */
[----:B------:R-:W-:Y:S04]  /*58c70*/  STL [R1+0x148], R8 ;  /* 0x0001480801007387 */ /* 0x000fe80000100800 */
[----:B------:R-:W-:Y:S04]  /*58c80*/  STL [R1+0x144], R5 ;  /* 0x0001440501007387 */ /* 0x000fe80000100800 */
[----:B------:R-:W-:Y:S04]  /*58c90*/  STL [R1+0x140], R4 ;  /* 0x0001400401007387 */ /* 0x000fe80000100800 */
[----:B------:R0:W-:Y:S04]  /*58ca0*/  STL [R1+0x15c], R2 ;  /* 0x00015c0201007387 */ /* 0x0001e80000100800 */
[----:B------:R2:W-:Y:S04]  /*58cb0*/  STL [R1+0x158], R0 ;  /* 0x0001580001007387 */ /* 0x0005e80000100800 */
[----:B------:R-:W-:Y:S01]  /*58cc0*/  STL [R1+0x154], R3 ;  /* 0x0001540301007387 */ /* 0x000fe20000100800 */
[----:B0-----:R-:W-:-:S02]  /*58cd0*/  F2FP.F16.F32.PACK_AB R2, R26, R27 ;  /* 0x0000001b1a02723e */ /* 0x001fc400000000ff */
[----:B--2---:R-:W-:-:S03]  /*58ce0*/  F2FP.F16.F32.PACK_AB R0, R21, R22 ;  /* 0x000000161500723e */ /* 0x004fc600000000ff */
[----:B------:R0:W-:Y:S04]  /*58cf0*/  STL [R1+0x150], R2 ;  /* 0x0001500201007387 */ /* 0x0001e80000100800 */
[----:B------:R1:W-:Y:S01]  /*58d00*/  STL [R1+0x16c], R0 ;  /* 0x00016c0001007387 */ /* 0x0003e20000100800 */
[----:B0-----:R-:W-:Y:S02]  /*58d10*/  F2FP.F16.F32.PACK_AB R2, R16, R17 ;  /* 0x000000111002723e */ /* 0x001fe400000000ff */
        /* <DEDUP_REMOVED lines=49> */
[----:B------:R-:W2:Y:S04]  /*59030*/  LDL.LU R7, [R1+0x570] ;  /* 0x0005700001077983 */ /* 0x000ea80000300800 */
[----:B------:R-:W2:Y:S04]  /*59040*/  LDL.LU R29, [R1+0x5a0] ;  /* 0x0005a000011d7983 */ /* 0x000ea80000300800 */
[----:B------:R-:W2:Y:S04]  /*59050*/  LDL.LU R28, [R1+0x588] ;  /* 0x00058800011c7983 */ /* 0x000ea80000300800 */
[----:B------:R-:W2:Y:S04]  /*59060*/  LDL.LU R2, [R1+0x5b8] ;  /* 0x0005b80001027983 */ /* 0x000ea80000300800 */
[----:B------:R-:W2:Y:S04]  /*59070*/  LDL.LU R0, [R1+0x580] ;  /* 0x0005800001007983 */ /* 0x000ea80000300800 */
[----:B------:R-:W2:Y:S04]  /*59080*/  LDL.LU R3, [R1+0x5b0] ;  /* 0x0005b00001037983 */ /* 0x000ea80000300800 */
[----:B------:R-:W3:Y:S04]  /*59090*/  LDL.LU R22, [R1+0x1904] ;  /* 0x0019040001167983 */ /* 0x000ee80000300800 */
[----:B------:R0:W-:Y:S04]  /*590a0*/  STL [R1+0x17c], R23 ;  /* 0x00017c1701007387 */ /* 0x0001e80000100800 */
[----:B0-----:R-:W3:Y:S02]  /*590b0*/  LDL.LU R23, [R1+0x1900] ;  /* 0x0019000001177983 */ /* 0x001ee40000300800 */
[----:B---3--:R-:W-:-:S02]  /*590c0*/  F2FP.F16.F32.PACK_AB R23, R22, R23 ;  /* 0x000000171617723e */ /* 0x008fc400000000ff */
        /* <DEDUP_REMOVED lines=14> */
[----:B0-----:R-:W2:Y:S01]  /*591b0*/  LDL.LU R23, [R1+0x55c] ;  /* 0x00055c0001177983 */ /* 0x001ea20000300800 */
[----:B---3--:R-:W-:-:S03]  /*591c0*/  F2FP.F16.F32.PACK_AB R22, R21, R22 ;  /* 0x000000161516723e */ /* 0x008fc600000000ff */
[----:B------:R-:W3:Y:S01]  /*591d0*/  LDL.LU R21, [R1+0x18e0] ;  /* 0x0018e00001157983 */ /* 0x000ee20000300800 */
[----:B----4-:R-:W-:Y:S02]  /*591e0*/  F2FP.F16.F32.PACK_AB R20, R12, R20 ;  /* 0x000000140c14723e */ /* 0x010fe400000000ff */
[----:B------:R-:W-:Y:S01]  /*591f0*/  F2FP.F16.F32.PACK_AB R19, R13, R19 ;  /* 0x000000130d13723e */ /* 0x000fe200000000ff */
[----:B------:R-:W-:Y:S01]  /*59200*/  STL [R1+0x1830], R22 ;  /* 0x0018301601007387 */ /* 0x000fe20000100800 */
[----:B------:R-:W-:Y:S02]  /*59210*/  F2FP.F16.F32.PACK_AB R18, R14, R18 ;  /* 0x000000120e12723e */ /* 0x000fe400000000ff */
[----:B------:R-:W-:Y:S02]  /*59220*/  F2FP.F16.F32.PACK_AB R17, R15, R17 ;  /* 0x000000110f11723e */ /* 0x000fe400000000ff */
[----:B------:R-:W-:Y:S02]  /*59230*/  F2FP.F16.F32.PACK_AB R16, R8, R16 ;  /* 0x000000100810723e */ /* 0x000fe400000000ff */
[----:B------:R-:W-:-:S02]  /*59240*/  F2FP.F16.F32.PACK_AB R27, R9, R27 ;  /* 0x0000001b091b723e */ /* 0x000fc400000000ff */
[----:B------:R-:W-:Y:S02]  /*59250*/  F2FP.F16.F32.PACK_AB R26, R10, R26 ;  /* 0x0000001a0a1a723e */ /* 0x000fe400000000ff */
[----:B------:R-:W-:Y:S02]  /*59260*/  F2FP.F16.F32.PACK_AB R25, R11, R25 ;  /* 0x000000190b19723e */ /* 0x000fe400000000ff */
[----:B------:R-:W-:Y:S02]  /*59270*/  F2FP.F16.F32.PACK_AB R24, R4, R24 ;  /* 0x000000180418723e */ /* 0x000fe400000000ff */
[----:B--2---:R-:W-:Y:S02]  /*59280*/  F2FP.F16.F32.PACK_AB R5, R5, R6 ;  /* 0x000000060505723e */ /* 0x004fe400000000ff */
[----:B------:R-:W-:Y:S02]  /*59290*/  F2FP.F16.F32.PACK_AB R4, R7, R29 ;  /* 0x0000001d0704723e */ /* 0x000fe400000000ff */
[----:B------:R-:W-:-:S02]  /*592a0*/  F2FP.F16.F32.PACK_AB R2, R28, R2 ;  /* 0x000000021c02723e */ /* 0x000fc400000000ff */
[----:B------:R-:W-:Y:S02]  /*592b0*/  F2FP.F16.F32.PACK_AB R0, R0, R3 ;  /* 0x000000030000723e */ /* 0x000fe400000000ff */
[----:B---3--:R-:W-:-:S05]  /*592c0*/  F2FP.F16.F32.PACK_AB R21, R23, R21 ;  /* 0x000000151715723e */ /* 0x008fca00000000ff */
        /* <DEDUP_REMOVED lines=12> */
[----:B0-----:R-:W2:Y:S04]  /*59390*/  LDL.LU R24, [R1+0x64c] ;  /* 0x00064c0001187983 */ /* 0x001ea80000300800 */
[----:B------:R-:W-:Y:S04]  /*593a0*/  STL [R1+0x4], R2 ;  /* 0x0000040201007387 */ /* 0x000fe80000100800 */
[----:B--2---:R0:W-:Y:S04]  /*593b0*/  STL [R1+0x1860], R24 ;  /* 0x0018601801007387 */ /* 0x0041e80000100800 */
[----:B------:R-:W-:Y:S04]  /*593c0*/  STL [R1], R0 ;  /* 0x0000000001007387 */ /* 0x000fe80000100800 */
        /* <DEDUP_REMOVED lines=158> */
[----:B------:R-:W2:Y:S01]  /*59db0*/  LDL.LU R25, [R1+0x185c] ;  /* 0x00185c0001197983 */ /* 0x000ea20000300800 */
[----:B----4-:R-:W-:-:S03]  /*59dc0*/  F2FP.F16.F32.PACK_AB R16, R27, R16 ;  /* 0x000000101b10723e */ /* 0x010fc600000000ff */
[----:B------:R0:W-:Y:S01]  /*59dd0*/  STL [R1+0x5c], R24 ;  /* 0x00005c1801007387 */ /* 0x0001e20000100800 */
[----:B---3--:R-:W-:Y:S02]  /*59de0*/  F2FP.F16.F32.PACK_AB R18, R17, R18 ;  /* 0x000000121112723e */ /* 0x008fe400000000ff */
[----:B------:R-:W-:Y:S01]  /*59df0*/  F2FP.F16.F32.PACK_AB R20, R19, R20 ;  /* 0x000000141314723e */ /* 0x000fe200000000ff */
[----:B0-----:R1:W5:Y:S01]  /*59e00*/  LDL.LU R24, [R1+0x1858] ;  /* 0x0018580001187983 */ /* 0x0013620000300800 */
[----:B------:R-:W-:Y:S02]  /*59e10*/  F2FP.F16.F32.PACK_AB R22, R21, R22 ;  /* 0x000000161516723e */ /* 0x000fe400000000ff */
[----:B------:R-:W-:Y:S02]  /*59e20*/  F2FP.F16.F32.PACK_AB R12, R23, R12 ;  /* 0x0000000c170c723e */ /* 0x000fe400000000ff */
[----:B------:R-:W-:Y:S02]  /*59e30*/  F2FP.F16.F32.PACK_AB R14, R13, R14 ;  /* 0x0000000e0d0e723e */ /* 0x000fe400000000ff */
[----:B------:R-:W-:-:S02]  /*59e40*/  F2FP.F16.F32.PACK_AB R8, R15, R8 ;  /* 0x000000080f08723e */ /* 0x000fc400000000ff */
[----:B------:R-:W-:Y:S02]  /*59e50*/  F2FP.F16.F32.PACK_AB R10, R9, R10 ;  /* 0x0000000a090a723e */ /* 0x000fe400000000ff */
[----:B------:R-:W-:Y:S02]  /*59e60*/  F2FP.F16.F32.PACK_AB R4, R11, R4 ;  /* 0x000000040b04723e */ /* 0x000fe400000000ff */
[----:B------:R-:W-:Y:S02]  /*59e70*/  F2FP.F16.F32.PACK_AB R6, R5, R6 ;  /* 0x000000060506723e */ /* 0x000fe400000000ff */
[----:B------:R-:W-:Y:S02]  /*59e80*/  F2FP.F16.F32.PACK_AB R28, R7, R28 ;  /* 0x0000001c071c723e */ /* 0x000fe400000000ff */
[----:B------:R-:W-:Y:S02]  /*59e90*/  F2FP.F16.F32.PACK_AB R2, R29, R2 ;  /* 0x000000021d02723e */ /* 0x000fe400000000ff */
[----:B--2---:R-:W-:-:S02]  /*59ea0*/  F2FP.F16.F32.PACK_AB R26, R25, R26 ;  /* 0x0000001a191a723e */ /* 0x004fc400000000ff */
[----:B------:R1:W5:Y:S04]  /*59eb0*/  LDL.LU R25, [R1+0x1854] ;  /* 0x0018540001197983 */ /* 0x0003680000300800 */
[----:B------:R0:W-:Y:S04]  /*59ec0*/  STL [R1+0x58], R26 ;  /* 0x0000581a01007387 */ /* 0x0001e80000100800 */
[----:B0-----:R1:W5:Y:S04]  /*59ed0*/  LDL.LU R26, [R1+0x1850] ;  /* 0x00185000011a7983 */ /* 0x0013680000300800 */
        /* <DEDUP_REMOVED lines=32> */
[----:B0-----:R-:W2:Y:S04]  /*5a0e0*/  LDL.LU R28, [R1+0x17f8] ;  /* 0x0017f800011c7983 */ /* 0x001ea80000300800 */
[----:B------:R-:W2:Y:S04]  /*5a0f0*/  LDL.LU R29, [R1+0x17f4] ;  /* 0x0017f400011d7983 */ /* 0x000ea80000300800 */
[----:B------:R0:W-:Y:S02]  /*5a100*/  STL [R1+0x88], R2 ;  /* 0x0000880201007387 */ /* 0x0001e40000100800 */
[----:B0-----:R-:W-:-:S02]  /*5a110*/  F2FP.F16.F32.PACK_AB R2, R0, R3 ;  /* 0x000000030002723e */ /* 0x001fc400000000ff */
[----:B--2---:R-:W-:-:S05]  /*5a120*/  F2FP.F16.F32.PACK_AB R0, R29, R28 ;  /* 0x0000001c1d00723e */ /* 0x004fca00000000ff */
[----:B------:R1:W-:Y:S04]  /*5a130*/  STL [R1+0x80], R0 ;  /* 0x0000800001007387 */ /* 0x0003e80000100800 */
[----:B------:R1:W-:Y:S02]  /*5a140*/  STL [R1+0x84], R2 ;  /* 0x0000840201007387 */ /* 0x0003e40000100800 */
.L_x_0:
[----:B-----5:R-:W-:Y:S01]  /*5a150*/  STL.64 [R1+0x18c8], R26 ;  /* 0x0018c81a01007387 */ /* 0x020fe20000100a00 */
[----:B------:R-:W2:Y:S01]  /*5a160*/  S2UR UR5, SR_CgaCtaId ;  /* 0x00000000000579c3 */ /* 0x000ea20000008800 */
[----:B------:R-:W-:Y:S01]  /*5a170*/  UMOV UR4, 0x400 ;  /* 0x0000040000047882 */ /* 0x000fe20000000000 */
[----:B------:R-:W-:Y:S01]  /*5a180*/  ULDC.64 UR26, c[0x0][0x228] ;  /* 0x00008a00001a7ab9 */ /* 0x000fe20000000a00 */
[----:B------:R-:W-:Y:S01]  /*5a190*/  STL.64 [R1+0x18c0], R24 ;  /* 0x0018c01801007387 */ /* 0x000fe20000100a00 */
[----:B------:R-:W-:Y:S01]  /*5a1a0*/  ULDC.64 UR10, c[0x0][0x228] ;  /* 0x00008a00000a7ab9 */ /* 0x000fe20000000a00 */
[----:B------:R-:W-:Y:S01]  /*5a1b0*/  ULDC.64 UR8, c[0x0][0x220] ;  /* 0x0000880000087ab9 */ /* 0x000fe20000000a00 */
[----:B------:R-:W-:Y:S01]  /*5a1c0*/  ULDC.64 UR28, c[0x0][0x228] ;  /* 0x00008a00001c7ab9 */ /* 0x000fe20000000a00 */
[----:B------:R-:W-:Y:S01]  /*5a1d0*/  STL.64 [R1+0x18b8], R18 ;  /* 0x0018b81201007387 */ /* 0x000fe20000100a00 */
[----:B------:R-:W-:Y:S01]  /*5a1e0*/  ULDC.64 UR12, c[0x0][0x228] ;  /* 0x00008a00000c7ab9 */ /* 0x000fe20000000a00 */
[----:B------:R-:W-:Y:S01]  /*5a1f0*/  ULDC UR24, c[0x0][0x248] ;  /* 0x0000920000187ab9 */ /* 0x000fe20000000800 */
[----:B------:R-:W-:Y:S01]  /*5a200*/  ULDC.64 UR30, c[0x0][0x228] ;  /* 0x00008a00001e7ab9 */ /* 0x000fe20000000a00 */
[----:B------:R-:W-:Y:S01]  /*5a210*/  STL.64 [R1+0x18b0], R16 ;  /* 0x0018b01001007387 */ /* 0x000fe20000100a00 */
[----:B------:R-:W-:Y:S01]  /*5a220*/  ULDC.64 UR14, c[0x0][0x228] ;  /* 0x00008a00000e7ab9 */ /* 0x000fe20000000a00 */
[----:B------:R-:W-:Y:S01]  /*5a230*/  ULDC.64 UR22, c[0x0][0x228] ;  /* 0x00008a0000167ab9 */ /* 0x000fe20000000a00 */
[----:B------:R-:W-:Y:S01]  /*5a240*/  ULDC.64 UR20, c[0x0][0x228] ;  /* 0x00008a0000147ab9 */ /* 0x000fe20000000a00 */
[----:B------:R-:W-:Y:S01]  /*5a250*/  STL.64 [R1+0x18a8], R22 ;  /* 0x0018a81601007387 */ /* 0x000fe20000100a00 */
[----:B------:R-:W-:Y:S01]  /*5a260*/  ULDC.64 UR18, c[0x0][0x228] ;  /* 0x00008a0000127ab9 */ /* 0x000fe20000000a00 */
[----:B------:R-:W-:-:S02]  /*5a270*/  ULDC.64 UR16, c[0x0][0x228] ;  /* 0x00008a0000107ab9 */ /* 0x000fc40000000a00 */
[----:B------:R-:W-:Y:S04]  /*5a280*/  STL.64 [R1+0x18a0], R20 ;  /* 0x0018a01401007387 */ /* 0x000fe80000100a00 */
[----:B------:R-:W-:Y:S04]  /*5a290*/  STL.64 [R1+0x1848], R14 ;  /* 0x0018480e01007387 */ /* 0x000fe80000100a00 */
[----:B------:R-:W-:Y:S04]  /*5a2a0*/  STL.64 [R1+0x1840], R12 ;  /* 0x0018400c01007387 */ /* 0x000fe80000100a00 */
[----:B------:R-:W-:Y:S04]  /*5a2b0*/  STL.64 [R1+0x1838], R10 ;  /* 0x0018380a01007387 */ /* 0x000fe80000100a00 */
[----:B------:R3:W-:Y:S04]  /*5a2c0*/  STL.64 [R1+0x1830], R8 ;  /* 0x0018300801007387 */ /* 0x0007e80000100a00 */
[----:B---3--:R-:W3:Y:S04]  /*5a2d0*/  LDL.LU R8, [R1+0x10] ;  /* 0x0000100001087983 */ /* 0x008ee80000300800 */
[----:B------:R-:W3:Y:S04]  /*5a2e0*/  LDL.LU R9, [R1+0x14] ;  /* 0x0000140001097983 */ /* 0x000ee80000300800 */
[----:B------:R-:W4:Y:S04]  /*5a2f0*/  LDL.LU R10, [R1+0x18] ;  /* 0x00001800010a7983 */ /* 0x000f280000300800 */
[----:B------:R-:W4:Y:S01]  /*5a300*/  LDL.LU R11, [R1+0x1c] ;  /* 0x00001c00010b7983 */ /* 0x000f220000300800 */
[----:B------:R-:W-:Y:S06]  /*5a310*/  BAR.SYNC.DEFER_BLOCKING 0x0 ;  /* 0x0000000000007b1d */ /* 0x000fec0000010000 */
[----:B----4-:R-:W-:Y:S04]  /*5a320*/  STL.64 [R1+0x18d8], R10 ;  /* 0x0018d80a01007387 */ /* 0x010fe80000100a00 */
[----:B---3--:R-:W-:Y:S04]  /*5a330*/  STL.64 [R1+0x18d0], R8 ;  /* 0x0018d00801007387 */ /* 0x008fe80000100a00 */
[----:B------:R-:W-:Y:S04]  /*5a340*/  STL.64 [R1+0x1828], R6 ;  /* 0x0018280601007387 */ /* 0x000fe80000100a00 */
[----:B------:R3:W-:Y:S04]  /*5a350*/  STL.64 [R1+0x1820], R4 ;  /* 0x0018200401007387 */ /* 0x0007e80000100a00 */
[----:B---3--:R-:W3:Y:S04]  /*5a360*/  LDL.LU R4, [R1+0x20] ;  /* 0x0000200001047983 */ /* 0x008ee80000300800 */
[----:B------:R-:W3:Y:S04]  /*5a370*/  LDL.LU R5, [R1+0x24] ;  /* 0x0000240001057983 */ /* 0x000ee80000300800 */
[----:B------:R-:W4:Y:S04]  /*5a380*/  LDL.LU R6, [R1+0x28] ;  /* 0x0000280001067983 */ /* 0x000f280000300800 */
[----:B------:R-:W4:Y:S04]  /*5a390*/  LDL.LU R7, [R1+0x2c] ;  /* 0x00002c0001077983 */ /* 0x000f280000300800 */
[----:B------:R-:W2:Y:S04]  /*5a3a0*/  LDL.LU R8, [R1+0x80] ;  /* 0x0000800001087983 */ /* 0x000ea80000300800 */
[----:B------:R-:W2:Y:S04]  /*5a3b0*/  LDL.LU R9, [R1+0x84] ;  /* 0x0000840001097983 */ /* 0x000ea80000300800 */
[----:B------:R-:W2:Y:S04]  /*5a3c0*/  LDL.LU R10, [R1+0x88] ;  /* 0x00008800010a7983 */ /* 0x000ea80000300800 */
[----:B------:R-:W2:Y:S04]  /*5a3d0*/  LDL.LU R11, [R1+0x8c] ;  /* 0x00008c00010b7983 */ /* 0x000ea80000300800 */
[----:B------:R-:W2:Y:S04]  /*5a3e0*/  LDL.LU R28, [R1+0x60] ;  /* 0x00006000011c7983 */ /* 0x000ea80000300800 */
[----:B------:R-:W2:Y:S04]  /*5a3f0*/  LDL.LU R3, [R1+0x64] ;  /* 0x0000640001037983 */ /* 0x000ea80000300800 */
[----:B-1----:R-:W2:Y:S04]  /*5a400*/  LDL.LU R2, [R1+0x68] ;  /* 0x0000680001027983 */ /* 0x002ea80000300800 */
[----:B------:R-:W2:Y:S04]  /*5a410*/  LDL.LU R0, [R1+0x6c] ;  /* 0x00006c0001007983 */ /* 0x000ea80000300800 */
[----:B----4-:R1:W-:Y:S04]  /*5a420*/  STL.64 [R1+0x18e8], R6 ;  /* 0x0018e80601007387 */ /* 0x0103e80000100a00 */
[----:B-1----:R-:W4:Y:S04]  /*5a430*/  LDL.LU R6, [R1+0x78] ;  /* 0x0000780001067983 */ /* 0x002f280000300800 */
[----:B------:R-:W4:Y:S04]  /*5a440*/  LDL.LU R7, [R1+0x7c] ;  /* 0x00007c0001077983 */ /* 0x000f280000300800 */
[----:B---3--:R1:W-:Y:S04]  /*5a450*/  STL.64 [R1+0x18e0], R4 ;  /* 0x0018e00401007387 */ /* 0x0083e80000100a00 */
[----:B-1----:R-:W4:Y:S04]  /*5a460*/  LDL.LU R4, [R1+0x70] ;  /* 0x0000700001047983 */ /* 0x002f280000300800 */
[----:B------:R-:W4:Y:S04]  /*5a470*/  LDL.LU R5, [R1+0x74] ;  /* 0x0000740001057983 */ /* 0x000f280000300800 */
[----:B------:R-:W3:Y:S04]  /*5a480*/  LDL.LU R20, [R1+0x30] ;  /* 0x0000300001147983 */ /* 0x000ee80000300800 */
[----:B------:R-:W3:Y:S04]  /*5a490*/  LDL.LU R21, [R1+0x34] ;  /* 0x0000340001157983 */ /* 0x000ee80000300800 */
[----:B------:R-:W2:Y:S04]  /*5a4a0*/  LDL.LU R22, [R1+0x38] ;  /* 0x0000380001167983 */ /* 0x000ea80000300800 */
[----:B------:R-:W2:Y:S04]  /*5a4b0*/  LDL.LU R23, [R1+0x3c] ;  /* 0x00003c0001177983 */ /* 0x000ea80000300800 */
[----:B--2---:R1:W-:Y:S04]  /*5a4c0*/  STL.64 [R1+0x18f8], R22 ;  /* 0x0018f81601007387 */ /* 0x0043e80000100a00 */
[----:B---3--:R2:W-:Y:S04]  /*5a4d0*/  STL.64 [R1+0x18f0], R20 ;  /* 0x0018f01401007387 */ /* 0x0085e80000100a00 */
        /* <DEDUP_REMOVED lines=8> */
[----:B------:R-:W4:Y:S04]  /*5a560*/  LDL.LU R13, [R1] ;  /* 0x00000000010d7983 */ /* 0x000f280000300800 */
[----:B------:R-:W3:Y:S04]  /*5a570*/  LDL.LU R29, [R1+0x4] ;  /* 0x00000400011d7983 */ /* 0x000ee80000300800 */
[----:B------:R-:W3:Y:S04]  /*5a580*/  LDL.LU R14, [R1+0x8] ;  /* 0x00000800010e7983 */ /* 0x000ee80000300800 */
[----:B------:R-:W3:Y:S04]  /*5a590*/  LDL.LU R15, [R1+0xc] ;  /* 0x00000c00010f7983 */ /* 0x000ee80000300800 */
[----:B------:R-:W4:Y:S01]  /*5a5a0*/  LDL R12, [R1+0x684] ;  /* 0x00068400010c7983 */ /* 0x000f220000100800 */
[----:B-1----:R-:W-:Y:S01]  /*5a5b0*/  IMAD.MOV.U32 R22, RZ, RZ, R10 ;  /* 0x000000ffff167224 */ /* 0x002fe200078e000a */
[----:B------:R-:W-:Y:S01]  /*5a5c0*/  MOV R23, R11 ;  /* 0x0000000b00177202 */ /* 0x000fe20000000f00 */
[----:B------:R-:W-:Y:S01]  /*5a5d0*/  IMAD.MOV.U32 R10, RZ, RZ, R2 ;  /* 0x000000ffff0a7224 */ /* 0x000fe200078e0002 */
[----:B------:R-:W-:Y:S01]  /*5a5e0*/  ULEA UR4, UR5, UR4, 0x18 ;  /* 0x0000000405047291 */ /* 0x000fe2000f8ec03f */
[----:B------:R-:W1:Y:S01]  /*5a5f0*/  S2R R2, SR_TID.X ;  /* 0x0000000000027919 */ /* 0x000e620000002100 */
[----:B--2---:R-:W-:Y:S01]  /*5a600*/  IMAD.MOV.U32 R20, RZ, RZ, R8 ;  /* 0x000000ffff147224 */ /* 0x004fe200078e0008 */
[----:B------:R-:W-:Y:S01]  /*5a610*/  ULDC UR5, c[0x0][0x22c] ;  /* 0x00008b0000057ab9 */ /* 0x000fe20000000800 */
[----:B------:R-:W-:-:S02]  /*5a620*/  IMAD.MOV.U32 R21, RZ, RZ, R9 ;  /* 0x000000ffff157224 */ /* 0x000fc400078e0009 */
[----:B------:R-:W-:Y:S02]  /*5a630*/  IMAD.MOV.U32 R8, RZ, RZ, R28 ;  /* 0x000000ffff087224 */ /* 0x000fe400078e001c */
[----:B------:R-:W-:Y:S02]  /*5a640*/  IMAD.MOV.U32 R9, RZ, RZ, R3 ;  /* 0x000000ffff097224 */ /* 0x000fe400078e0003 */
[----:B------:R-:W-:Y:S02]  /*5a650*/  IMAD.MOV.U32 R11, RZ, RZ, R0 ;  /* 0x000000ffff0b7224 */ /* 0x000fe400078e0000 */
[C---:B-1----:R-:W-:Y:S02]  /*5a660*/  IMAD.SHL.U32 R28, R2.reuse, 0x10, RZ ;  /* 0x00000010021c7824 */ /* 0x042fe400078e00ff */
[----:B------:R-:W-:-:S03]  /*5a670*/  IMAD.SHL.U32 R3, R2, 0x20, RZ ;  /* 0x0000002002037824 */ /* 0x000fc600078e00ff */
[----:B------:R-:W-:Y:S02]  /*5a680*/  LOP3.LUT R28, R28, 0x1f0, RZ, 0xc0, !PT ;  /* 0x000001f01c1c7812 */ /* 0x000fe400078ec0ff */
[----:B------:R-:W-:Y:S01]  /*5a690*/  LOP3.LUT R3, R3, 0x400, RZ, 0xc0, !PT ;  /* 0x0000040003037812 */ /* 0x000fe200078ec0ff */
[C---:B----4-:R-:W-:Y:S02]  /*5a6a0*/  VIADD R0, R12.reuse, 0x7f ;  /* 0x0000007f0c007836 */ /* 0x050fe40000000000 */
[----:B------:R-:W-:-:S03]  /*5a6b0*/  VIADD R2, R12, 0x1 ;  /* 0x000000010c027836 */ /* 0x000fc60000000000 */
[----:B------:R-:W-:Y:S02]  /*5a6c0*/  ISETP.GE.AND P2, PT, R0, UR27, PT ;  /* 0x0000001b00007c0c */ /* 0x000fe4000bf46270 */
[----:B------:R-:W-:Y:S01]  /*5a6d0*/  ISETP.GE.AND P1, PT, R2, UR11, PT ;  /* 0x0000000b02007c0c */ /* 0x000fe2000bf26270 */
[----:B------:R-:W-:Y:S01]  /*5a6e0*/  VIADD R2, R12, 0x3 ;  /* 0x000000030c027836 */ /* 0x000fe20000000000 */
[----:B------:R-:W-:Y:S01]  /*5a6f0*/  IADD3 R0, R28, UR4, R3 ;  /* 0x000000041c007c10 */ /* 0x000fe2000fffe003 */
[----:B------:R-:W-:Y:S02]  /*5a700*/  VIADD R3, R12, 0x2 ;  /* 0x000000020c037836 */ /* 0x000fe40000000000 */
[----:B------:R-:W-:Y:S01]  /*5a710*/  IMAD.MOV.U32 R12, RZ, RZ, R13 ;  /* 0x000000ffff0c7224 */ /* 0x000fe200078e000d */
[----:B------:R-:W-:Y:S01]  /*5a720*/  ISETP.GE.AND P4, PT, R2, UR5, PT ;  /* 0x0000000502007c0c */ /* 0x000fe2000bf86270 */
[----:B---3--:R-:W-:Y:S01]  /*5a730*/  IMAD.MOV.U32 R13, RZ, RZ, R29 ;  /* 0x000000ffff0d7224 */ /* 0x008fe200078e001d */
[----:B------:R1:W-:Y:S01]  /*5a740*/  STSM.16.M88.4 [R0], R20 ;  /* 0x0000001400007844 */ /* 0x0003e20000000200 */
[----:B------:R-:W-:Y:S01]  /*5a750*/  ISETP.GE.AND P6, PT, R3, UR13, PT ;  /* 0x0000000d03007c0c */ /* 0x000fe2000bfc6270 */
[----:B------:R-:W2:Y:S02]  /*5a760*/  S2R R29, SR_TID.X ;  /* 0x00000000001d7919 */ /* 0x000ea40000002100 */
[----:B------:R-:W-:Y:S04]  /*5a770*/  STSM.16.M88.4 [R0+0x200], R4 ;  /* 0x0002000400007844 */ /* 0x000fe80000000200 */
[----:B-1----:R-:W3:Y:S04]  /*5a780*/  LDL.LU.64 R22, [R1+0x18f8] ;  /* 0x0018f80001167983 */ /* 0x002ee80000300a00 */
[----:B------:R-:W3:Y:S01]  /*5a790*/  LDL.LU.64 R20, [R1+0x18f0] ;  /* 0x0018f00001147983 */ /* 0x000ee20000300a00 */
[----:B--2---:R-:W-:-:S04]  /*5a7a0*/  LOP3.LUT R29, R29, 0x3f, RZ, 0xc0, !PT ;  /* 0x0000003f1d1d7812 */ /* 0x004fc800078ec0ff */
[----:B------:R-:W-:Y:S01]  /*5a7b0*/  LEA R2, R29, UR4, 0x4 ;  /* 0x000000041d027c11 */ /* 0x000fe2000f8e20ff */
[----:B------:R-:W-:Y:S06]  /*5a7c0*/  BAR.SYNC.DEFER_BLOCKING 0x0 ;  /* 0x0000000000007b1d */ /* 0x000fec0000010000 */
[----:B------:R-:W-:Y:S01]  /*5a7d0*/  ULDC UR4, c[0x0][0x244] ;  /* 0x0000910000047ab9 */ /* 0x000fe20000000800 */
[----:B------:R-:W1:Y:S04]  /*5a7e0*/  LDS.128 R4, [R2] ;  /* 0x0000000002047984 */ /* 0x000e680000000c00 */
[----:B-1----:R-:W-:Y:S04]  /*5a7f0*/  STL.64 [R1+0x70], R4 ;  /* 0x0000700401007387 */ /* 0x002fe80000100a00 */
[----:B------:R-:W-:Y:S04]  /*5a800*/  STL.64 [R1+0x78], R6 ;  /* 0x0000780601007387 */ /* 0x000fe80000100a00 */
[----:B------:R-:W1:Y:S01]  /*5a810*/  LDS.128 R4, [R2+0x400] ;  /* 0x0004000002047984 */ /* 0x000e620000000c00 */
[----:B------:R-:W-:Y:S06]  /*5a820*/  BAR.SYNC.DEFER_BLOCKING 0x0 ;  /* 0x0000000000007b1d */ /* 0x000fec0000010000 */
[----:B------:R-:W-:Y:S04]  /*5a830*/  STSM.16.M88.4 [R0], R8 ;  /* 0x0000000800007844 */ /* 0x000fe80000000200 */
[----:B-1----:R-:W-:Y:S04]  /*5a840*/  STL.64 [R1+0x80], R4 ;  /* 0x0000800401007387 */ /* 0x002fe80000100a00 */
[----:B------:R1:W-:Y:S04]  /*5a850*/  STL.64 [R1+0x88], R6 ;  /* 0x0000880601007387 */ /* 0x0003e80000100a00 */
[----:B-1----:R-:W2:Y:S04]  /*5a860*/  LDL.LU.64 R6, [R1+0x18e8] ;  /* 0x0018e80001067983 */ /* 0x002ea80000300a00 */
[----:B------:R-:W2:Y:S04]  /*5a870*/  LDL.LU.64 R4, [R1+0x18e0] ;  /* 0x0018e00001047983 */ /* 0x000ea80000300a00 */
[----:B------:R-:W4:Y:S04]  /*5a880*/  LDL.LU.64 R10, [R1+0x18d8] ;  /* 0x0018d800010a7983 */ /* 0x000f280000300a00 */
[----:B------:R-:W4:Y:S04]  /*5a890*/  LDL.LU.64 R8, [R1+0x18d0] ;  /* 0x0018d00001087983 */ /* 0x000f280000300a00 */
[----:B------:R-:W-:Y:S01]  /*5a8a0*/  STSM.16.M88.4 [R0+0x200], R24 ;  /* 0x0002001800007844 */ /* 0x000fe20000000200 */
[----:B------:R-:W-:Y:S06]  /*5a8b0*/  BAR.SYNC.DEFER_BLOCKING 0x0 ;  /* 0x0000000000007b1d */ /* 0x000fec0000010000 */
[----:B------:R-:W1:Y:S04]  /*5a8c0*/  LDS.128 R24, [R2] ;  /* 0x0000000002187984 */ /* 0x000e680000000c00 */
[----:B-1----:R-:W-:Y:S04]  /*5a8d0*/  STL.64 [R1+0x50], R24 ;  /* 0x0000501801007387 */ /* 0x002fe80000100a00 */
[----:B------:R-:W-:Y:S04]  /*5a8e0*/  STL.64 [R1+0x58], R26 ;  /* 0x0000581a01007387 */ /* 0x000fe80000100a00 */
[----:B------:R-:W1:Y:S01]  /*5a8f0*/  LDS.128 R24, [R2+0x400] ;  /* 0x0004000002187984 */ /* 0x000e620000000c00 */
[----:B------:R-:W-:Y:S06]  /*5a900*/  BAR.SYNC.DEFER_BLOCKING 0x0 ;  /* 0x0000000000007b1d */ /* 0x000fec0000010000 */
[----:B------:R-:W-:Y:S04]  /*5a910*/  STSM.16.M88.4 [R0], R16 ;  /* 0x0000001000007844 */ /* 0x000fe80000000200 */
[----:B---3--:R-:W-:Y:S01]  /*5a920*/  STSM.16.M88.4 [R0+0x200], R20 ;  /* 0x0002001400007844 */ /* 0x008fe20000000200 */
[----:B------:R-:W-:Y:S06]  /*5a930*/  BAR.SYNC.DEFER_BLOCKING 0x0 ;  /* 0x0000000000007b1d */ /* 0x000fec0000010000 */
[----:B------:R-:W3:Y:S04]  /*5a940*/  LDS.128 R20, [R2] ;  /* 0x0000000002147984 */ /* 0x000ee80000000c00 */
[----:B-1----:R-:W-:Y:S04]  /*5a950*/  STL.64 [R1+0x60], R24 ;  /* 0x0000601801007387 */ /* 0x002fe80000100a00 */
[----:B------:R1:W-:Y:S04]  /*5a960*/  STL.64 [R1+0x68], R26 ;  /* 0x0000681a01007387 */ /* 0x0003e80000100a00 */
[----:B-1----:R-:W4:Y:S04]  /*5a970*/  LDL.LU.64 R26, [R1+0x18c8] ;  /* 0x0018c800011a7983 */ /* 0x002f280000300a00 */
[----:B------:R-:W4:Y:S04]  /*5a980*/  LDL.LU.64 R24, [R1+0x18c0] ;  /* 0x0018c00001187983 */ /* 0x000f280000300a00 */
[----:B------:R-:W4:Y:S04]  /*5a990*/  LDL.LU.64 R18, [R1+0x18b8] ;  /* 0x0018b80001127983 */ /* 0x000f280000300a00 */
[----:B------:R-:W4:Y:S04]  /*5a9a0*/  LDL.LU.64 R16, [R1+0x18b0] ;  /* 0x0018b00001107983 */ /* 0x000f280000300a00 */
[----:B---3--:R-:W-:Y:S04]  /*5a9b0*/  STL.64 [R1+0x30], R20 ;  /* 0x0000301401007387 */ /* 0x008fe80000100a00 */
[----:B------:R-:W-:Y:S04]  /*5a9c0*/  STL.64 [R1+0x38], R22 ;  /* 0x0000381601007387 */ /* 0x000fe80000100a00 */
[----:B------:R-:W1:Y:S01]  /*5a9d0*/  LDS.128 R20, [R2+0x400] ;  /* 0x0004000002147984 */ /* 0x000e620000000c00 */
[----:B------:R-:W-:Y:S06]  /*5a9e0*/  BAR.SYNC.DEFER_BLOCKING 0x0 ;  /* 0x0000000000007b1d */ /* 0x000fec0000010000 */
[----:B--2---:R-:W-:Y:S04]  /*5a9f0*/  STSM.16.M88.4 [R0], R4 ;  /* 0x0000000400007844 */ /* 0x004fe80000000200 */
[----:B----4-:R-:W-:Y:S01]  /*5aa00*/  STSM.16.M88.4 [R0+0x200], R8 ;  /* 0x0002000800007844 */ /* 0x010fe20000000200 */
[----:B------:R-:W-:Y:S06]  /*5aa10*/  BAR.SYNC.DEFER_BLOCKING 0x0 ;  /* 0x0000000000007b1d */ /* 0x000fec0000010000 */
[----:B------:R-:W2:Y:S04]  /*5aa20*/  LDS.128 R8, [R2] ;  /* 0x0000000002087984 */ /* 0x000ea80000000c00 */
[----:B------:R-:W3:Y:S04]  /*5aa30*/  LDS.128 R4, [R2+0x400] ;  /* 0x0004000002047984 */ /* 0x000ee80000000c00 */
[----:B-1----:R-:W-:Y:S04]  /*5aa40*/  STL.64 [R1+0x40], R20 ;  /* 0x0000401401007387 */ /* 0x002fe80000100a00 */
[----:B------:R1:W-:Y:S01]  /*5aa50*/  STL.64 [R1+0x48], R22 ;  /* 0x0000481601007387 */ /* 0x0003e20000100a00 */
[----:B------:R-:W-:Y:S06]  /*5aa60*/  BAR.SYNC.DEFER_BLOCKING 0x0 ;  /* 0x0000000000007b1d */ /* 0x000fec0000010000 */
[----:B-1----:R-:W4:Y:S04]  /*5aa70*/  LDL.LU.64 R22, [R1+0x18a8] ;  /* 0x0018a80001167983 */ /* 0x002f280000300a00 */
[----:B------:R-:W4:Y:S04]  /*5aa80*/  LDL.LU.64 R20, [R1+0x18a0] ;  /* 0x0018a00001147983 */ /* 0x000f280000300a00 */
[----:B--2---:R-:W-:Y:S04]  /*5aa90*/  STL.64 [R1+0x10], R8 ;  /* 0x0000100801007387 */ /* 0x004fe80000100a00 */
[----:B------:R-:W-:Y:S04]  /*5aaa0*/  STL.64 [R1+0x18], R10 ;  /* 0x0000180a01007387 */ /* 0x000fe80000100a00 */
[----:B---3--:R1:W-:Y:S04]  /*5aab0*/  STL.64 [R1+0x20], R4 ;  /* 0x0000200401007387 */ /* 0x0083e80000100a00 */
[----:B------:R2:W-:Y:S04]  /*5aac0*/  STL.64 [R1+0x28], R6 ;  /* 0x0000280601007387 */ /* 0x0005e80000100a00 */
[----:B-1----:R-:W3:Y:S04]  /*5aad0*/  LDL.LU R4, [R1+0x140] ;  /* 0x0001400001047983 */ /* 0x002ee80000300800 */
[----:B------:R-:W3:Y:S04]  /*5aae0*/  LDL.LU R5, [R1+0x144] ;  /* 0x0001440001057983 */ /* 0x000ee80000300800 */
[----:B--2---:R-:W2:Y:S04]  /*5aaf0*/  LDL.LU R6, [R1+0x148] ;  /* 0x0001480001067983 */ /* 0x004ea80000300800 */
[----:B------:R-:W2:Y:S04]  /*5ab00*/  LDL.LU R7, [R1+0x14c] ;  /* 0x00014c0001077983 */ /* 0x000ea80000300800 */
[----:B------:R1:W-:Y:S04]  /*5ab10*/  STSM.16.M88.4 [R0], R12 ;  /* 0x0000000c00007844 */ /* 0x0003e80000000200 */
[----:B------:R-:W-:Y:S01]  /*5ab20*/  STSM.16.M88.4 [R0+0x200], R24 ;  /* 0x0002001800007844 */ /* 0x000fe20000000200 */
[----:B------:R-:W-:Y:S06]  /*5ab30*/  BAR.SYNC.DEFER_BLOCKING 0x0 ;  /* 0x0000000000007b1d */ /* 0x000fec0000010000 */
[----:B--2---:R-:W-:Y:S04]  /*5ab40*/  STL.64 [R1+0x1898], R6 ;  /* 0x0018980601007387 */ /* 0x004fe80000100a00 */
[----:B---3--:R-:W-:Y:S04]  /*5ab50*/  STL.64 [R1+0x1890], R4 ;  /* 0x0018900401007387 */ /* 0x008fe80000100a00 */
[----:B------:R-:W2:Y:S04]  /*5ab60*/  LDS.128 R4, [R2] ;  /* 0x0000000002047984 */ /* 0x000ea80000000c00 */
        /* <DEDUP_REMOVED lines=8> */
[----:B------:R-:W-:Y:S04]  /*5abf0*/  STL [R1+0x1818], R27 ;  /* 0x0018181b01007387 */ /* 0x000fe80000100800 */
[----:B------:R1:W-:Y:S04]  /*5ac00*/  STL.64 [R1+0x1850], R24 ;  /* 0x0018501801007387 */ /* 0x0003e80000100a00 */
[----:B-1----:R-:W3:Y:S04]  /*5ac10*/  LDL.LU R24, [R1+0x150] ;  /* 0x0001500001187983 */ /* 0x002ee80000300800 */
[----:B------:R-:W3:Y:S04]  /*5ac20*/  LDL.LU R25, [R1+0x154] ;  /* 0x0001540001197983 */ /* 0x000ee80000300800 */
[----:B------:R-:W3:Y:S04]  /*5ac30*/  LDL.LU R26, [R1+0x158] ;  /* 0x00015800011a7983 */ /* 0x000ee80000300800 */
[----:B------:R-:W3:Y:S04]  /*5ac40*/  LDL.LU R27, [R1+0x15c] ;  /* 0x00015c00011b7983 */ /* 0x000ee80000300800 */
[----:B--2---:R-:W-:Y:S04]  /*5ac50*/  STL.64 [R1], R4 ;  /* 0x0000000401007387 */ /* 0x004fe80000100a00 */
[----:B------:R-:W-:Y:S04]  /*5ac60*/  STL.64 [R1+0x8], R6 ;  /* 0x0000080601007387 */ /* 0x000fe80000100a00 */
[----:B------:R-:W1:Y:S01]  /*5ac70*/  LDS.128 R4, [R2+0x400] ;  /* 0x0004000002047984 */ /* 0x000e620000000c00 */
[----:B------:R-:W-:Y:S06]  /*5ac80*/  BAR.SYNC.DEFER_BLOCKING 0x0 ;  /* 0x0000000000007b1d */ /* 0x000fec0000010000 */
[----:B------:R-:W-:Y:S04]  /*5ac90*/  STSM.16.M88.4 [R0], R16 ;  /* 0x0000001000007844 */ /* 0x000fe80000000200 */
[----:B----4-:R2:W-:Y:S01]  /*5aca0*/  STSM.16.M88.4 [R0+0x200], R20 ;  /* 0x0002001400007844 */ /* 0x0105e20000000200 */
[----:B------:R-:W-:Y:S06]  /*5acb0*/  BAR.SYNC.DEFER_BLOCKING 0x0 ;  /* 0x0000000000007b1d */ /* 0x000fec0000010000 */
[----:B------:R-:W4:Y:S04]  /*5acc0*/  LDS.128 R16, [R2] ;  /* 0x0000000002107984 */ /* 0x000f280000000c00 */
[----:B-1----:R-:W-:Y:S04]  /*5acd0*/  STL.64 [R1+0x1a0], R4 ;  /* 0x0001a00401007387 */ /* 0x002fe80000100a00 */
[----:B------:R-:W-:Y:S04]  /*5ace0*/  STL.64 [R1+0x1a8], R6 ;  /* 0x0001a80601007387 */ /* 0x000fe80000100a00 */
[----:B--2---:R-:W2:Y:S04]  /*5acf0*/  LDL.LU R20, [R1+0x160] ;  /* 0x0001600001147983 */ /* 0x004ea80000300800 */
[----:B------:R-:W2:Y:S04]  /*5ad00*/  LDL.LU R21, [R1+0x164] ;  /* 0x0001640001157983 */ /* 0x000ea80000300800 */
[----:B------:R-:W2:Y:S04]  /*5ad10*/  LDL.LU R22, [R1+0x168] ;  /* 0x0001680001167983 */ /* 0x000ea80000300800 */
[----:B------:R-:W2:Y:S04]  /*5ad20*/  LDL.LU R23, [R1+0x16c] ;  /* 0x00016c0001177983 */ /* 0x000ea80000300800 */
[----:B------:R-:W1:Y:S04]  /*5ad30*/  LDS.128 R4, [R2+0x400] ;  /* 0x0004000002047984 */ /* 0x000e680000000c00 */
[----:B----4-:R-:W-:Y:S04]  /*5ad40*/  STL [R1+0x1814], R17 ;  /* 0x0018141101007387 */ /* 0x010fe80000100800 */
[----:B------:R-:W-:Y:S04]  /*5ad50*/  STL [R1+0x1810], R18 ;  /* 0x0018101201007387 */ /* 0x000fe80000100800 */
[----:B------:R-:W-:Y:S04]  /*5ad60*/  STL [R1+0x180c], R19 ;  /* 0x00180c1301007387 */ /* 0x000fe80000100800 */
[----:B------:R4:W-:Y:S04]  /*5ad70*/  STL [R1+0x1868], R16 ;  /* 0x0018681001007387 */ /* 0x0009e80000100800 */
[----:B----4-:R-:W4:Y:S04]  /*5ad80*/  LDL.LU R16, [R1+0x170] ;  /* 0x0001700001107983 */ /* 0x010f280000300800 */
[----:B------:R-:W4:Y:S04]  /*5ad90*/  LDL.LU R17, [R1+0x174] ;  /* 0x0001740001117983 */ /* 0x000f280000300800 */
[----:B------:R-:W4:Y:S04]  /*5ada0*/  LDL.LU R18, [R1+0x178] ;  /* 0x0001780001127983 */ /* 0x000f280000300800 */
[----:B------:R-:W4:Y:S04]  /*5adb0*/  LDL.LU R19, [R1+0x17c] ;  /* 0x00017c0001137983 */ /* 0x000f280000300800 */
[----:B-1----:R-:W-:Y:S04]  /*5adc0*/  STL.64 [R1+0x1b0], R4 ;  /* 0x0001b00401007387 */ /* 0x002fe80000100a00 */
[----:B------:R1:W-:Y:S01]  /*5add0*/  STL.64 [R1+0x1b8], R6 ;  /* 0x0001b80601007387 */ /* 0x0003e20000100a00 */
[----:B------:R-:W-:Y:S06]  /*5ade0*/  BAR.SYNC.DEFER_BLOCKING 0x0 ;  /* 0x0000000000007b1d */ /* 0x000fec0000010000 */
[----:B-1----:R-:W3:Y:S04]  /*5adf0*/  LDL.LU.64 R6, [R1+0x1898] ;  /* 0x0018980001067983 */ /* 0x002ee80000300a00 */
[----:B------:R-:W3:Y:S04]  /*5ae00*/  LDL.LU.64 R4, [R1+0x1890] ;  /* 0x0018900001047983 */ /* 0x000ee80000300a00 */
[----:B----4-:R-:W-:Y:S04]  /*5ae10*/  STSM.16.M88.4 [R0], R16 ;  /* 0x0000001000007844 */ /* 0x010fe80000000200 */
[----:B--2---:R-:W-:Y:S01]  /*5ae20*/  STSM.16.M88.4 [R0+0x200], R20 ;  /* 0x0002001400007844 */ /* 0x004fe20000000200 */
[----:B------:R-:W-:Y:S06]  /*5ae30*/  BAR.SYNC.DEFER_BLOCKING 0x0 ;  /* 0x0000000000007b1d */ /* 0x000fec0000010000 */
[----:B------:R-:W1:Y:S04]  /*5ae40*/  LDS.128 R20, [R2] ;  /* 0x0000000002147984 */ /* 0x000e680000000c00 */
[----:B------:R-:W2:Y:S01]  /*5ae50*/  LDS.128 R16, [R2+0x400] ;  /* 0x0004000002107984 */ /* 0x000ea20000000c00 */
[----:B------:R-:W-:Y:S06]  /*5ae60*/  BAR.SYNC.DEFER_BLOCKING 0x0 ;  /* 0x0000000000007b1d */ /* 0x000fec0000010000 */
[----:B---3--:R-:W-:Y:S04]  /*5ae70*/  STSM.16.M88.4 [R0], R24 ;  /* 0x0000001800007844 */ /* 0x008fe80000000200 */
[----:B------:R-:W-:Y:S01]  /*5ae80*/  STSM.16.M88.4 [R0+0x200], R4 ;  /* 0x0002000400007844 */ /* 0x000fe20000000200 */
[----:B------:R-:W-:Y:S06]  /*5ae90*/  BAR.SYNC.DEFER_BLOCKING 0x0 ;  /* 0x0000000000007b1d */ /* 0x000fec0000010000 */
[----:B-1----:R-:W-:Y:S04]  /*5aea0*/  STL.64 [R1+0x160], R20 ;  /* 0x0001601401007387 */ /* 0x002fe80000100a00 */
[----:B------:R-:W-:Y:S04]  /*5aeb0*/  STL.64 [R1+0x168], R22 ;  /* 0x0001681601007387 */ /* 0x000fe80000100a00 */
[----:B--2---:R-:W-:Y:S04]  /*5aec0*/  STL.64 [R1+0x170], R16 ;  /* 0x0001701001007387 */ /* 0x004fe80000100a00 */
[----:B------:R-:W-:Y:S04]  /*5aed0*/  STL.64 [R1+0x178], R18 ;  /* 0x0001781201007387 */ /* 0x000fe80000100a00 */
[----:B------:R-:W1:Y:S04]  /*5aee0*/  LDS.128 R16, [R2] ;  /* 0x0000000002107984 */ /* 0x000e680000000c00 */
[----:B------:R-:W2:Y:S01]  /*5aef0*/  LDS.128 R4, [R2+0x400] ;  /* 0x0004000002047984 */ /* 0x000ea20000000c00 */
[----:B------:R-:W-:Y:S06]  /*5af00*/  BAR.SYNC.DEFER_BLOCKING 0x0 ;  /* 0x0000000000007b1d */ /* 0x000fec0000010000 */
[----:B------:R-:W-:Y:S04]  /*5af10*/  STSM.16.M88.4 [R0], R8 ;  /* 0x0000000800007844 */ /* 0x000fe80000000200 */
[----:B------:R-:W-:Y:S04]  /*5af20*/  STSM.16.M88.4 [R0+0x200], R12 ;  /* 0x0002000c00007844 */ /* 0x000fe80000000200 */
[----:B-1----:R-:W-:Y:S04]  /*5af30*/  STL.64 [R1+0x140], R16 ;  /* 0x0001401001007387 */ /* 0x002fe80000100a00 */
[----:B------:R-:W-:Y:S04]  /*5af40*/  STL.64 [R1+0x148], R18 ;  /* 0x0001481201007387 */ /* 0x000fe80000100a00 */
[----:B--2---:R-:W-:Y:S04]  /*5af50*/  STL.64 [R1+0x150], R4 ;  /* 0x0001500401007387 */ /* 0x004fe80000100a00 */
[----:B------:R-:W-:Y:S01]  /*5af60*/  STL.64 [R1+0x158], R6 ;  /* 0x0001580601007387 */ /* 0x000fe20000100a00 */
[----:B------:R-:W-:Y:S06]  /*5af70*/  BAR.SYNC.DEFER_BLOCKING 0x0 ;  /* 0x0000000000007b1d */ /* 0x000fec0000010000 */
[----:B------:R-:W2:Y:S04]  /*5af80*/  LDL.LU R20, [R1+0xe0] ;  /* 0x0000e00001147983 */ /* 0x000ea80000300800 */
[----:B------:R-:W1:Y:S04]  /*5af90*/  LDS.128 R4, [R2] ;  /* 0x0000000002047984 */ /* 0x000e680000000c00 */
[----:B-1----:R1:W-:Y:S04]  /*5afa0*/  STL.64 [R1+0x120], R4 ;  /* 0x0001200401007387 */ /* 0x0023e80000100a00 */
[----:B------:R3:W-:Y:S04]  /*5afb0*/  STL.64 [R1+0x128], R6 ;  /* 0x0001280601007387 */ /* 0x0007e80000100a00 */
[----:B------:R-:W2:Y:S04]  /*5afc0*/  LDL.LU R21, [R1+0xe4] ;  /* 0x0000e40001157983 */ /* 0x000ea80000300800 */
[----:B------:R-:W4:Y:S04]  /*5afd0*/  LDL.LU R22, [R1+0xe8] ;  /* 0x0000e80001167983 */ /* 0x000f280000300800 */
[----:B------:R-:W4:Y:S04]  /*5afe0*/  LDL.LU R23, [R1+0xec] ;  /* 0x0000ec0001177983 */ /* 0x000f280000300800 */
[----:B-1----:R-:W2:Y:S04]  /*5aff0*/  LDL.LU R4, [R1+0x110] ;  /* 0x0001100001047983 */ /* 0x002ea80000300800 */
[----:B------:R-:W2:Y:S04]  /*5b000*/  LDL.LU R5, [R1+0x114] ;  /* 0x0001140001057983 */ /* 0x000ea80000300800 */
[----:B---3--:R-:W3:Y:S04]  /*5b010*/  LDL.LU R6, [R1+0x118] ;  /* 0x0001180001067983 */ /* 0x008ee80000300800 */
[----:B------:R-:W3:Y:S04]  /*5b020*/  LDL.LU R7, [R1+0x11c] ;  /* 0x00011c0001077983 */ /* 0x000ee80000300800 */
[----:B---3--:R-:W-:Y:S04]  /*5b030*/  STL.64 [R1+0x1888], R6 ;  /* 0x0018880601007387 */ /* 0x008fe80000100a00 */
[----:B--2---:R-:W-:Y:S04]  /*5b040*/  STL.64 [R1+0x1880], R4 ;  /* 0x0018800401007387 */ /* 0x004fe80000100a00 */
[----:B----4-:R-:W-:Y:S04]  /*5b050*/  STL.64 [R1+0x1878], R22 ;  /* 0x0018781601007387 */ /* 0x010fe80000100a00 */
[----:B------:R1:W-:Y:S04]  /*5b060*/  STL.64 [R1+0x1870], R20 ;  /* 0x0018701401007387 */ /* 0x0003e80000100a00 */
[----:B------:R-:W2:Y:S04]  /*5b070*/  LDS.128 R4, [R2+0x400] ;  /* 0x0004000002047984 */ /* 0x000ea80000000c00 */
[----:B-1----:R-:W3:Y:S04]  /*5b080*/  LDL.LU R20, [R1+0x100] ;  /* 0x0001000001147983 */ /* 0x002ee80000300800 */
[----:B------:R-:W3:Y:S04]  /*5b090*/  LDL.LU R21, [R1+0x104] ;  /* 0x0001040001157983 */ /* 0x000ee80000300800 */
[----:B------:R-:W3:Y:S04]  /*5b0a0*/  LDL.LU R22, [R1+0x108] ;  /* 0x0001080001167983 */ /* 0x000ee80000300800 */
[----:B------:R-:W3:Y:S04]  /*5b0b0*/  LDL.LU R23, [R1+0x10c] ;  /* 0x00010c0001177983 */ /* 0x000ee80000300800 */
[----:B------:R-:W4:Y:S04]  /*5b0c0*/  LDL.LU R16, [R1+0xf0] ;  /* 0x0000f00001107983 */ /* 0x000f280000300800 */
[----:B------:R-:W4:Y:S04]  /*5b0d0*/  LDL.LU R17, [R1+0xf4] ;  /* 0x0000f40001117983 */ /* 0x000f280000300800 */
[----:B------:R-:W4:Y:S04]  /*5b0e0*/  LDL.LU R18, [R1+0xf8] ;  /* 0x0000f80001127983 */ /* 0x000f280000300800 */
[----:B------:R-:W4:Y:S04]  /*5b0f0*/  LDL.LU R19, [R1+0xfc] ;  /* 0x0000fc0001137983 */ /* 0x000f280000300800 */
[----:B------:R-:W2:Y:S04]  /*5b100*/  LDL.LU R24, [R1+0xc0] ;  /* 0x0000c00001187983 */ /* 0x000ea80000300800 */
[----:B------:R-:W2:Y:S04]  /*5b110*/  LDL.LU R25, [R1+0xc4] ;  /* 0x0000c40001197983 */ /* 0x000ea80000300800 */
[----:B------:R-:W3:Y:S04]  /*5b120*/  LDL.LU R26, [R1+0xc8] ;  /* 0x0000c800011a7983 */ /* 0x000ee80000300800 */
[----:B------:R-:W3:Y:S01]  /*5b130*/  LDL.LU R27, [R1+0xcc] ;  /* 0x0000cc00011b7983 */ /* 0x000ee20000300800 */
[----:B------:R-:W-:Y:S06]  /*5b140*/  BAR.SYNC.DEFER_BLOCKING 0x0 ;  /* 0x0000000000007b1d */ /* 0x000fec0000010000 */
[----:B---3--:R-:W-:Y:S04]  /*5b150*/  STL.64 [R1+0x1860], R26 ;  /* 0x0018601a01007387 */ /* 0x008fe80000100a00 */
[----:B--2---:R1:W-:Y:S04]  /*5b160*/  STL.64 [R1+0x1858], R24 ;  /* 0x0018581801007387 */ /* 0x0043e80000100a00 */
[----:B-1----:R-:W2:Y:S04]  /*5b170*/  LDL.LU R24, [R1+0xd0] ;  /* 0x0000d00001187983 */ /* 0x002ea80000300800 */
[----:B------:R-:W2:Y:S04]  /*5b180*/  LDL.LU R25, [R1+0xd4] ;  /* 0x0000d40001197983 */ /* 0x000ea80000300800 */
[----:B------:R-:W2:Y:S04]  /*5b190*/  LDL.LU R26, [R1+0xd8] ;  /* 0x0000d800011a7983 */ /* 0x000ea80000300800 */
[----:B------:R-:W2:Y:S04]  /*5b1a0*/  LDL.LU R27, [R1+0xdc] ;  /* 0x0000dc00011b7983 */ /* 0x000ea80000300800 */
        /* <DEDUP_REMOVED lines=8> */
[----:B------:R-:W-:Y:S04]  /*5b230*/  STL.64 [R1+0x130], R4 ;  /* 0x0001300401007387 */ /* 0x000fe80000100a00 */
[----:B------:R1:W-:Y:S04]  /*5b240*/  STL.64 [R1+0x138], R6 ;  /* 0x0001380601007387 */ /* 0x0003e80000100a00 */
[----:B-1----:R-:W4:Y:S04]  /*5b250*/  LDL.LU.64 R6, [R1+0x1888] ;  /* 0x0018880001067983 */ /* 0x002f280000300a00 */
[----:B------:R-:W4:Y:S04]  /*5b260*/  LDL.LU.64 R4, [R1+0x1880] ;  /* 0x0018800001047983 */ /* 0x000f280000300a00 */
[----:B----4-:R1:W-:Y:S04]  /*5b270*/  STSM.16.M88.4 [R0], R4 ;  /* 0x0000000400007844 */ /* 0x0103e80000000200 */
[----:B------:R-:W-:Y:S01]  /*5b280*/  STSM.16.M88.4 [R0+0x200], R20 ;  /* 0x0002001400007844 */ /* 0x000fe20000000200 */
[----:B------:R-:W-:Y:S06]  /*5b290*/  BAR.SYNC.DEFER_BLOCKING 0x0 ;  /* 0x0000000000007b1d */ /* 0x000fec0000010000 */
[----:B-1----:R-:W4:Y:S04]  /*5b2a0*/  LDL.LU R4, [R1+0x90] ;  /* 0x0000900001047983 */ /* 0x002f280000300800 */
[----:B------:R-:W4:Y:S04]  /*5b2b0*/  LDL.LU R5, [R1+0x94] ;  /* 0x0000940001057983 */ /* 0x000f280000300800 */
[----:B------:R-:W4:Y:S04]  /*5b2c0*/  LDL.LU R6, [R1+0x98] ;  /* 0x0000980001067983 */ /* 0x000f280000300800 */
[----:B------:R-:W4:Y:S04]  /*5b2d0*/  LDL.LU R7, [R1+0x9c] ;  /* 0x00009c0001077983 */ /* 0x000f280000300800 */
[----:B------:R-:W1:Y:S04]  /*5b2e0*/  LDS.128 R20, [R2] ;  /* 0x0000000002147984 */ /* 0x000e680000000c00 */
[----:B-1----:R-:W-:Y:S04]  /*5b2f0*/  STL.64 [R1+0x100], R20 ;  /* 0x0001001401007387 */ /* 0x002fe80000100a00 */
[----:B------:R-:W-:Y:S04]  /*5b300*/  STL.64 [R1+0x108], R22 ;  /* 0x0001081601007387 */ /* 0x000fe80000100a00 */
[----:B------:R-:W1:Y:S01]  /*5b310*/  LDS.128 R20, [R2+0x400] ;  /* 0x0004000002147984 */ /* 0x000e620000000c00 */
[----:B------:R-:W-:Y:S06]  /*5b320*/  BAR.SYNC.DEFER_BLOCKING 0x0 ;  /* 0x0000000000007b1d */ /* 0x000fec0000010000 */
[----:B-1----:R-:W-:Y:S04]  /*5b330*/  STL.64 [R1+0x110], R20 ;  /* 0x0001101401007387 */ /* 0x002fe80000100a00 */
[----:B------:R1:W-:Y:S04]  /*5b340*/  STL.64 [R1+0x118], R22 ;  /* 0x0001181601007387 */ /* 0x0003e80000100a00 */
[----:B-1----:R-:W2:Y:S04]  /*5b350*/  LDL.LU.64 R22, [R1+0x1878] ;  /* 0x0018780001167983 */ /* 0x002ea80000300a00 */
[----:B------:R-:W2:Y:S04]  /*5b360*/  LDL.LU.64 R20, [R1+0x1870] ;  /* 0x0018700001147983 */ /* 0x000ea80000300a00 */
[----:B------:R-:W-:Y:S04]  /*5b370*/  STSM.16.M88.4 [R0], R16 ;  /* 0x0000001000007844 */ /* 0x000fe80000000200 */
[----:B--2---:R1:W-:Y:S01]  /*5b380*/  STSM.16.M88.4 [R0+0x200], R20 ;  /* 0x0002001400007844 */ /* 0x0043e20000000200 */
[----:B------:R-:W-:Y:S06]  /*5b390*/  BAR.SYNC.DEFER_BLOCKING 0x0 ;  /* 0x0000000000007b1d */ /* 0x000fec0000010000 */
[----:B-1----:R-:W2:Y:S04]  /*5b3a0*/  LDL.LU R20, [R1+0x180] ;  /* 0x0001800001147983 */ /* 0x002ea80000300800 */
[----:B------:R-:W1:Y:S04]  /*5b3b0*/  LDS.128 R16, [R2] ;  /* 0x0000000002107984 */ /* 0x000e680000000c00 */
[----:B-1----:R-:W-:Y:S04]  /*5b3c0*/  STL.64 [R1+0xe0], R16 ;  /* 0x0000e01001007387 */ /* 0x002fe80000100a00 */
[----:B------:R-:W-:Y:S04]  /*5b3d0*/  STL.64 [R1+0xe8], R18 ;  /* 0x0000e81201007387 */ /* 0x000fe80000100a00 */
[----:B------:R-:W1:Y:S01]  /*5b3e0*/  LDS.128 R16, [R2+0x400] ;  /* 0x0004000002107984 */ /* 0x000e620000000c00 */
[----:B------:R-:W-:Y:S06]  /*5b3f0*/  BAR.SYNC.DEFER_BLOCKING 0x0 ;  /* 0x0000000000007b1d */ /* 0x000fec0000010000 */
[----:B------:R-:W2:Y:S04]  /*5b400*/  LDL.LU R21, [R1+0x184] ;  /* 0x0001840001157983 */ /* 0x000ea80000300800 */
[----:B------:R-:W2:Y:S04]  /*5b410*/  LDL.LU R22, [R1+0x188] ;  /* 0x0001880001167983 */ /* 0x000ea80000300800 */
[----:B------:R-:W2:Y:S04]  /*5b420*/  LDL.LU R23, [R1+0x18c] ;  /* 0x00018c0001177983 */ /* 0x000ea80000300800 */
[----:B------:R-:W-:Y:S04]  /*5b430*/  STSM.16.M88.4 [R0], R24 ;  /* 0x0000001800007844 */ /* 0x000fe80000000200 */
[----:B-1----:R1:W-:Y:S04]  /*5b440*/  STL.64 [R1+0xf0], R16 ;  /* 0x0000f01001007387 */ /* 0x0023e80000100a00 */
[----:B------:R-:W-:Y:S04]  /*5b450*/  STL [R1+0xfc], R19 ;  /* 0x0000fc1301007387 */ /* 0x000fe80000100800 */
[----:B-1----:R-:W2:Y:S04]  /*5b460*/  LDL.LU R16, [R1+0x1868] ;  /* 0x0018680001107983 */ /* 0x002ea80000300800 */
[----:B------:R-:W3:Y:S04]  /*5b470*/  LDL.LU.64 R26, [R1+0x1860] ;  /* 0x00186000011a7983 */ /* 0x000ee80000300a00 */
[----:B------:R-:W3:Y:S04]  /*5b480*/  LDL.LU.64 R24, [R1+0x1858] ;  /* 0x0018580001187983 */ /* 0x000ee80000300a00 */
[----:B---3--:R-:W-:Y:S01]  /*5b490*/  STSM.16.M88.4 [R0+0x200], R24 ;  /* 0x0002001800007844 */ /* 0x008fe20000000200 */
[----:B------:R-:W-:Y:S06]  /*5b4a0*/  BAR.SYNC.DEFER_BLOCKING 0x0 ;  /* 0x0000000000007b1d */ /* 0x000fec0000010000 */
[----:B------:R-:W1:Y:S04]  /*5b4b0*/  LDS.128 R24, [R2] ;  /* 0x0000000002187984 */ /* 0x000e680000000c00 */
[----:B-1----:R-:W-:Y:S04]  /*5b4c0*/  STL.64 [R1+0xc0], R24 ;  /* 0x0000c01801007387 */ /* 0x002fe80000100a00 */
[----:B------:R-:W-:Y:S04]  /*5b4d0*/  STL.64 [R1+0xc8], R26 ;  /* 0x0000c81a01007387 */ /* 0x000fe80000100a00 */
[----:B------:R-:W1:Y:S01]  /*5b4e0*/  LDS.128 R24, [R2+0x400] ;  /* 0x0004000002187984 */ /* 0x000e620000000c00 */
[----:B------:R-:W-:Y:S06]  /*5b4f0*/  BAR.SYNC.DEFER_BLOCKING 0x0 ;  /* 0x0000000000007b1d */ /* 0x000fec0000010000 */
[----:B------:R-:W-:Y:S04]  /*5b500*/  STSM.16.M88.4 [R0], R12 ;  /* 0x0000000c00007844 */ /* 0x000fe80000000200 */
[----:B------:R-:W-:Y:S01]  /*5b510*/  STSM.16.M88.4 [R0+0x200], R8 ;  /* 0x0002000800007844 */ /* 0x000fe20000000200 */
[----:B------:R-:W-:Y:S06]  /*5b520*/  BAR.SYNC.DEFER_BLOCKING 0x0 ;  /* 0x0000000000007b1d */ /* 0x000fec0000010000 */
[----:B------:R-:W3:Y:S04]  /*5b530*/  LDS.128 R8, [R2] ;  /* 0x0000000002087984 */ /* 0x000ee80000000c00 */
[----:B-1----:R1:W-:Y:S04]  /*5b540*/  STL.64 [R1+0xd0], R24 ;  /* 0x0000d01801007387 */ /* 0x0023e80000100a00 */
[----:B------:R-:W-:Y:S04]  /*5b550*/  STL.64 [R1+0xd8], R26 ;  /* 0x0000d81a01007387 */ /* 0x000fe80000100a00 */
[----:B-1----:R-:W2:Y:S04]  /*5b560*/  LDL.LU.64 R24, [R1+0x1850] ;  /* 0x0018500001187983 */ /* 0x002ea80000300a00 */
[----:B------:R-:W2:Y:S04]  /*5b570*/  LDL.LU.64 R14, [R1+0x1848] ;  /* 0x00184800010e7983 */ /* 0x000ea80000300a00 */
[----:B------:R-:W2:Y:S04]  /*5b580*/  LDL.LU.64 R12, [R1+0x1840] ;  /* 0x00184000010c7983 */ /* 0x000ea80000300a00 */
[----:B------:R-:W2:Y:S04]  /*5b590*/  LDL.LU R29, [R1+0x7cc] ;  /* 0x0007cc00011d7983 */ /* 0x000ea80000300800 */
[----:B------:R-:W2:Y:S04]  /*5b5a0*/  LDL.LU R28, [R1+0x7c8] ;  /* 0x0007c800011c7983 */ /* 0x000ea80000300800 */
[----:B---3--:R-:W-:Y:S04]  /*5b5b0*/  STL.64 [R1+0xa0], R8 ;  /* 0x0000a00801007387 */ /* 0x008fe80000100a00 */
[----:B------:R-:W-:Y:S04]  /*5b5c0*/  STL.64 [R1+0xa8], R10 ;  /* 0x0000a80a01007387 */ /* 0x000fe80000100a00 */
[----:B------:R-:W1:Y:S01]  /*5b5d0*/  LDS.128 R8, [R2+0x400] ;  /* 0x0004000002087984 */ /* 0x000e620000000c00 */
[----:B------:R-:W-:Y:S06]  /*5b5e0*/  BAR.SYNC.DEFER_BLOCKING 0x0 ;  /* 0x0000000000007b1d */ /* 0x000fec0000010000 */
[----:B-1----:R-:W-:Y:S04]  /*5b5f0*/  STL.64 [R1+0xb0], R8 ;  /* 0x0000b00801007387 */ /* 0x002fe80000100a00 */
[----:B------:R1:W-:Y:S04]  /*5b600*/  STL.64 [R1+0xb8], R10 ;  /* 0x0000b80a01007387 */ /* 0x0003e80000100a00 */
        /* <DEDUP_REMOVED lines=8> */
[----:B------:R-:W-:Y:S04]  /*5b690*/  STSM.16.M88.4 [R0], R20 ;  /* 0x0000001400007844 */ /* 0x000fe80000000200 */
[----:B---3--:R-:W-:Y:S01]  /*5b6a0*/  STSM.16.M88.4 [R0+0x200], R8 ;  /* 0x0002000800007844 */ /* 0x008fe20000000200 */
[----:B------:R-:W-:Y:S06]  /*5b6b0*/  BAR.SYNC.DEFER_BLOCKING 0x0 ;  /* 0x0000000000007b1d */ /* 0x000fec0000010000 */
[----:B------:R-:W3:Y:S04]  /*5b6c0*/  LDS.128 R8, [R2] ;  /* 0x0000000002087984 */ /* 0x000ee80000000c00 */
[----:B-1----:R1:W-:Y:S04]  /*5b6d0*/  STL [R1+0x1808], R12 ;  /* 0x0018080c01007387 */ /* 0x0023e80000100800 */
[----:B------:R4:W-:Y:S04]  /*5b6e0*/  STL [R1+0x1804], R13 ;  /* 0x0018040d01007387 */ /* 0x0009e80000100800 */
[----:B------:R0:W-:Y:S04]  /*5b6f0*/  STL [R1+0x1800], R14 ;  /* 0x0018000e01007387 */ /* 0x0001e80000100800 */
[----:B------:R2:W-:Y:S04]  /*5b700*/  STL [R1+0x17fc], R15 ;  /* 0x0017fc0f01007387 */ /* 0x0005e80000100800 */
[----:B-1----:R-:W3:Y:S04]  /*5b710*/  LDL.LU R12, [R1+0x190] ;  /* 0x00019000010c7983 */ /* 0x002ee80000300800 */
[----:B----4-:R-:W4:Y:S04]  /*5b720*/  LDL.LU R13, [R1+0x194] ;  /* 0x00019400010d7983 */ /* 0x010f280000300800 */
[----:B0-----:R-:W4:Y:S04]  /*5b730*/  LDL.LU R14, [R1+0x198] ;  /* 0x00019800010e7983 */ /* 0x001f280000300800 */
[----:B--2---:R-:W4:Y:S04]  /*5b740*/  LDL.LU R15, [R1+0x19c] ;  /* 0x00019c00010f7983 */ /* 0x004f280000300800 */
[----:B------:R-:W-:Y:S04]  /*5b750*/  STL.64 [R1+0x90], R4 ;  /* 0x0000900401007387 */ /* 0x000fe80000100a00 */
[----:B------:R0:W-:Y:S04]  /*5b760*/  STL.64 [R1+0x98], R6 ;  /* 0x0000980601007387 */ /* 0x0001e80000100a00 */
[----:B0-----:R-:W2:Y:S04]  /*5b770*/  LDL.LU.64 R6, [R1+0x1828] ;  /* 0x0018280001067983 */ /* 0x001ea80000300a00 */
[----:B------:R-:W2:Y:S04]  /*5b780*/  LDL.LU.64 R4, [R1+0x1820] ;  /* 0x0018200001047983 */ /* 0x000ea80000300a00 */
[----:B------:R-:W2:Y:S04]  /*5b790*/  LDL.LU R27, [R1+0x70] ;  /* 0x00007000011b7983 */ /* 0x000ea80000300800 */
[----:B---3--:R-:W-:Y:S04]  /*5b7a0*/  STL.64 [R1+0x180], R8 ;  /* 0x0001800801007387 */ /* 0x008fe80000100a00 */
[----:B------:R-:W-:Y:S04]  /*5b7b0*/  STL.64 [R1+0x188], R10 ;  /* 0x0001880a01007387 */ /* 0x000fe80000100a00 */
[----:B------:R-:W0:Y:S04]  /*5b7c0*/  LDS.128 R8, [R2+0x400] ;  /* 0x0004000002087984 */ /* 0x000e280000000c00 */
[----:B------:R-:W-:Y:S01]  /*5b7d0*/  STL [R1+0x17f8], R2 ;  /* 0x0017f80201007387 */ /* 0x000fe20000100800 */
[----:B------:R-:W-:Y:S06]  /*5b7e0*/  BAR.SYNC.DEFER_BLOCKING 0x0 ;  /* 0x0000000000007b1d */ /* 0x000fec0000010000 */
[----:B0-----:R0:W-:Y:S04]  /*5b7f0*/  STL [R1+0x17f4], R11 ;  /* 0x0017f40b01007387 */ /* 0x0011e80000100800 */
[----:B0-----:R-:W3:Y:S04]  /*5b800*/  LDL.LU R11, [R1+0x684] ;  /* 0x00068400010b7983 */ /* 0x001ee80000300800 */
[----:B------:R-:W3:Y:S01]  /*5b810*/  LDL.LU R2, [R1+0x50] ;  /* 0x0000500001027983 */ /* 0x000ee20000300800 */
[C---:B------:R-:W-:Y:S01]  /*5b820*/  IMAD R21, R29.reuse, UR4, RZ ;  /* 0x000000041d157c24 */ /* 0x040fe2000f8e02ff */
[----:B------:R-:W-:Y:S01]  /*5b830*/  ISETP.GE.AND P3, PT, R29, UR10, PT ;  /* 0x0000000a1d007c0c */ /* 0x000fe2000bf66270 */
[----:B------:R-:W-:Y:S01]  /*5b840*/  IMAD R3, R28, UR4, RZ ;  /* 0x000000041c037c24 */ /* 0x000fe2000f8e02ff */
[----:B------:R-:W-:Y:S01]  /*5b850*/  ULDC.64 UR10, c[0x0][0x228] ;  /* 0x00008a00000a7ab9 */ /* 0x000fe20000000a00 */
[----:B------:R-:W-:Y:S01]  /*5b860*/  IMAD.MOV.U32 R19, RZ, RZ, R18 ;  /* 0x000000ffff137224 */ /* 0x000fe200078e0012 */
[----:B------:R-:W-:Y:S01]  /*5b870*/  LEA R20, P0, R21, UR8, 0x1 ;  /* 0x0000000815147c11 */ /* 0x000fe2000f8008ff */
[----:B------:R-:W-:-:S03]  /*5b880*/  ULDC.64 UR4, c[0x0][0x228] ;  /* 0x00008a0000047ab9 */ /* 0x000fc60000000a00 */
[----:B------:R-:W-:Y:S01]  /*5b890*/  LEA.HI.X.SX32 R21, R21, UR9, 0x1, P0 ;  /* 0x0000000915157c11 */ /* 0x000fe200080f0eff */
[----:B----4-:R0:W-:Y:S04]  /*5b8a0*/  STSM.16.M88.4 [R0], R12 ;  /* 0x0000000c00007844 */ /* 0x0101e80000000200 */
[----:B0-----:R-:W4:Y:S04]  /*5b8b0*/  LDL.LU R15, [R1+0x74] ;  /* 0x00007400010f7983 */ /* 0x001f280000300800 */
[----:B------:R-:W4:Y:S04]  /*5b8c0*/  LDL.LU R26, [R1+0x54] ;  /* 0x00005400011a7983 */ /* 0x000f280000300800 */
[----:B--2---:R0:W-:Y:S04]  /*5b8d0*/  STSM.16.M88.4 [R0+0x200], R4 ;  /* 0x0002000400007844 */ /* 0x0041e80000000200 */
[----:B------:R-:W2:Y:S04]  /*5b8e0*/  LDL.LU R14, [R1+0x78] ;  /* 0x00007800010e7983 */ /* 0x000ea80000300800 */
[----:B------:R-:W2:Y:S04]  /*5b8f0*/  LDL.LU R13, [R1+0x58] ;  /* 0x00005800010d7983 */ /* 0x000ea80000300800 */
[----:B------:R-:W2:Y:S01]  /*5b900*/  LDL.LU R18, [R1+0x7c] ;  /* 0x00007c0001127983 */ /* 0x000ea20000300800 */
[----:B------:R-:W-:Y:S01]  /*5b910*/  BAR.SYNC.DEFER_BLOCKING 0x0 ;  /* 0x0000000000007b1d */ /* 0x000fe20000010000 */
[----:B0-----:R-:W-:-:S04]  /*5b920*/  LEA R4, P5, R3, UR8, 0x1 ;  /* 0x0000000803047c11 */ /* 0x001fc8000f8a08ff */
[----:B------:R-:W-:Y:S01]  /*5b930*/  LEA.HI.X.SX32 R5, R3, UR9, 0x1, P5 ;  /* 0x0000000903057c11 */ /* 0x000fe2000a8f0eff */
[----:B------:R-:W-:Y:S01]  /*5b940*/  ULDC.64 UR8, c[0x0][0x228] ;  /* 0x00008a0000087ab9 */ /* 0x000fe20000000a00 */
[----:B------:R-:W-:Y:S01]  /*5b950*/  PRMT R3, R27, 0x7632, R3 ;  /* 0x000076321b037816 */ /* 0x000fe20000000003 */
[----:B------:R-:W2:Y:S04]  /*5b960*/  LDL.LU R12, [R1+0x5c] ;  /* 0x00005c00010c7983 */ /* 0x000ea80000300800 */
[----:B------:R-:W2:Y:S01]  /*5b970*/  LDL.LU R17, [R1+0x80] ;  /* 0x0000800001117983 */ /* 0x000ea20000300800 */
[C---:B---3--:R-:W-:Y:S01]  /*5b980*/  ISETP.LT.AND P3, PT, R11.reuse, UR29, !P3 ;  /* 0x0000001d0b007c0c */ /* 0x048fe2000df61270 */
[----:B------:R-:W-:-:S04]  /*5b990*/  IMAD R0, R11, UR24, RZ ;  /* 0x000000180b007c24 */ /* 0x000fc8000f8e02ff */
[----:B------:R-:W-:-:S08]  /*5b9a0*/  IMAD.WIDE R6, R0, 0x2, R20 ;  /* 0x0000000200067825 */ /* 0x000fd000078e0214 */
[----:B------:R0:W-:Y:S04]  /*5b9b0*/  @P3 STG.E.U16 desc[UR6][R6.64], R27 ;  /* 0x0000001b06003986 */ /* 0x0001e8000c101506 */
[----:B0-----:R-:W3:Y:S01]  /*5b9c0*/  LDL.LU R27, [R1+0x1818] ;  /* 0x00181800011b7983 */ /* 0x001ee20000300800 */
[----:B------:R-:W-:Y:S01]  /*5b9d0*/  ISETP.GE.AND P0, PT, R28, UR12, PT ;  /* 0x0000000c1c007c0c */ /* 0x000fe2000bf06270 */
[C-C-:B------:R-:W-:Y:S01]  /*5b9e0*/  IMAD.WIDE R22, R0.reuse, 0x2, R4.reuse ;  /* 0x0000000200167825 */ /* 0x140fe200078e0204 */
[----:B------:R-:W-:Y:S01]  /*5b9f0*/  ISETP.LT.AND P5, PT, R29, UR10, !P1 ;  /* 0x0000000a1d007c0c */ /* 0x000fe2000cfa1270 */
[----:B------:R-:W-:Y:S01]  /*5ba00*/  ULDC.64 UR12, c[0x0][0x228] ;  /* 0x00008a00000c7ab9 */ /* 0x000fe20000000a00 */
[----:B------:R-:W-:Y:S01]  /*5ba10*/  ISETP.LT.AND P0, PT, R11, UR31, !P0 ;  /* 0x0000001f0b007c0c */ /* 0x000fe2000c701270 */
[----:B------:R-:W-:Y:S01]  /*5ba20*/  VIADD R0, R0, UR24 ;  /* 0x0000001800007c36 */ /* 0x000fe20008000000 */
[----:B------:R-:W-:Y:S01]  /*5ba30*/  ISETP.LT.AND P1, PT, R28, UR8, !P1 ;  /* 0x000000081c007c0c */ /* 0x000fe2000cf21270 */
[----:B------:R-:W-:Y:S01]  /*5ba40*/  ULDC UR8, c[0x0][0x22c] ;  /* 0x00008b0000087ab9 */ /* 0x000fe20000000800 */
[----:B------:R-:W-:Y:S01]  /*5ba50*/  ISETP.LT.AND P3, PT, R29, UR4, !P6 ;  /* 0x000000041d007c0c */ /* 0x000fe2000f761270 */
[----:B------:R-:W-:Y:S01]  /*5ba60*/  IMAD.WIDE R6, R0, 0x2, R4 ;  /* 0x0000000200067825 */ /* 0x000fe200078e0204 */
[----:B------:R-:W-:Y:S01]  /*5ba70*/  PRMT R24, R2, 0x7632, R24 ;  /* 0x0000763202187816 */ /* 0x000fe20000000018 */
[----:B------:R-:W-:Y:S01]  /*5ba80*/  ULDC UR4, c[0x0][0x22c] ;  /* 0x00008b0000047ab9 */ /* 0x000fe20000000800 */
[----:B------:R-:W-:-:S05]  /*5ba90*/  ULDC UR10, c[0x0][0x228] ;  /* 0x00008a00000a7ab9 */ /* 0x000fca0000000800 */
[----:B------:R0:W-:Y:S01]  /*5baa0*/  @P0 STG.E.U16 desc[UR6][R22.64], R3 ;  /* 0x0000000316000986 */ /* 0x0001e2000c101506 */
[----:B------:R-:W-:Y:S01]  /*5bab0*/  ISETP.LT.AND P6, PT, R28, UR14, !P6 ;  /* 0x0000000e1c007c0c */ /* 0x000fe2000f7c1270 */
[----:B0-----:R-:W-:Y:S02]  /*5bac0*/  VIADD R3, R11, 0x4 ;  /* 0x000000040b037836 */ /* 0x001fe40000000000 */
[----:B------:R-:W-:-:S03]  /*5bad0*/  IMAD.WIDE R22, R0, 0x2, R20 ;  /* 0x0000000200167825 */ /* 0x000fc600078e0214 */
[----:B------:R-:W-:Y:S01]  /*5bae0*/  ISETP.GE.AND P0, PT, R3, UR8, PT ;  /* 0x0000000803007c0c */ /* 0x000fe2000bf06270 */
[----:B------:R-:W-:Y:S01]  /*5baf0*/  VIADD R0, R0, UR24 ;  /* 0x0000001800007c36 */ /* 0x000fe20008000000 */
[----:B------:R-:W-:Y:S01]  /*5bb00*/  @P5 STG.E.U16 desc[UR6][R22.64], R2 ;  /* 0x0000000216005986 */ /* 0x000fe2000c101506 */
[----:B------:R-:W-:Y:S01]  /*5bb10*/  VIADD R3, R11, 0x5 ;  /* 0x000000050b037836 */ /* 0x000fe20000000000 */
[----:B------:R-:W-:Y:S02]  /*5bb20*/  ULDC UR8, c[0x0][0x228] ;  /* 0x00008a0000087ab9 */ /* 0x000fe40000000800 */
[----:B------:R0:W-:Y:S01]  /*5bb30*/  @P1 STG.E.U16 desc[UR6][R6.64], R24 ;  /* 0x0000001806001986 */ /* 0x0001e2000c101506 */
[----:B------:R-:W-:Y:S01]  /*5bb40*/  ISETP.LT.AND P1, PT, R29, UR12, !P4 ;  /* 0x0000000c1d007c0c */ /* 0x000fe2000e721270 */
[----:B------:R-:W-:Y:S01]  /*5bb50*/  ULDC UR12, c[0x0][0x228] ;  /* 0x00008a00000c7ab9 */ /* 0x000fe20000000800 */
[----:B------:R-:W-:Y:S01]  /*5bb60*/  ISETP.GE.AND P5, PT, R3, UR4, PT ;  /* 0x0000000403007c0c */ /* 0x000fe2000bfa6270 */
[----:B------:R-:W-:Y:S01]  /*5bb70*/  ULDC UR4, c[0x0][0x22c] ;  /* 0x00008b0000047ab9 */ /* 0x000fe20000000800 */
[----:B------:R-:W-:-:S02]  /*5bb80*/  IADD3 R3, R0, UR24, RZ ;  /* 0x0000001800037c10 */ /* 0x000fc4000fffe0ff */
[----:B------:R-:W-:Y:S01]  /*5bb90*/  ISETP.LT.AND P4, PT, R28, UR22, !P4 ;  /* 0x000000161c007c0c */ /* 0x000fe2000e781270 */
[----:B0-----:R-:W-:-:S04]  /*5bba0*/  IMAD.WIDE R6, R0, 0x2, R20 ;  /* 0x0000000200067825 */ /* 0x001fc800078e0214 */
[----:B------:R-:W-:-:S04]  /*5bbb0*/  IMAD.WIDE R22, R3, 0x2, R20 ;  /* 0x0000000203167825 */ /* 0x000fc800078e0214 */
[----:B------:R-:W-:Y:S01]  /*5bbc0*/  VIADD R24, R11, 0x6 ;  /* 0x000000060b187836 */ /* 0x000fe20000000000 */
[----:B----4-:R0:W-:Y:S01]  /*5bbd0*/  @P3 STG.E.U16 desc[UR6][R6.64], R15 ;  /* 0x0000000f06003986 */ /* 0x0101e2000c101506 */
[----:B------:R-:W-:Y:S01]  /*5bbe0*/  PRMT R25, R15, 0x7632, R25 ;  /* 0x000076320f197816 */ /* 0x000fe20000000019 */
[----:B0-----:R-:W-:-:S05]  /*5bbf0*/  IMAD.WIDE R6, R0, 0x2, R4 ;  /* 0x0000000200067825 */ /* 0x001fca00078e0204 */
[----:B------:R0:W-:Y:S01]  /*5bc00*/  @P6 STG.E.U16 desc[UR6][R6.64], R25 ;  /* 0x0000001906006986 */ /* 0x0001e2000c101506 */
[----:B------:R-:W-:-:S03]  /*5bc10*/  VIADD R0, R11, 0x7 ;  /* 0x000000070b007836 */ /* 0x000fc60000000000 */
[----:B------:R1:W-:Y:S01]  /*5bc20*/  @P1 STG.E.U16 desc[UR6][R22.64], R26 ;  /* 0x0000001a16001986 */ /* 0x0003e2000c101506 */
[----:B------:R-:W-:Y:S02]  /*5bc30*/  ISETP.LT.AND P1, PT, R29, UR20, !P0 ;  /* 0x000000141d007c0c */ /* 0x000fe4000c721270 */
[----:B------:R-:W-:Y:S02]  /*5bc40*/  ISETP.LT.AND P0, PT, R28, UR18, !P0 ;  /* 0x000000121c007c0c */ /* 0x000fe4000c701270 */
[----:B------:R-:W-:Y:S01]  /*5bc50*/  ISETP.GE.AND P3, PT, R24, UR4, PT ;  /* 0x0000000418007c0c */ /* 0x000fe2000bf66270 */
[----:B------:R-:W-:Y:S01]  /*5bc60*/  ULDC UR4, c[0x0][0x22c] ;  /* 0x00008b0000047ab9 */ /* 0x000fe20000000800 */
[----:B0-----:R-:W-:Y:S01]  /*5bc70*/  IMAD.WIDE R6, R3, 0x2, R4 ;  /* 0x0000000203067825 */ /* 0x001fe200078e0204 */
[----:B------:R-:W-:Y:S02]  /*5bc80*/  ISETP.LT.AND P6, PT, R29, UR16, !P5 ;  /* 0x000000101d007c0c */ /* 0x000fe4000efc1270 */
[----:B-1----:R-:W-:Y:S01]  /*5bc90*/  PRMT R22, R26, 0x7632, R22 ;  /* 0x000076321a167816 */ /* 0x002fe20000000016 */
[----:B------:R-:W-:-:S04]  /*5bca0*/  VIADD R3, R3, UR24 ;  /* 0x0000001803037c36 */ /* 0x000fc80008000000 */
[----:B------:R0:W-:Y:S01]  /*5bcb0*/  @P4 STG.E.U16 desc[UR6][R6.64], R22 ;  /* 0x0000001606004986 */ /* 0x0001e2000c101506 */
[----:B------:R-:W-:Y:S01]  /*5bcc0*/  ISETP.GE.AND P4, PT, R0, UR4, PT ;  /* 0x0000000400007c0c */ /* 0x000fe2000bf86270 */
[----:B------:R-:W-:Y:S01]  /*5bcd0*/  VIADD R0, R3, UR24 ;  /* 0x0000001803007c36 */ /* 0x000fe20008000000 */
[----:B------:R-:W-:Y:S01]  /*5bce0*/  ISETP.LT.AND P5, PT, R28, UR26, !P5 ;  /* 0x0000001a1c007c0c */ /* 0x000fe2000efa1270 */
[----:B------:R-:W-:Y:S01]  /*5bcf0*/  VIADD R26, R11, 0x8 ;  /* 0x000000080b1a7836 */ /* 0x000fe20000000000 */
[----:B------:R-:W-:Y:S01]  /*5bd00*/  ULDC UR4, c[0x0][0x22c] ;  /* 0x00008b0000047ab9 */ /* 0x000fe20000000800 */
[----:B------:R-:W-:-:S04]  /*5bd10*/  IMAD.WIDE R24, R0, 0x2, R20 ;  /* 0x0000000200187825 */ /* 0x000fc800078e0214 */
[----:B0-----:R-:W-:-:S04]  /*5bd20*/  IMAD.WIDE R6, R3, 0x2, R20 ;  /* 0x0000000203067825 */ /* 0x001fc800078e0214 */
[----:B------:R-:W-:Y:S01]  /*5bd30*/  IMAD.WIDE R22, R3, 0x2, R4 ;  /* 0x0000000203167825 */ /* 0x000fe200078e0204 */
[----:B--2---:R-:W-:Y:S01]  /*5bd40*/  PRMT R3, R14, 0x7632, R3 ;  /* 0x000076320e037816 */ /* 0x004fe20000000003 */
[----:B------:R0:W-:Y:S04]  /*5bd50*/  @P1 STG.E.U16 desc[UR6][R6.64], R14 ;  /* 0x0000000e06001986 */ /* 0x0001e8000c101506 */
[----:B------:R1:W-:Y:S04]  /*5bd60*/  @P0 STG.E.U16 desc[UR6][R22.64], R3 ;  /* 0x0000000316000986 */ /* 0x0003e8000c101506 */
[----:B------:R2:W-:Y:S01]  /*5bd70*/  @P6 STG.E.U16 desc[UR6][R24.64], R13 ;  /* 0x0000000d18006986 */ /* 0x0005e2000c101506 */
[----:B------:R-:W-:Y:S01]  /*5bd80*/  ISETP.LT.AND P6, PT, R29, UR28, !P3 ;  /* 0x0000001c1d007c0c */ /* 0x000fe2000dfc1270 */
[----:B0-----:R-:W-:Y:S01]  /*5bd90*/  VIADD R6, R11, 0x9 ;  /* 0x000000090b067836 */ /* 0x001fe20000000000 */
[----:B------:R-:W-:Y:S01]  /*5bda0*/  ISETP.GE.AND P1, PT, R26, UR4, PT ;  /* 0x000000041a007c0c */ /* 0x000fe2000bf26270 */
[----:B------:R-:W-:Y:S01]  /*5bdb0*/  ULDC UR4, c[0x0][0x22c] ;  /* 0x00008b0000047ab9 */ /* 0x000fe20000000800 */
[----:B-1----:R-:W-:-:S02]  /*5bdc0*/  VIADD R3, R0, UR24 ;  /* 0x0000001800037c36 */ /* 0x002fc40008000000 */
[----:B------:R-:W-:Y:S01]  /*5bdd0*/  ISETP.GE.AND P0, PT, R6, UR4, PT ;  /* 0x0000000406007c0c */ /* 0x000fe2000bf06270 */
[----:B------:R-:W-:-:S04]  /*5bde0*/  IMAD.WIDE R6, R0, 0x2, R4 ;  /* 0x0000000200067825 */ /* 0x000fc800078e0204 */
[----:B------:R-:W-:Y:S01]  /*5bdf0*/  IMAD.WIDE R22, R3, 0x2, R20 ;  /* 0x0000000203167825 */ /* 0x000fe200078e0214 */
[----:B------:R-:W-:Y:S01]  /*5be00*/  PRMT R0, R18, 0x7632, R0 ;  /* 0x0000763212007816 */ /* 0x000fe20000000000 */
[----:B------:R-:W-:Y:S02]  /*5be10*/  ULDC UR4, c[0x0][0x22c] ;  /* 0x00008b0000047ab9 */ /* 0x000fe40000000800 */
[----:B------:R-:W-:Y:S01]  /*5be20*/  VIADD R26, R11, 0xa ;  /* 0x0000000a0b1a7836 */ /* 0x000fe20000000000 */
[----:B---3--:R-:W-:-:S05]  /*5be30*/  PRMT R27, R13, 0x7632, R27 ;  /* 0x000076320d1b7816 */ /* 0x008fca000000001b */
[----:B------:R-:W-:Y:S04]  /*5be40*/  @P5 STG.E.U16 desc[UR6][R6.64], R27 ;  /* 0x0000001b06005986 */ /* 0x000fe8000c101506 */
[----:B------:R0:W-:Y:S01]  /*5be50*/  @P6 STG.E.U16 desc[UR6][R22.64], R18 ;  /* 0x0000001216006986 */ /* 0x0001e2000c101506 */
[----:B------:R-:W-:Y:S02]  /*5be60*/  ISETP.GE.AND P5, PT, R26, UR4, PT ;  /* 0x000000041a007c0c */ /* 0x000fe4000bfa6270 */
[----:B------:R-:W-:Y:S01]  /*5be70*/  ISETP.LT.AND P3, PT, R28, UR30, !P3 ;  /* 0x0000001e1c007c0c */ /* 0x000fe2000df61270 */
[----:B--2---:R-:W-:Y:S01]  /*5be80*/  IMAD.WIDE R24, R3, 0x2, R4 ;  /* 0x0000000203187825 */ /* 0x004fe200078e0204 */
[----:B------:R-:W-:Y:S01]  /*5be90*/  ULDC UR4, c[0x0][0x228] ;  /* 0x00008a0000047ab9 */ /* 0x000fe20000000800 */
[----:B0-----:R-:W2:Y:S04]  /*5bea0*/  LDL.LU R18, [R1+0x60] ;  /* 0x0000600001127983 */ /* 0x001ea80000300800 */
[----:B------:R-:W3:Y:S04]  /*5beb0*/  LDL.LU R26, [R1+0x84] ;  /* 0x00008400011a7983 */ /* 0x000ee80000300800 */
[----:B------:R-:W4:Y:S04]  /*5bec0*/  LDL.LU R2, [R1+0x64] ;  /* 0x0000640001027983 */ /* 0x000f280000300800 */
[----:B------:R-:W4:Y:S04]  /*5bed0*/  LDL.LU R15, [R1+0x88] ;  /* 0x00008800010f7983 */ /* 0x000f280000300800 */
[----:B------:R-:W4:Y:S01]  /*5bee0*/  LDL.LU R14, [R1+0x68] ;  /* 0x00006800010e7983 */ /* 0x000f220000300800 */
[----:B------:R-:W-:Y:S01]  /*5bef0*/  ISETP.LT.AND P6, PT, R29, UR4, !P4 ;  /* 0x000000041d007c0c */ /* 0x000fe2000e7c1270 */
[----:B------:R-:W-:-:S02]  /*5bf00*/  ULDC UR4, c[0x0][0x22c] ;  /* 0x00008b0000047ab9 */ /* 0x000fc40000000800 */
[----:B------:R-:W4:Y:S04]  /*5bf10*/  LDL.LU R13, [R1+0x8c] ;  /* 0x00008c00010d7983 */ /* 0x000f280000300800 */
[----:B------:R0:W-:Y:S02]  /*5bf20*/  @P3 STG.E.U16 desc[UR6][R24.64], R0 ;  /* 0x0000000018003986 */ /* 0x0001e4000c101506 */
[----:B0-----:R-:W-:-:S04]  /*5bf30*/  VIADD R0, R3, UR24 ;  /* 0x0000001803007c36 */ /* 0x001fc80008000000 */
[----:B------:R-:W-:Y:S01]  /*5bf40*/  IMAD.WIDE R22, R0, 0x2, R20 ;  /* 0x0000000200167825 */ /* 0x000fe200078e0214 */
[----:B------:R-:W-:-:S04]  /*5bf50*/  PRMT R24, R12, 0x7632, R24 ;  /* 0x000076320c187816 */ /* 0x000fc80000000018 */
[----:B------:R0:W-:Y:S04]  /*5bf60*/  @P6 STG.E.U16 desc[UR6][R22.64], R12 ;  /* 0x0000000c16006986 */ /* 0x0001e8000c101506 */
[----:B0-----:R-:W4:Y:S01]  /*5bf70*/  LDL.LU R12, [R1+0x6c] ;  /* 0x00006c00010c7983 */ /* 0x001f220000300800 */
[----:B------:R-:W-:Y:S01]  /*5bf80*/  ISETP.LT.AND P4, PT, R28, UR8, !P4 ;  /* 0x000000081c007c0c */ /* 0x000fe2000e781270 */
[----:B------:R-:W-:Y:S01]  /*5bf90*/  ULDC UR8, c[0x0][0x228] ;  /* 0x00008a0000087ab9 */ /* 0x000fe20000000800 */
[----:B------:R-:W-:Y:S01]  /*5bfa0*/  ISETP.LT.AND P3, PT, R29, UR10, !P1 ;  /* 0x0000000a1d007c0c */ /* 0x000fe2000cf61270 */
[----:B------:R-:W-:Y:S01]  /*5bfb0*/  IMAD.WIDE R6, R0, 0x2, R4 ;  /* 0x0000000200067825 */ /* 0x000fe200078e0204 */
[----:B------:R-:W-:Y:S01]  /*5bfc0*/  ISETP.LT.AND P1, PT, R28, UR8, !P1 ;  /* 0x000000081c007c0c */ /* 0x000fe2000cf21270 */
[----:B------:R-:W-:Y:S01]  /*5bfd0*/  ULDC UR8, c[0x0][0x228] ;  /* 0x00008a0000087ab9 */ /* 0x000fe20000000800 */
[----:B------:R-:W-:Y:S01]  /*5bfe0*/  ULDC UR10, c[0x0][0x228] ;  /* 0x00008a00000a7ab9 */ /* 0x000fe20000000800 */
[----:B------:R-:W-:-:S02]  /*5bff0*/  VIADD R3, R11, 0xb ;  /* 0x0000000b0b037836 */ /* 0x000fc40000000000 */
[----:B------:R-:W-:-:S03]  /*5c000*/  VIADD R0, R0, UR24 ;  /* 0x0000001800007c36 */ /* 0x000fc60008000000 */
[----:B------:R-:W-:Y:S01]  /*5c010*/  ISETP.GE.AND P6, PT, R3, UR4, PT ;  /* 0x0000000403007c0c */ /* 0x000fe2000bfc6270 */
[----:B------:R0:W-:Y:S01]  /*5c020*/  @P4 STG.E.U16 desc[UR6][R6.64], R24 ;  /* 0x0000001806004986 */ /* 0x0001e2000c101506 */
[----:B------:R-:W-:Y:S01]  /*5c030*/  ULDC UR4, c[0x0][0x228] ;  /* 0x00008a0000047ab9 */ /* 0x000fe20000000800 */
[----:B------:R-:W-:Y:S01]  /*5c040*/  PRMT R3, R17, 0x7632, R3 ;  /* 0x0000763211037816 */ /* 0x000fe20000000003 */
[----:B------:R-:W-:Y:S01]  /*5c050*/  IMAD.WIDE R22, R0, 0x2, R4 ;  /* 0x0000000200167825 */ /* 0x000fe200078e0204 */
[----:B------:R-:W-:Y:S01]  /*5c060*/  ISETP.LT.AND P4, PT, R29, UR4, !P0 ;  /* 0x000000041d007c0c */ /* 0x000fe2000c781270 */
[----:B------:R-:W-:Y:S01]  /*5c070*/  ULDC UR4, c[0x0][0x22c] ;  /* 0x00008b0000047ab9 */ /* 0x000fe20000000800 */
[----:B------:R-:W-:Y:S01]  /*5c080*/  ISETP.LT.AND P0, PT, R28, UR8, !P0 ;  /* 0x000000081c007c0c */ /* 0x000fe2000c701270 */
[----:B------:R-:W-:Y:S01]  /*5c090*/  ULDC UR8, c[0x0][0x228] ;  /* 0x00008a0000087ab9 */ /* 0x000fe20000000800 */
[----:B0-----:R-:W-:-:S05]  /*5c0a0*/  IMAD.WIDE R6, R0, 0x2, R20 ;  /* 0x0000000200067825 */ /* 0x001fca00078e0214 */
[----:B------:R0:W-:Y:S01]  /*5c0b0*/  @P3 STG.E.U16 desc[UR6][R6.64], R17 ;  /* 0x0000001106003986 */ /* 0x0001e2000c101506 */
[----:B------:R-:W-:-:S03]  /*5c0c0*/  VIADD R0, R0, UR24 ;  /* 0x0000001800007c36 */ /* 0x000fc60008000000 */
[----:B------:R1:W-:Y:S01]  /*5c0d0*/  @P1 STG.E.U16 desc[UR6][R22.64], R3 ;  /* 0x0000000316001986 */ /* 0x0003e2000c101506 */
[----:B------:R-:W-:Y:S01]  /*5c0e0*/  ISETP.LT.AND P3, PT, R29, UR8, !P5 ;  /* 0x000000081d007c0c */ /* 0x000fe2000ef61270 */
[----:B------:R-:W-:Y:S01]  /*5c0f0*/  ULDC UR8, c[0x0][0x228] ;  /* 0x00008a0000087ab9 */ /* 0x000fe20000000800 */
[C---:B0-----:R-:W-:Y:S01]  /*5c100*/  IMAD.WIDE R6, R0.reuse, 0x2, R20 ;  /* 0x0000000200067825 */ /* 0x041fe200078e0214 */
[----:B------:R-:W4:Y:S03]  /*5c110*/  LDL.LU R17, [R1+0x1814] ;  /* 0x0018140001117983 */ /* 0x000f260000300800 */
[----:B-1----:R-:W-:Y:S02]  /*5c120*/  VIADD R3, R11, 0xc ;  /* 0x0000000c0b037836 */ /* 0x002fe40000000000 */
[----:B------:R-:W-:-:S03]  /*5c130*/  IMAD.WIDE R22, R0, 0x2, R4 ;  /* 0x0000000200167825 */ /* 0x000fc600078e0204 */
[----:B------:R-:W-:Y:S01]  /*5c140*/  ISETP.GE.AND P1, PT, R3, UR4, PT ;  /* 0x0000000403007c0c */ /* 0x000fe2000bf26270 */
[----:B------:R-:W-:Y:S01]  /*5c150*/  VIADD R3, R0, UR24 ;  /* 0x0000001800037c36 */ /* 0x000fe20008000000 */
[----:B------:R-:W-:Y:S01]  /*5c160*/  ULDC UR4, c[0x0][0x228] ;  /* 0x00008a0000047ab9 */ /* 0x000fe20000000800 */
[----:B------:R-:W-:Y:S01]  /*5c170*/  VIADD R0, R11, 0xd ;  /* 0x0000000d0b007836 */ /* 0x000fe20000000000 */
[----:B------:R-:W-:Y:S01]  /*5c180*/  ISETP.LT.AND P5, PT, R28, UR4, !P5 ;  /* 0x000000041c007c0c */ /* 0x000fe2000efa1270 */
[----:B------:R-:W-:Y:S01]  /*5c190*/  ULDC UR4, c[0x0][0x22c] ;  /* 0x00008b0000047ab9 */ /* 0x000fe20000000800 */
[----:B--2---:R-:W-:Y:S01]  /*5c1a0*/  PRMT R24, R18, 0x7632, R24 ;  /* 0x0000763212187816 */ /* 0x004fe20000000018 */
[----:B------:R0:W-:Y:S01]  /*5c1b0*/  @P4 STG.E.U16 desc[UR6][R6.64], R18 ;  /* 0x0000001206004986 */ /* 0x0001e2000c101506 */
[----:B------:R-:W-:Y:S01]  /*5c1c0*/  ISETP.GE.AND P4, PT, R0, UR4, PT ;  /* 0x0000000400007c0c */ /* 0x000fe2000bf86270 */
[----:B------:R-:W-:Y:S02]  /*5c1d0*/  ULDC UR4, c[0x0][0x22c] ;  /* 0x00008b0000047ab9 */ /* 0x000fe40000000800 */
[----:B------:R1:W-:Y:S01]  /*5c1e0*/  @P0 STG.E.U16 desc[UR6][R22.64], R24 ;  /* 0x0000001816000986 */ /* 0x0003e2000c101506 */
[----:B------:R-:W-:Y:S01]  /*5c1f0*/  ISETP.LT.AND P0, PT, R29, UR8, !P6 ;  /* 0x000000081d007c0c */ /* 0x000fe2000f701270 */
[C---:B------:R-:W-:Y:S01]  /*5c200*/  VIADD R0, R3.reuse, UR24 ;  /* 0x0000001803007c36 */ /* 0x040fe20008000000 */
[----:B---3--:R-:W-:Y:S01]  /*5c210*/  PRMT R25, R26, 0x7632, R25 ;  /* 0x000076321a197816 */ /* 0x008fe20000000019 */
[----:B------:R-:W-:Y:S01]  /*5c220*/  ULDC UR8, c[0x0][0x228] ;  /* 0x00008a0000087ab9 */ /* 0x000fe20000000800 */
[----:B0-----:R-:W-:Y:S01]  /*5c230*/  IMAD.WIDE R6, R3, 0x2, R20 ;  /* 0x0000000203067825 */ /* 0x001fe200078e0214 */
[----:B----4-:R-:W-:Y:S01]  /*5c240*/  PRMT R27, R15, 0x7632, R27 ;  /* 0x000076320f1b7816 */ /* 0x010fe2000000001b */
[----:B------:R-:W2:Y:S02]  /*5c250*/  LDL.LU R18, [R1+0x1810] ;  /* 0x0018100001127983 */ /* 0x000ea40000300800 */
[----:B-1----:R-:W-:-:S02]  /*5c260*/  VIADD R24, R11, 0xe ;  /* 0x0000000e0b187836 */ /* 0x002fc40000000000 */
[----:B------:R0:W-:Y:S03]  /*5c270*/  @P3 STG.E.U16 desc[UR6][R6.64], R26 ;  /* 0x0000001a06003986 */ /* 0x0001e6000c101506 */
[----:B------:R-:W-:Y:S01]  /*5c280*/  ISETP.GE.AND P3, PT, R24, UR4, PT ;  /* 0x0000000418007c0c */ /* 0x000fe2000bf66270 */
[----:B------:R-:W-:Y:S01]  /*5c290*/  ULDC UR4, c[0x0][0x228] ;  /* 0x00008a0000047ab9 */ /* 0x000fe20000000800 */
[----:B------:R-:W-:Y:S01]  /*5c2a0*/  IMAD.WIDE R22, R0, 0x2, R20 ;  /* 0x0000000200167825 */ /* 0x000fe200078e0214 */
[----:B------:R-:W-:Y:S01]  /*5c2b0*/  ISETP.LT.AND P6, PT, R28, UR4, !P6 ;  /* 0x000000041c007c0c */ /* 0x000fe2000f7c1270 */
[----:B------:R-:W-:Y:S02]  /*5c2c0*/  ULDC UR4, c[0x0][0x22c] ;  /* 0x00008b0000047ab9 */ /* 0x000fe40000000800 */
[----:B0-----:R-:W-:-:S05]  /*5c2d0*/  IMAD.WIDE R6, R3, 0x2, R4 ;  /* 0x0000000203067825 */ /* 0x001fca00078e0204 */
[----:B------:R0:W-:Y:S04]  /*5c2e0*/  @P5 STG.E.U16 desc[UR6][R6.64], R25 ;  /* 0x0000001906005986 */ /* 0x0001e8000c101506 */
[----:B------:R1:W-:Y:S01]  /*5c2f0*/  @P0 STG.E.U16 desc[UR6][R22.64], R2 ;  /* 0x0000000216000986 */ /* 0x0003e2000c101506 */
[----:B------:R-:W-:Y:S01]  /*5c300*/  ISETP.LT.AND P0, PT, R29, UR8, !P1 ;  /* 0x000000081d007c0c */ /* 0x000fe2000cf01270 */
[----:B------:R-:W-:Y:S01]  /*5c310*/  VIADD R3, R0, UR24 ;  /* 0x0000001800037c36 */ /* 0x000fe20008000000 */
[----:B------:R-:W-:Y:S01]  /*5c320*/  ISETP.LT.AND P1, PT, R28, UR10, !P1 ;  /* 0x0000000a1c007c0c */ /* 0x000fe2000cf21270 */
[----:B------:R-:W-:Y:S02]  /*5c330*/  VIADD R26, R11, 0x10 ;  /* 0x000000100b1a7836 */ /* 0x000fe40000000000 */
[----:B0-----:R-:W-:Y:S01]  /*5c340*/  IMAD.WIDE R6, R0, 0x2, R4 ;  /* 0x0000000200067825 */ /* 0x001fe200078e0204 */
[----:B------:R-:W-:Y:S01]  /*5c350*/  ISETP.LT.AND P5, PT, R29, UR12, !P4 ;  /* 0x0000000c1d007c0c */ /* 0x000fe2000e7a1270 */
[----:B------:R-:W-:Y:S01]  /*5c360*/  ULDC UR8, c[0x0][0x228] ;  /* 0x00008a0000087ab9 */ /* 0x000fe20000000800 */
[----:B------:R-:W-:Y:S01]  /*5c370*/  ULDC UR10, c[0x0][0x228] ;  /* 0x00008a00000a7ab9 */ /* 0x000fe20000000800 */
[----:B-1----:R-:W-:-:S02]  /*5c380*/  PRMT R23, R2, 0x7632, R23 ;  /* 0x0000763202177816 */ /* 0x002fc40000000017 */
[----:B------:R-:W-:Y:S01]  /*5c390*/  IADD3 R22, R11, 0xf, RZ ;  /* 0x0000000f0b167810 */ /* 0x000fe20007ffe0ff */
[----:B------:R-:W-:Y:S01]  /*5c3a0*/  VIADD R0, R3, UR24 ;  /* 0x0000001803007c36 */ /* 0x000fe20008000000 */
[----:B------:R-:W-:Y:S01]  /*5c3b0*/  ULDC UR12, c[0x0][0x228] ;  /* 0x00008a00000c7ab9 */ /* 0x000fe20000000800 */
[----:B------:R0:W-:Y:S01]  /*5c3c0*/  @P6 STG.E.U16 desc[UR6][R6.64], R23 ;  /* 0x0000001706006986 */ /* 0x0001e2000c101506 */
[----:B------:R-:W-:Y:S01]  /*5c3d0*/  ISETP.GE.AND P6, PT, R22, UR4, PT ;  /* 0x0000000416007c0c */ /* 0x000fe2000bfc6270 */
[----:B------:R-:W-:Y:S01]  /*5c3e0*/  ULDC UR4, c[0x0][0x22c] ;  /* 0x00008b0000047ab9 */ /* 0x000fe20000000800 */
[----:B------:R-:W-:-:S04]  /*5c3f0*/  IMAD.WIDE R24, R0, 0x2, R20 ;  /* 0x0000000200187825 */ /* 0x000fc800078e0214 */
[----:B0-----:R-:W-:-:S04]  /*5c400*/  IMAD.WIDE R6, R3, 0x2, R20 ;  /* 0x0000000203067825 */ /* 0x001fc800078e0214 */
[----:B------:R-:W-:Y:S01]  /*5c410*/  IMAD.WIDE R22, R3, 0x2, R4 ;  /* 0x0000000203167825 */ /* 0x000fe200078e0204 */
[----:B------:R0:W-:Y:S01]  /*5c420*/  @P0 STG.E.U16 desc[UR6][R6.64], R15 ;  /* 0x0000000f06000986 */ /* 0x0001e2000c101506 */
[----:B------:R-:W-:Y:S01]  /*5c430*/  ISETP.GE.AND P0, PT, R26, UR4, PT ;  /* 0x000000041a007c0c */ /* 0x000fe2000bf06270 */
[----:B------:R-:W-:Y:S01]  /*5c440*/  ULDC UR4, c[0x0][0x228] ;  /* 0x00008a0000047ab9 */ /* 0x000fe20000000800 */
[----:B------:R-:W-:Y:S01]  /*5c450*/  VIADD R3, R11, 0x11 ;  /* 0x000000110b037836 */ /* 0x000fe20000000000 */
[----:B------:R-:W-:Y:S01]  /*5c460*/  ISETP.LT.AND P4, PT, R28, UR4, !P4 ;  /* 0x000000041c007c0c */ /* 0x000fe2000e781270 */
[----:B------:R1:W-:Y:S01]  /*5c470*/  @P1 STG.E.U16 desc[UR6][R22.64], R27 ;  /* 0x0000001b16001986 */ /* 0x0003e2000c101506 */
[----:B------:R-:W-:-:S03]  /*5c480*/  ULDC UR4, c[0x0][0x22c] ;  /* 0x00008b0000047ab9 */ /* 0x000fc60000000800 */
[----:B------:R3:W-:Y:S01]  /*5c490*/  @P5 STG.E.U16 desc[UR6][R24.64], R14 ;  /* 0x0000000e18005986 */ /* 0x0007e2000c101506 */
[----:B------:R-:W-:Y:S01]  /*5c4a0*/  ISETP.LT.AND P5, PT, R29, UR8, !P3 ;  /* 0x000000081d007c0c */ /* 0x000fe2000dfa1270 */
[----:B------:R-:W-:Y:S01]  /*5c4b0*/  VIADD R26, R11, 0x12 ;  /* 0x000000120b1a7836 */ /* 0x000fe20000000000 */
[----:B------:R-:W-:Y:S01]  /*5c4c0*/  ISETP.GE.AND P1, PT, R3, UR4, PT ;  /* 0x0000000403007c0c */ /* 0x000fe2000bf26270 */
[----:B------:R-:W-:Y:S01]  /*5c4d0*/  VIADD R3, R0, UR24 ;  /* 0x0000001800037c36 */ /* 0x000fe20008000000 */
[----:B------:R-:W-:Y:S01]  /*5c4e0*/  ISETP.LT.AND P3, PT, R28, UR10, !P3 ;  /* 0x0000000a1c007c0c */ /* 0x000fe2000df61270 */
[----:B0-----:R-:W-:Y:S01]  /*5c4f0*/  IMAD.WIDE R6, R0, 0x2, R4 ;  /* 0x0000000200067825 */ /* 0x001fe200078e0204 */
[----:B------:R-:W-:Y:S01]  /*5c500*/  ULDC UR4, c[0x0][0x22c] ;  /* 0x00008b0000047ab9 */ /* 0x000fe20000000800 */
[----:B-1----:R-:W-:Y:S01]  /*5c510*/  PRMT R27, R14, 0x7632, R27 ;  /* 0x000076320e1b7816 */ /* 0x002fe2000000001b */
[----:B------:R-:W-:Y:S01]  /*5c520*/  ULDC UR8, c[0x0][0x228] ;  /* 0x00008a0000087ab9 */ /* 0x000fe20000000800 */
[----:B------:R-:W-:Y:S01]  /*5c530*/  IMAD.WIDE R22, R3, 0x2, R20 ;  /* 0x0000000203167825 */ /* 0x000fe200078e0214 */
[----:B------:R-:W-:Y:S01]  /*5c540*/  PRMT R0, R13, 0x7632, R0 ;  /* 0x000076320d007816 */ /* 0x000fe20000000000 */
[----:B------:R-:W-:Y:S01]  /*5c550*/  ULDC UR10, c[0x0][0x228] ;  /* 0x00008a00000a7ab9 */ /* 0x000fe20000000800 */
[----:B------:R-:W-:Y:S01]  /*5c560*/  @P4 STG.E.U16 desc[UR6][R6.64], R27 ;  /* 0x0000001b06004986 */ /* 0x000fe2000c101506 */
[----:B------:R-:W-:Y:S01]  /*5c570*/  ISETP.GE.AND P4, PT, R26, UR4, PT ;  /* 0x000000041a007c0c */ /* 0x000fe2000bf86270 */
[----:B---3--:R-:W-:Y:S01]  /*5c580*/  IMAD.WIDE R24, R3, 0x2, R4 ;  /* 0x0000000203187825 */ /* 0x008fe200078e0204 */
[----:B------:R-:W-:Y:S01]  /*5c590*/  ULDC UR4, c[0x0][0x228] ;  /* 0x00008a0000047ab9 */ /* 0x000fe20000000800 */
[----:B------:R-:W-:Y:S01]  /*5c5a0*/  @P5 STG.E.U16 desc[UR6][R22.64], R13 ;  /* 0x0000000d16005986 */ /* 0x000fe2000c101506 */
[----:B------:R-:W-:Y:S01]  /*5c5b0*/  ISETP.LT.AND P5, PT, R29, UR4, !P6 ;  /* 0x000000041d007c0c */ /* 0x000fe2000f7a1270 */
[----:B------:R-:W-:Y:S01]  /*5c5c0*/  ULDC UR4, c[0x0][0x22c] ;  /* 0x00008b0000047ab9 */ /* 0x000fe20000000800 */
[----:B------:R-:W-:Y:S01]  /*5c5d0*/  ISETP.LT.AND P6, PT, R28, UR8, !P6 ;  /* 0x000000081c007c0c */ /* 0x000fe2000f7c1270 */
[----:B------:R0:W-:Y:S01]  /*5c5e0*/  @P3 STG.E.U16 desc[UR6][R24.64], R0 ;  /* 0x0000000018003986 */ /* 0x0001e2000c101506 */
[----:B------:R-:W-:Y:S01]  /*5c5f0*/  ULDC UR8, c[0x0][0x228] ;  /* 0x00008a0000087ab9 */ /* 0x000fe20000000800 */
[----:B0-----:R-:W-:-:S02]  /*5c600*/  VIADD R0, R3, UR24 ;  /* 0x0000001803007c36 */ /* 0x001fc40008000000 */
[----:B------:R-:W3:Y:S02]  /*5c610*/  LDL.LU R25, [R1+0x10] ;  /* 0x0000100001197983 */ /* 0x000ee40000300800 */
[----:B------:R-:W-:Y:S01]  /*5c620*/  IMAD.WIDE R6, R0, 0x2, R20 ;  /* 0x0000000200067825 */ /* 0x000fe200078e0214 */
[----:B------:R-:W-:Y:S01]  /*5c630*/  PRMT R24, R12, 0x7632, R24 ;  /* 0x000076320c187816 */ /* 0x000fe20000000018 */
[----:B------:R-:W4:Y:S02]  /*5c640*/  LDL.LU R27, [R1+0x34] ;  /* 0x00003400011b7983 */ /* 0x000f240000300800 */
[----:B------:R-:W-:Y:S02]  /*5c650*/  IMAD.WIDE R22, R0, 0x2, R4 ;  /* 0x0000000200167825 */ /* 0x000fe400078e0204 */
[----:B------:R-:W2:Y:S04]  /*5c660*/  LDL.LU R2, [R1+0x14] ;  /* 0x0000140001027983 */ /* 0x000ea80000300800 */
[----:B------:R0:W-:Y:S04]  /*5c670*/  @P5 STG.E.U16 desc[UR6][R6.64], R12 ;  /* 0x0000000c06005986 */ /* 0x0001e8000c101506 */
[----:B------:R-:W2:Y:S04]  /*5c680*/  LDL.LU R15, [R1+0x38] ;  /* 0x00003800010f7983 */ /* 0x000ea80000300800 */
[----:B------:R-:W2:Y:S01]  /*5c690*/  LDL.LU R14, [R1+0x18] ;  /* 0x00001800010e7983 */ /* 0x000ea20000300800 */
[----:B0-----:R-:W-:-:S03]  /*5c6a0*/  IMAD.MOV.U32 R12, RZ, RZ, R19 ;  /* 0x000000ffff0c7224 */ /* 0x001fc600078e0013 */
[----:B------:R0:W-:Y:S04]  /*5c6b0*/  @P6 STG.E.U16 desc[UR6][R22.64], R24 ;  /* 0x0000001816006986 */ /* 0x0001e8000c101506 */
[----:B------:R-:W2:Y:S04]  /*5c6c0*/  LDL.LU R19, [R1+0x3c] ;  /* 0x00003c0001137983 */ /* 0x000ea80000300800 */
[----:B------:R-:W2:Y:S04]  /*5c6d0*/  LDL.LU R13, [R1+0x1c] ;  /* 0x00001c00010d7983 */ /* 0x000ea80000300800 */
[----:B0-----:R-:W3:Y:S01]  /*5c6e0*/  LDL.LU R24, [R1+0x30] ;  /* 0x0000300001187983 */ /* 0x001ee20000300800 */
[----:B------:R-:W-:Y:S01]  /*5c6f0*/  VIADD R3, R11, 0x13 ;  /* 0x000000130b037836 */ /* 0x000fe20000000000 */
[----:B------:R-:W-:Y:S01]  /*5c700*/  ISETP.LT.AND P3, PT, R29, UR10, !P0 ;  /* 0x0000000a1d007c0c */ /* 0x000fe2000c761270 */
[----:B------:R-:W-:Y:S01]  /*5c710*/  VIADD R0, R0, UR24 ;  /* 0x0000001800007c36 */ /* 0x000fe20008000000 */
[----:B------:R-:W-:Y:S01]  /*5c720*/  ISETP.LT.AND P0, PT, R28, UR8, !P0 ;  /* 0x000000081c007c0c */ /* 0x000fe2000c701270 */
[----:B------:R-:W-:Y:S01]  /*5c730*/  ULDC UR8, c[0x0][0x228] ;  /* 0x00008a0000087ab9 */ /* 0x000fe20000000800 */
[----:B------:R-:W-:Y:S01]  /*5c740*/  ISETP.GE.AND P5, PT, R3, UR4, PT ;  /* 0x0000000403007c0c */ /* 0x000fe2000bfa6270 */
[----:B------:R-:W-:Y:S01]  /*5c750*/  ULDC UR4, c[0x0][0x228] ;  /* 0x00008a0000047ab9 */ /* 0x000fe20000000800 */
[----:B------:R-:W-:Y:S01]  /*5c760*/  ULDC UR10, c[0x0][0x228] ;  /* 0x00008a00000a7ab9 */ /* 0x000fe20000000800 */
[----:B------:R-:W-:Y:S01]  /*5c770*/  ISETP.LT.AND P6, PT, R29, UR4, !P1 ;  /* 0x000000041d007c0c */ /* 0x000fe2000cfc1270 */
[----:B------:R-:W-:Y:S01]  /*5c780*/  IMAD.WIDE R6, R0, 0x2, R20 ;  /* 0x0000000200067825 */ /* 0x000fe200078e0214 */
[----:B------:R-:W-:Y:S01]  /*5c790*/  ISETP.LT.AND P1, PT, R28, UR8, !P1 ;  /* 0x000000081c007c0c */ /* 0x000fe2000cf21270 */
[----:B------:R-:W-:Y:S01]  /*5c7a0*/  ULDC UR8, c[0x0][0x228] ;  /* 0x00008a0000087ab9 */ /* 0x000fe20000000800 */
[----:B------:R-:W-:Y:S01]  /*5c7b0*/  ULDC UR4, c[0x0][0x22c] ;  /* 0x00008b0000047ab9 */ /* 0x000fe20000000800 */
[----:B------:R-:W-:-:S04]  /*5c7c0*/  IMAD.WIDE R22, R0, 0x2, R4 ;  /* 0x0000000200167825 */ /* 0x000fc800078e0204 */
[----:B------:R-:W-:Y:S01]  /*5c7d0*/  VIADD R0, R0, UR24 ;  /* 0x0000001800007c36 */ /* 0x000fe20008000000 */
[----:B---3--:R-:W-:Y:S01]  /*5c7e0*/  PRMT R3, R24, 0x7632, R3 ;  /* 0x0000763218037816 */ /* 0x008fe20000000003 */
[----:B------:R0:W-:Y:S01]  /*5c7f0*/  @P3 STG.E.U16 desc[UR6][R6.64], R24 ;  /* 0x0000001806003986 */ /* 0x0001e2000c101506 */
[----:B------:R-:W-:Y:S01]  /*5c800*/  ISETP.LT.AND P3, PT, R29, UR8, !P4 ;  /* 0x000000081d007c0c */ /* 0x000fe2000e761270 */
[----:B------:R-:W-:Y:S02]  /*5c810*/  ULDC UR8, c[0x0][0x228] ;  /* 0x00008a0000087ab9 */ /* 0x000fe40000000800 */
[----:B------:R1:W-:Y:S01]  /*5c820*/  @P0 STG.E.U16 desc[UR6][R22.64], R3 ;  /* 0x0000000316000986 */ /* 0x0003e2000c101506 */
[----:B0-----:R-:W-:-:S04]  /*5c830*/  IMAD.WIDE R6, R0, 0x2, R20 ;  /* 0x0000000200067825 */ /* 0x001fc800078e0214 */
[----:B------:R-:W-:Y:S01]  /*5c840*/  VIADD R24, R11, 0x14 ;  /* 0x000000140b187836 */ /* 0x000fe20000000000 */
[----:B-1----:R-:W-:Y:S01]  /*5c850*/  PRMT R3, R25, 0x7632, R3 ;  /* 0x0000763219037816 */ /* 0x002fe20000000003 */
[----:B------:R-:W-:Y:S01]  /*5c860*/  IMAD.WIDE R22, R0, 0x2, R4 ;  /* 0x0000000200167825 */ /* 0x000fe200078e0204 */
[----:B------:R0:W-:Y:S02]  /*5c870*/  @P6 STG.E.U16 desc[UR6][R6.64], R25 ;  /* 0x0000001906006986 */ /* 0x0001e4000c101506 */
[----:B------:R-:W-:Y:S01]  /*5c880*/  ISETP.GE.AND P0, PT, R24, UR4, PT ;  /* 0x0000000418007c0c */ /* 0x000fe2000bf06270 */
[----:B------:R-:W-:Y:S01]  /*5c890*/  ULDC UR4, c[0x0][0x228] ;  /* 0x00008a0000047ab9 */ /* 0x000fe20000000800 */
[----:B------:R1:W-:Y:S01]  /*5c8a0*/  @P1 STG.E.U16 desc[UR6][R22.64], R3 ;  /* 0x0000000316001986 */ /* 0x0003e2000c101506 */
[----:B------:R-:W-:Y:S01]  /*5c8b0*/  ISETP.LT.AND P4, PT, R28, UR4, !P4 ;  /* 0x000000041c007c0c */ /* 0x000fe2000e781270 */
[----:B------:R-:W-:Y:S01]  /*5c8c0*/  ULDC UR4, c[0x0][0x22c] ;  /* 0x00008b0000047ab9 */ /* 0x000fe20000000800 */
[----:B------:R-:W-:Y:S01]  /*5c8d0*/  ISETP.LT.AND P1, PT, R29, UR8, !P5 ;  /* 0x000000081d007c0c */ /* 0x000fe2000ef21270 */
[----:B0-----:R-:W-:Y:S01]  /*5c8e0*/  VIADD R6, R0, UR24 ;  /* 0x0000001800067c36 */ /* 0x001fe20008000000 */
[----:B------:R-:W-:Y:S01]  /*5c8f0*/  ULDC UR8, c[0x0][0x228] ;  /* 0x00008a0000087ab9 */ /* 0x000fe20000000800 */
[----:B------:R-:W-:-:S02]  /*5c900*/  VIADD R0, R11, 0x15 ;  /* 0x000000150b007836 */ /* 0x000fc40000000000 */
[----:B-1----:R-:W-:-:S04]  /*5c910*/  IMAD.WIDE R22, R6, 0x2, R20 ;  /* 0x0000000206167825 */ /* 0x002fc800078e0214 */
[----:B------:R-:W-:Y:S01]  /*5c920*/  VIADD R24, R11, 0x16 ;  /* 0x000000160b187836 */ /* 0x000fe20000000000 */
[----:B------:R-:W-:Y:S01]  /*5c930*/  ISETP.GE.AND P6, PT, R0, UR4, PT ;  /* 0x0000000400007c0c */ /* 0x000fe2000bfc6270 */
[----:B------:R-:W-:Y:S01]  /*5c940*/  ULDC UR4, c[0x0][0x22c] ;  /* 0x00008b0000047ab9 */ /* 0x000fe20000000800 */
[----:B----4-:R0:W-:Y:S01]  /*5c950*/  @P3 STG.E.U16 desc[UR6][R22.64], R27 ;  /* 0x0000001b16003986 */ /* 0x0101e2000c101506 */
[----:B------:R-:W-:Y:S01]  /*5c960*/  VIADD R0, R6, UR24 ;  /* 0x0000001806007c36 */ /* 0x000fe20008000000 */
[----:B------:R-:W-:Y:S01]  /*5c970*/  ISETP.GE.AND P3, PT, R24, UR4, PT ;  /* 0x0000000418007c0c */ /* 0x000fe2000bf66270 */
[----:B------:R-:W-:Y:S01]  /*5c980*/  ULDC UR4, c[0x0][0x228] ;  /* 0x00008a0000047ab9 */ /* 0x000fe20000000800 */
[----:B------:R-:W-:Y:S01]  /*5c990*/  PRMT R3, R27, 0x7632, R3 ;  /* 0x000076321b037816 */ /* 0x000fe20000000003 */
[----:B------:R-:W-:Y:S01]  /*5c9a0*/  IMAD.WIDE R6, R6, 0x2, R4 ;  /* 0x0000000206067825 */ /* 0x000fe200078e0204 */
[----:B------:R-:W-:Y:S01]  /*5c9b0*/  ISETP.LT.AND P5, PT, R28, UR4, !P5 ;  /* 0x000000041c007c0c */ /* 0x000fe2000efa1270 */
[----:B------:R-:W-:-:S02]  /*5c9c0*/  ULDC UR4, c[0x0][0x22c] ;  /* 0x00008b0000047ab9 */ /* 0x000fc40000000800 */
[----:B0-----:R-:W-:Y:S01]  /*5c9d0*/  IMAD.WIDE R22, R0, 0x2, R20 ;  /* 0x0000000200167825 */ /* 0x001fe200078e0214 */
[----:B------:R0:W-:Y:S04]  /*5c9e0*/  @P4 STG.E.U16 desc[UR6][R6.64], R3 ;  /* 0x0000000306004986 */ /* 0x0001e8000c101506 */
[----:B--2---:R1:W-:Y:S01]  /*5c9f0*/  @P1 STG.E.U16 desc[UR6][R22.64], R2 ;  /* 0x0000000216001986 */ /* 0x0043e2000c101506 */
[----:B------:R-:W-:Y:S01]  /*5ca00*/  ISETP.LT.AND P1, PT, R29, UR8, !P0 ;  /* 0x000000081d007c0c */ /* 0x000fe2000c721270 */
[----:B------:R-:W-:Y:S01]  /*5ca10*/  ULDC UR8, c[0x0][0x228] ;  /* 0x00008a0000087ab9 */ /* 0x000fe20000000800 */
[----:B------:R-:W-:Y:S02]  /*5ca20*/  ISETP.LT.AND P0, PT, R28, UR10, !P0 ;  /* 0x0000000a1c007c0c */ /* 0x000fe4000c701270 */
[----:B------:R-:W-:Y:S01]  /*5ca30*/  PRMT R26, R15, 0x7632, R26 ;  /* 0x000076320f1a7816 */ /* 0x000fe2000000001a */
[----:B------:R-:W-:Y:S01]  /*5ca40*/  VIADD R27, R11, 0x1a ;  /* 0x0000001a0b1b7836 */ /* 0x000fe20000000000 */
[----:B0-----:R-:W-:Y:S01]  /*5ca50*/  PRMT R3, R2, 0x7632, R3 ;  /* 0x0000763202037816 */ /* 0x001fe20000000003 */
[C---:B------:R-:W-:Y:S01]  /*5ca60*/  IMAD.WIDE R6, R0.reuse, 0x2, R4 ;  /* 0x0000000200067825 */ /* 0x040fe200078e0204 */
[----:B------:R-:W-:Y:S01]  /*5ca70*/  ISETP.LT.AND P4, PT, R29, UR12, !P6 ;  /* 0x0000000c1d007c0c */ /* 0x000fe2000f781270 */
[----:B------:R-:W-:Y:S01]  /*5ca80*/  ULDC UR10, c[0x0][0x228] ;  /* 0x00008a00000a7ab9 */ /* 0x000fe20000000800 */
[----:B-1----:R-:W-:Y:S01]  /*5ca90*/  IADD3 R22, R0, UR24, RZ ;  /* 0x0000001800167c10 */ /* 0x002fe2000fffe0ff */
[C---:B------:R-:W-:Y:S01]  /*5caa0*/  VIADD R23, R11.reuse, 0x17 ;  /* 0x000000170b177836 */ /* 0x040fe20000000000 */
[----:B------:R0:W-:Y:S01]  /*5cab0*/  @P5 STG.E.U16 desc[UR6][R6.64], R3 ;  /* 0x0000000306005986 */ /* 0x0001e2000c101506 */
[----:B------:R-:W-:Y:S01]  /*5cac0*/  VIADD R0, R11, 0x18 ;  /* 0x000000180b007836 */ /* 0x000fe20000000000 */
[----:B------:R-:W-:-:S02]  /*5cad0*/  ULDC UR12, c[0x0][0x228] ;  /* 0x00008a00000c7ab9 */ /* 0x000fc40000000800 */
[----:B------:R-:W-:Y:S01]  /*5cae0*/  ISETP.GE.AND P5, PT, R23, UR4, PT ;  /* 0x0000000417007c0c */ /* 0x000fe2000bfa6270 */
[----:B------:R-:W-:Y:S01]  /*5caf0*/  ULDC UR4, c[0x0][0x22c] ;  /* 0x00008b0000047ab9 */ /* 0x000fe20000000800 */
[----:B0-----:R-:W-:-:S04]  /*5cb00*/  IMAD.WIDE R6, R22, 0x2, R20 ;  /* 0x0000000216067825 */ /* 0x001fc800078e0214 */
[C---:B------:R-:W-:Y:S01]  /*5cb10*/  VIADD R3, R22.reuse, UR24 ;  /* 0x0000001816037c36 */ /* 0x040fe20008000000 */
[----:B------:R0:W-:Y:S01]  /*5cb20*/  @P1 STG.E.U16 desc[UR6][R6.64], R15 ;  /* 0x0000000f06001986 */ /* 0x0001e2000c101506 */
[----:B------:R-:W-:Y:S01]  /*5cb30*/  IMAD.WIDE R22, R22, 0x2, R4 ;  /* 0x0000000216167825 */ /* 0x000fe200078e0204 */
[----:B------:R-:W-:Y:S01]  /*5cb40*/  ISETP.GE.AND P1, PT, R0, UR4, PT ;  /* 0x0000000400007c0c */ /* 0x000fe2000bf26270 */
[----:B------:R-:W-:Y:S02]  /*5cb50*/  ULDC UR4, c[0x0][0x228] ;  /* 0x00008a0000047ab9 */ /* 0x000fe40000000800 */
[----:B------:R-:W-:Y:S01]  /*5cb60*/  IMAD.WIDE R24, R3, 0x2, R20 ;  /* 0x0000000203187825 */ /* 0x000fe200078e0214 */
[----:B------:R-:W-:Y:S01]  /*5cb70*/  ISETP.LT.AND P6, PT, R28, UR4, !P6 ;  /* 0x000000041c007c0c */ /* 0x000fe2000f7c1270 */
[----:B------:R1:W-:Y:S01]  /*5cb80*/  @P0 STG.E.U16 desc[UR6][R22.64], R26 ;  /* 0x0000001a16000986 */ /* 0x0003e2000c101506 */
[----:B------:R-:W-:Y:S01]  /*5cb90*/  ULDC UR4, c[0x0][0x22c] ;  /* 0x00008b0000047ab9 */ /* 0x000fe20000000800 */
[----:B------:R-:W-:-:S02]  /*5cba0*/  VIADD R0, R11, 0x19 ;  /* 0x000000190b007836 */ /* 0x000fc40000000000 */
[----:B------:R2:W-:Y:S01]  /*5cbb0*/  @P4 STG.E.U16 desc[UR6][R24.64], R14 ;  /* 0x0000000e18004986 */ /* 0x0005e2000c101506 */
[----:B------:R-:W-:Y:S01]  /*5cbc0*/  ISETP.LT.AND P4, PT, R29, UR8, !P3 ;  /* 0x000000081d007c0c */ /* 0x000fe2000df81270 */
[C---:B0-----:R-:W-:Y:S01]  /*5cbd0*/  IMAD.WIDE R6, R3.reuse, 0x2, R4 ;  /* 0x0000000203067825 */ /* 0x041fe200078e0204 */
[----:B------:R-:W-:Y:S01]  /*5cbe0*/  ISETP.GE.AND P0, PT, R0, UR4, PT ;  /* 0x0000000400007c0c */ /* 0x000fe2000bf06270 */
[----:B------:R-:W-:Y:S01]  /*5cbf0*/  ULDC UR4, c[0x0][0x22c] ;  /* 0x00008b0000047ab9 */ /* 0x000fe20000000800 */
[----:B------:R-:W-:Y:S01]  /*5cc00*/  ULDC UR8, c[0x0][0x228] ;  /* 0x00008a0000087ab9 */ /* 0x000fe20000000800 */
[----:B------:R-:W-:Y:S01]  /*5cc10*/  VIADD R0, R3, UR24 ;  /* 0x0000001803007c36 */ /* 0x000fe20008000000 */
[----:B-1----:R-:W-:-:S03]  /*5cc20*/  PRMT R26, R14, 0x7632, R26 ;  /* 0x000076320e1a7816 */ /* 0x002fc6000000001a */
[----:B------:R-:W-:Y:S01]  /*5cc30*/  IMAD.WIDE R22, R0, 0x2, R20 ;  /* 0x0000000200167825 */ /* 0x000fe200078e0214 */
[----:B------:R-:W-:Y:S01]  /*5cc40*/  ISETP.LT.AND P3, PT, R28, UR10, !P3 ;  /* 0x0000000a1c007c0c */ /* 0x000fe2000df61270 */
[----:B------:R-:W-:Y:S01]  /*5cc50*/  ULDC UR10, c[0x0][0x228] ;  /* 0x00008a00000a7ab9 */ /* 0x000fe20000000800 */
[----:B------:R0:W-:Y:S01]  /*5cc60*/  @P6 STG.E.U16 desc[UR6][R6.64], R26 ;  /* 0x0000001a06006986 */ /* 0x0001e2000c101506 */
[----:B------:R-:W-:Y:S01]  /*5cc70*/  ISETP.GE.AND P6, PT, R27, UR4, PT ;  /* 0x000000041b007c0c */ /* 0x000fe2000bfc6270 */
[----:B------:R-:W-:Y:S02]  /*5cc80*/  ULDC UR4, c[0x0][0x228] ;  /* 0x00008a0000047ab9 */ /* 0x000fe40000000800 */
[----:B------:R1:W-:Y:S01]  /*5cc90*/  @P4 STG.E.U16 desc[UR6][R22.64], R19 ;  /* 0x0000001316004986 */ /* 0x0003e2000c101506 */
[----:B------:R-:W-:Y:S01]  /*5cca0*/  ISETP.LT.AND P4, PT, R29, UR4, !P5 ;  /* 0x000000041d007c0c */ /* 0x000fe2000ef81270 */
[----:B--2---:R-:W-:Y:S01]  /*5ccb0*/  IMAD.WIDE R24, R0, 0x2, R4 ;  /* 0x0000000200187825 */ /* 0x004fe200078e0204 */
[----:B------:R-:W-:Y:S01]  /*5ccc0*/  ISETP.LT.AND P5, PT, R28, UR8, !P5 ;  /* 0x000000081c007c0c */ /* 0x000fe2000efa1270 */
[----:B------:R-:W-:Y:S01]  /*5ccd0*/  ULDC UR8, c[0x0][0x228] ;  /* 0x00008a0000087ab9 */ /* 0x000fe20000000800 */
[----:B------:R-:W-:Y:S01]  /*5cce0*/  PRMT R3, R19, 0x7632, R3 ;  /* 0x0000763213037816 */ /* 0x000fe20000000003 */
[----:B------:R-:W-:Y:S01]  /*5ccf0*/  VIADD R0, R0, UR24 ;  /* 0x0000001800007c36 */ /* 0x000fe20008000000 */
[----:B------:R-:W-:-:S03]  /*5cd00*/  ULDC UR4, c[0x0][0x22c] ;  /* 0x00008b0000047ab9 */ /* 0x000fc60000000800 */
[C---:B0-----:R-:W-:Y:S01]  /*5cd10*/  IMAD.WIDE R6, R0.reuse, 0x2, R20 ;  /* 0x0000000200067825 */ /* 0x041fe200078e0214 */
[----:B------:R0:W-:Y:S03]  /*5cd20*/  @P3 STG.E.U16 desc[UR6][R24.64], R3 ;  /* 0x0000000318003986 */ /* 0x0001e6000c101506 */
[----:B-1----:R-:W-:Y:S01]  /*5cd30*/  IMAD.WIDE R22, R0, 0x2, R4 ;  /* 0x0000000200167825 */ /* 0x002fe200078e0204 */
[----:B------:R-:W2:Y:S04]  /*5cd40*/  LDL.LU R19, [R1+0x20] ;  /* 0x0000200001137983 */ /* 0x000ea80000300800 */
[----:B------:R1:W-:Y:S01]  /*5cd50*/  @P4 STG.E.U16 desc[UR6][R6.64], R13 ;  /* 0x0000000d06004986 */ /* 0x0003e2000c101506 */
[----:B0-----:R-:W-:-:S03]  /*5cd60*/  PRMT R24, R13, 0x7632, R24 ;  /* 0x000076320d187816 */ /* 0x001fc60000000018 */
[----:B------:R-:W3:Y:S04]  /*5cd70*/  LDL.LU R25, [R1+0x44] ;  /* 0x0000440001197983 */ /* 0x000ee80000300800 */
[----:B------:R-:W4:Y:S04]  /*5cd80*/  LDL.LU R27, [R1+0x48] ;  /* 0x00004800011b7983 */ /* 0x000f280000300800 */
[----:B------:R-:W4:Y:S04]  /*5cd90*/  LDL.LU R15, [R1+0x28] ;  /* 0x00002800010f7983 */ /* 0x000f280000300800 */
[----:B------:R-:W4:Y:S04]  /*5cda0*/  LDL.LU R14, [R1+0x4c] ;  /* 0x00004c00010e7983 */ /* 0x000f280000300800 */
[----:B-1----:R-:W4:Y:S04]  /*5cdb0*/  LDL.LU R13, [R1+0x2c] ;  /* 0x00002c00010d7983 */ /* 0x002f280000300800 */
[----:B------:R-:W4:Y:S04]  /*5cdc0*/  LDL.LU R2, [R1] ;  /* 0x0000000001027983 */ /* 0x000f280000300800 */
[----:B------:R0:W-:Y:S04]  /*5cdd0*/  @P5 STG.E.U16 desc[UR6][R22.64], R24 ;  /* 0x0000001816005986 */ /* 0x0001e8000c101506 */
[----:B0-----:R-:W2:Y:S01]  /*5cde0*/  LDL.LU R24, [R1+0x40] ;  /* 0x0000400001187983 */ /* 0x001ea20000300800 */
[----:B------:R-:W-:Y:S01]  /*5cdf0*/  VIADD R3, R11, 0x1b ;  /* 0x0000001b0b037836 */ /* 0x000fe20000000000 */
[----:B------:R-:W-:Y:S01]  /*5ce00*/  ISETP.LT.AND P3, PT, R29, UR10, !P1 ;  /* 0x0000000a1d007c0c */ /* 0x000fe2000cf61270 */
[----:B------:R-:W-:Y:S01]  /*5ce10*/  VIADD R0, R0, UR24 ;  /* 0x0000001800007c36 */ /* 0x000fe20008000000 */
[----:B------:R-:W-:Y:S01]  /*5ce20*/  ISETP.LT.AND P1, PT, R28, UR8, !P1 ;  /* 0x000000081c007c0c */ /* 0x000fe2000cf21270 */
[----:B------:R-:W-:Y:S01]  /*5ce30*/  ULDC UR8, c[0x0][0x228] ;  /* 0x00008a0000087ab9 */ /* 0x000fe20000000800 */
[----:B------:R-:W-:Y:S01]  /*5ce40*/  ISETP.GE.AND P4, PT, R3, UR4, PT ;  /* 0x0000000403007c0c */ /* 0x000fe2000bf86270 */
[----:B------:R-:W-:Y:S01]  /*5ce50*/  ULDC UR4, c[0x0][0x228] ;  /* 0x00008a0000047ab9 */ /* 0x000fe20000000800 */
[----:B------:R-:W-:Y:S01]  /*5ce60*/  IMAD.WIDE R6, R0, 0x2, R20 ;  /* 0x0000000200067825 */ /* 0x000fe200078e0214 */
[----:B------:R-:W-:Y:S01]  /*5ce70*/  ISETP.LT.AND P5, PT, R29, UR4, !P0 ;  /* 0x000000041d007c0c */ /* 0x000fe2000c7a1270 */
[----:B------:R-:W-:Y:S01]  /*5ce80*/  ULDC UR4, c[0x0][0x22c] ;  /* 0x00008b0000047ab9 */ /* 0x000fe20000000800 */
[----:B------:R-:W-:Y:S01]  /*5ce90*/  ISETP.LT.AND P0, PT, R28, UR8, !P0 ;  /* 0x000000081c007c0c */ /* 0x000fe2000c701270 */
[----:B------:R-:W-:Y:S01]  /*5cea0*/  IMAD.WIDE R22, R0, 0x2, R4 ;  /* 0x0000000200167825 */ /* 0x000fe200078e0204 */
[----:B------:R-:W-:Y:S01]  /*5ceb0*/  ULDC UR8, c[0x0][0x228] ;  /* 0x00008a0000087ab9 */ /* 0x000fe20000000800 */
[----:B------:R-:W-:-:S02]  /*5cec0*/  ULDC UR10, c[0x0][0x228] ;  /* 0x00008a00000a7ab9 */ /* 0x000fc40000000800 */
[----:B------:R-:W-:Y:S01]  /*5ced0*/  VIADD R0, R0, UR24 ;  /* 0x0000001800007c36 */ /* 0x000fe20008000000 */
[----:B--2---:R-:W-:Y:S01]  /*5cee0*/  PRMT R3, R24, 0x7632, R3 ;  /* 0x0000763218037816 */ /* 0x004fe20000000003 */
[----:B------:R0:W-:Y:S01]  /*5cef0*/  @P3 STG.E.U16 desc[UR6][R6.64], R24 ;  /* 0x0000001806003986 */ /* 0x0001e2000c101506 */
[----:B------:R-:W-:Y:S01]  /*5cf00*/  ISETP.LT.AND P3, PT, R29, UR8, !P6 ;  /* 0x000000081d007c0c */ /* 0x000fe2000f761270 */
[----:B------:R-:W-:Y:S02]  /*5cf10*/  ULDC UR8, c[0x0][0x228] ;  /* 0x00008a0000087ab9 */ /* 0x000fe40000000800 */
[----:B------:R1:W-:Y:S01]  /*5cf20*/  @P1 STG.E.U16 desc[UR6][R22.64], R3 ;  /* 0x0000000316001986 */ /* 0x0003e2000c101506 */
[----:B0-----:R-:W-:-:S04]  /*5cf30*/  IMAD.WIDE R6, R0, 0x2, R20 ;  /* 0x0000000200067825 */ /* 0x001fc800078e0214 */
[----:B-1----:R-:W-:Y:S01]  /*5cf40*/  IMAD.WIDE R22, R0, 0x2, R4 ;  /* 0x0000000200167825 */ /* 0x002fe200078e0204 */
[----:B------:R-:W-:-:S03]  /*5cf50*/  PRMT R3, R19, 0x7632, R3 ;  /* 0x0000763213037816 */ /* 0x000fc60000000003 */
[----:B------:R-:W-:Y:S02]  /*5cf60*/  VIADD R0, R0, UR24 ;  /* 0x0000001800007c36 */ /* 0x000fe40008000000 */
[----:B------:R-:W-:Y:S01]  /*5cf70*/  VIADD R24, R11, 0x1c ;  /* 0x0000001c0b187836 */ /* 0x000fe20000000000 */
[----:B------:R0:W-:Y:S04]  /*5cf80*/  @P5 STG.E.U16 desc[UR6][R6.64], R19 ;  /* 0x0000001306005986 */ /* 0x0001e8000c101506 */
[----:B------:R-:W-:Y:S01]  /*5cf90*/  ISETP.GE.AND P1, PT, R24, UR4, PT ;  /* 0x0000000418007c0c */ /* 0x000fe2000bf26270 */
[----:B------:R1:W-:Y:S01]  /*5cfa0*/  @P0 STG.E.U16 desc[UR6][R22.64], R3 ;  /* 0x0000000316000986 */ /* 0x0003e2000c101506 */
[----:B------:R-:W-:Y:S01]  /*5cfb0*/  ULDC UR4, c[0x0][0x228] ;  /* 0x00008a0000047ab9 */ /* 0x000fe20000000800 */
[----:B---3--:R-:W-:Y:S01]  /*5cfc0*/  PRMT R24, R25, 0x7632, R24 ;  /* 0x0000763219187816 */ /* 0x008fe20000000018 */
[----:B0-----:R-:W-:Y:S01]  /*5cfd0*/  IMAD.WIDE R6, R0, 0x2, R20 ;  /* 0x0000000200067825 */ /* 0x001fe200078e0214 */
[----:B------:R-:W-:Y:S01]  /*5cfe0*/  ISETP.LT.AND P6, PT, R28, UR4, !P6 ;  /* 0x000000041c007c0c */ /* 0x000fe2000f7c1270 */
[----:B------:R-:W-:Y:S01]  /*5cff0*/  ULDC UR4, c[0x0][0x22c] ;  /* 0x00008b0000047ab9 */ /* 0x000fe20000000800 */
[----:B------:R-:W2:Y:S01]  /*5d000*/  LDL.LU R19, [R1+0x180c] ;  /* 0x00180c0001137983 */ /* 0x000ea20000300800 */
[----:B-1----:R-:W-:-:S03]  /*5d010*/  VIADD R3, R11, 0x1d ;  /* 0x0000001d0b037836 */ /* 0x002fc60000000000 */
[----:B------:R0:W-:Y:S02]  /*5d020*/  @P3 STG.E.U16 desc[UR6][R6.64], R25 ;  /* 0x0000001906003986 */ /* 0x0001e4000c101506 */
[----:B------:R-:W-:Y:S01]  /*5d030*/  ISETP.GE.AND P5, PT, R3, UR4, PT ;  /* 0x0000000403007c0c */ /* 0x000fe2000bfa6270 */
[----:B------:R-:W-:Y:S01]  /*5d040*/  ULDC UR4, c[0x0][0x22c] ;  /* 0x00008b0000047ab9 */ /* 0x000fe20000000800 */
[----:B0-----:R-:W-:-:S05]  /*5d050*/  VIADD R25, R11, 0x1e ;  /* 0x0000001e0b197836 */ /* 0x001fca0000000000 */
[----:B------:R-:W-:Y:S02]  /*5d060*/  ISETP.GE.AND P3, PT, R25, UR4, PT ;  /* 0x0000000419007c0c */ /* 0x000fe4000bf66270 */
[----:B------:R-:W-:Y:S01]  /*5d070*/  ISETP.LT.AND P0, PT, R29, UR8, !P4 ;  /* 0x000000081d007c0c */ /* 0x000fe2000e701270 */
[----:B------:R-:W3:Y:S01]  /*5d080*/  LDL.LU R25, [R1+0x24] ;  /* 0x0000240001197983 */ /* 0x000ee20000300800 */
[C---:B------:R-:W-:Y:S01]  /*5d090*/  VIADD R3, R0.reuse, UR24 ;  /* 0x0000001800037c36 */ /* 0x040fe20008000000 */
[----:B------:R-:W-:Y:S01]  /*5d0a0*/  ULDC UR4, c[0x0][0x228] ;  /* 0x00008a0000047ab9 */ /* 0x000fe20000000800 */
[----:B------:R-:W-:Y:S01]  /*5d0b0*/  IMAD.WIDE R6, R0, 0x2, R4 ;  /* 0x0000000200067825 */ /* 0x000fe200078e0204 */
[----:B------:R-:W-:Y:S01]  /*5d0c0*/  ISETP.LT.AND P4, PT, R28, UR4, !P4 ;  /* 0x000000041c007c0c */ /* 0x000fe2000e781270 */
[----:B------:R-:W-:Y:S01]  /*5d0d0*/  ULDC UR8, c[0x0][0x228] ;  /* 0x00008a0000087ab9 */ /* 0x000fe20000000800 */
[----:B------:R-:W-:Y:S01]  /*5d0e0*/  ULDC UR4, c[0x0][0x22c] ;  /* 0x00008b0000047ab9 */ /* 0x000fe20000000800 */
[----:B------:R-:W-:Y:S01]  /*5d0f0*/  IMAD.WIDE R22, R3, 0x2, R20 ;  /* 0x0000000203167825 */ /* 0x000fe200078e0214 */
[----:B------:R0:W-:Y:S01]  /*5d100*/  @P6 STG.E.U16 desc[UR6][R6.64], R24 ;  /* 0x0000001806006986 */ /* 0x0001e2000c101506 */
[----:B------:R-:W-:Y:S01]  /*5d110*/  ISETP.LT.AND P6, PT, R29, UR12, !P5 ;  /* 0x0000000c1d007c0c */ /* 0x000fe2000efc1270 */
[----:B------:R-:W-:Y:S01]  /*5d120*/  ULDC UR12, c[0x0][0x228] ;  /* 0x00008a00000c7ab9 */ /* 0x000fe20000000800 */
[----:B----4-:R-:W-:Y:S01]  /*5d130*/  PRMT R26, R27, 0x7632, R26 ;  /* 0x000076321b1a7816 */ /* 0x010fe2000000001a */
[----:B0-----:R-:W-:Y:S01]  /*5d140*/  IMAD.WIDE R6, R3, 0x2, R4 ;  /* 0x0000000203067825 */ /* 0x001fe200078e0204 */
[----:B---3--:R0:W-:Y:S01]  /*5d150*/  @P0 STG.E.U16 desc[UR6][R22.64], R25 ;  /* 0x0000001916000986 */ /* 0x0081e2000c101506 */
[----:B------:R-:W-:-:S02]  /*5d160*/  PRMT R0, R25, 0x7632, R0 ;  /* 0x0000763219007816 */ /* 0x000fc40000000000 */
[----:B------:R-:W-:Y:S01]  /*5d170*/  ISETP.LT.AND P0, PT, R29, UR8, !P1 ;  /* 0x000000081d007c0c */ /* 0x000fe2000cf01270 */
[----:B------:R-:W-:Y:S01]  /*5d180*/  ULDC UR8, c[0x0][0x228] ;  /* 0x00008a0000087ab9 */ /* 0x000fe20000000800 */
[----:B------:R-:W-:Y:S01]  /*5d190*/  ISETP.LT.AND P1, PT, R28, UR10, !P1 ;  /* 0x0000000a1c007c0c */ /* 0x000fe2000cf21270 */
[----:B------:R1:W-:Y:S01]  /*5d1a0*/  @P4 STG.E.U16 desc[UR6][R6.64], R0 ;  /* 0x0000000006004986 */ /* 0x0003e2000c101506 */
[----:B------:R-:W-:Y:S01]  /*5d1b0*/  ULDC UR10, c[0x0][0x228] ;  /* 0x00008a00000a7ab9 */ /* 0x000fe20000000800 */
[----:B0-----:R-:W-:Y:S02]  /*5d1c0*/  VIADD R22, R3, UR24 ;  /* 0x0000001803167c36 */ /* 0x001fe40008000000 */
[----:B------:R-:W-:Y:S02]  /*5d1d0*/  VIADD R23, R11, 0x1f ;  /* 0x0000001f0b177836 */ /* 0x000fe40000000000 */
[----:B-1----:R-:W-:-:S03]  /*5d1e0*/  VIADD R0, R22, UR24 ;  /* 0x0000001816007c36 */ /* 0x002fc60008000000 */
[----:B------:R-:W-:Y:S01]  /*5d1f0*/  ISETP.GE.AND P4, PT, R23, UR4, PT ;  /* 0x0000000417007c0c */ /* 0x000fe2000bf86270 */
[C---:B------:R-:W-:Y:S01]  /*5d200*/  IMAD.WIDE R6, R22.reuse, 0x2, R20 ;  /* 0x0000000216067825 */ /* 0x040fe200078e0214 */
[----:B------:R-:W-:Y:S01]  /*5d210*/  IADD3 R3, R11, 0x20, RZ ;  /* 0x000000200b037810 */ /* 0x000fe20007ffe0ff */
[----:B------:R-:W-:Y:S02]  /*5d220*/  ULDC UR4, c[0x0][0x22c] ;  /* 0x00008b0000047ab9 */ /* 0x000fe40000000800 */
[----:B------:R-:W-:Y:S01]  /*5d230*/  IMAD.WIDE R22, R22, 0x2, R4 ;  /* 0x0000000216167825 */ /* 0x000fe200078e0204 */
[----:B------:R-:W-:Y:S03]  /*5d240*/  @P0 STG.E.U16 desc[UR6][R6.64], R27 ;  /* 0x0000001b06000986 */ /* 0x000fe6000c101506 */
[----:B------:R-:W-:Y:S01]  /*5d250*/  IMAD.WIDE R24, R0, 0x2, R20 ;  /* 0x0000000200187825 */ /* 0x000fe200078e0214 */
[----:B------:R0:W-:Y:S04]  /*5d260*/  @P1 STG.E.U16 desc[UR6][R22.64], R26 ;  /* 0x0000001a16001986 */ /* 0x0001e8000c101506 */
[----:B------:R1:W-:Y:S01]  /*5d270*/  @P6 STG.E.U16 desc[UR6][R24.64], R15 ;  /* 0x0000000f18006986 */ /* 0x0003e2000c101506 */
[----:B------:R-:W-:Y:S01]  /*5d280*/  ISETP.GE.AND P0, PT, R3, UR4, PT ;  /* 0x0000000403007c0c */ /* 0x000fe2000bf06270 */
[----:B------:R-:W-:Y:S01]  /*5d290*/  ULDC UR4, c[0x0][0x228] ;  /* 0x00008a0000047ab9 */ /* 0x000fe20000000800 */
[----:B0-----:R-:W-:-:S02]  /*5d2a0*/  PRMT R26, R15, 0x7632, R26 ;  /* 0x000076320f1a7816 */ /* 0x001fc4000000001a */
[----:B-1----:R-:W3:Y:S01]  /*5d2b0*/  LDL.LU R15, [R1+0x4] ;  /* 0x00000400010f7983 */ /* 0x002ee20000300800 */
[----:B------:R-:W-:Y:S01]  /*5d2c0*/  VIADD R3, R11, 0x21 ;  /* 0x000000210b037836 */ /* 0x000fe20000000000 */
[----:B------:R-:W-:Y:S01]  /*5d2d0*/  ISETP.LT.AND P5, PT, R28, UR4, !P5 ;  /* 0x000000041c007c0c */ /* 0x000fe2000efa1270 */
[----:B------:R-:W-:Y:S01]  /*5d2e0*/  ULDC UR4, c[0x0][0x22c] ;  /* 0x00008b0000047ab9 */ /* 0x000fe20000000800 */
[----:B------:R-:W-:Y:S01]  /*5d2f0*/  ISETP.LT.AND P6, PT, R29, UR8, !P3 ;  /* 0x000000081d007c0c */ /* 0x000fe2000dfc1270 */
[C---:B------:R-:W-:Y:S01]  /*5d300*/  IMAD.WIDE R6, R0.reuse, 0x2, R4 ;  /* 0x0000000200067825 */ /* 0x040fe200078e0204 */
[----:B------:R-:W-:Y:S01]  /*5d310*/  ISETP.GE.AND P1, PT, R3, UR4, PT ;  /* 0x0000000403007c0c */ /* 0x000fe2000bf26270 */
[----:B------:R-:W-:Y:S01]  /*5d320*/  ULDC UR4, c[0x0][0x22c] ;  /* 0x00008b0000047ab9 */ /* 0x000fe20000000800 */
[----:B------:R-:W-:Y:S01]  /*5d330*/  ULDC UR8, c[0x0][0x228] ;  /* 0x00008a0000087ab9 */ /* 0x000fe20000000800 */
[----:B------:R-:W-:Y:S01]  /*5d340*/  VIADD R3, R0, UR24 ;  /* 0x0000001800037c36 */ /* 0x000fe20008000000 */
[----:B------:R-:W-:Y:S01]  /*5d350*/  ISETP.LT.AND P3, PT, R28, UR10, !P3 ;  /* 0x0000000a1c007c0c */ /* 0x000fe2000df61270 */
[----:B------:R-:W-:Y:S01]  /*5d360*/  VIADD R27, R11, 0x22 ;  /* 0x000000220b1b7836 */ /* 0x000fe20000000000 */
[----:B------:R-:W-:Y:S01]  /*5d370*/  PRMT R0, R14, 0x7632, R0 ;  /* 0x000076320e007816 */ /* 0x000fe20000000000 */
[----:B------:R-:W-:Y:S01]  /*5d380*/  IMAD.WIDE R22, R3, 0x2, R20 ;  /* 0x0000000203167825 */ /* 0x000fe200078e0214 */
[----:B------:R-:W-:Y:S01]  /*5d390*/  ULDC UR10, c[0x0][0x228] ;  /* 0x00008a00000a7ab9 */ /* 0x000fe20000000800 */
[----:B------:R-:W-:Y:S01]  /*5d3a0*/  @P5 STG.E.U16 desc[UR6][R6.64], R26 ;  /* 0x0000001a06005986 */ /* 0x000fe2000c101506 */
[----:B------:R-:W-:Y:S01]  /*5d3b0*/  ISETP.GE.AND P5, PT, R27, UR4, PT ;  /* 0x000000041b007c0c */ /* 0x000fe2000bfa6270 */
[----:B------:R-:W-:Y:S01]  /*5d3c0*/  IMAD.WIDE R24, R3, 0x2, R4 ;  /* 0x0000000203187825 */ /* 0x000fe200078e0204 */
[----:B------:R-:W-:Y:S01]  /*5d3d0*/  ULDC UR4, c[0x0][0x228] ;  /* 0x00008a0000047ab9 */ /* 0x000fe20000000800 */
[----:B------:R0:W-:Y:S01]  /*5d3e0*/  @P6 STG.E.U16 desc[UR6][R22.64], R14 ;  /* 0x0000000e16006986 */ /* 0x0001e2000c101506 */
[----:B------:R-:W-:Y:S01]  /*5d3f0*/  ISETP.LT.AND P6, PT, R29, UR4, !P4 ;  /* 0x000000041d007c0c */ /* 0x000fe2000e7c1270 */
[----:B------:R-:W-:-:S02]  /*5d400*/  ULDC UR4, c[0x0][0x22c] ;  /* 0x00008b0000047ab9 */ /* 0x000fc40000000800 */
[----:B------:R1:W-:Y:S04]  /*5d410*/  @P3 STG.E.U16 desc[UR6][R24.64], R0 ;  /* 0x0000000018003986 */ /* 0x0003e8000c101506 */
[----:B0-----:R-:W4:Y:S01]  /*5d420*/  LDL.LU R14, [R1+0x8] ;  /* 0x00000800010e7983 */ /* 0x001f220000300800 */
[----:B-1----:R-:W-:-:S04]  /*5d430*/  VIADD R0, R3, UR24 ;  /* 0x0000001803007c36 */ /* 0x002fc80008000000 */
[----:B------:R-:W-:Y:S01]  /*5d440*/  IMAD.WIDE R6, R0, 0x2, R20 ;  /* 0x0000000200067825 */ /* 0x000fe200078e0214 */
[----:B------:R-:W-:-:S04]  /*5d450*/  PRMT R24, R13, 0x7632, R24 ;  /* 0x000076320d187816 */ /* 0x000fc80000000018 */
[----:B------:R0:W-:Y:S04]  /*5d460*/  @P6 STG.E.U16 desc[UR6][R6.64], R13 ;  /* 0x0000000d06006986 */ /* 0x0001e8000c101506 */
[----:B0-----:R-:W2:Y:S01]  /*5d470*/  LDL.LU R13, [R1+0xc] ;  /* 0x00000c00010d7983 */ /* 0x001ea20000300800 */
[C---:B------:R-:W-:Y:S01]  /*5d480*/  ISETP.LT.AND P4, PT, R28.reuse, UR8, !P4 ;  /* 0x000000081c007c0c */ /* 0x040fe2000e781270 */
[----:B------:R-:W-:Y:S01]  /*5d490*/  ULDC UR8, c[0x0][0x228] ;  /* 0x00008a0000087ab9 */ /* 0x000fe20000000800 */
[----:B------:R-:W-:Y:S01]  /*5d4a0*/  ISETP.LT.AND P3, PT, R29, UR10, !P0 ;  /* 0x0000000a1d007c0c */ /* 0x000fe2000c761270 */
[----:B------:R-:W-:Y:S01]  /*5d4b0*/  VIADD R3, R11, 0x23 ;  /* 0x000000230b037836 */ /* 0x000fe20000000000 */
[----:B------:R-:W-:Y:S01]  /*5d4c0*/  ISETP.LT.AND P0, PT, R28, UR8, !P0 ;  /* 0x000000081c007c0c */ /* 0x000fe2000c701270 */
[----:B------:R-:W-:Y:S01]  /*5d4d0*/  IMAD.WIDE R22, R0, 0x2, R4 ;  /* 0x0000000200167825 */ /* 0x000fe200078e0204 */
[----:B------:R-:W-:Y:S01]  /*5d4e0*/  ULDC UR8, c[0x0][0x228] ;  /* 0x00008a0000087ab9 */ /* 0x000fe20000000800 */
[----:B------:R-:W-:-:S02]  /*5d4f0*/  ULDC UR10, c[0x0][0x228] ;  /* 0x00008a00000a7ab9 */ /* 0x000fc40000000800 */
[----:B------:R-:W-:Y:S01]  /*5d500*/  VIADD R0, R0, UR24 ;  /* 0x0000001800007c36 */ /* 0x000fe20008000000 */
[----:B------:R-:W-:Y:S01]  /*5d510*/  ISETP.GE.AND P6, PT, R3, UR4, PT ;  /* 0x0000000403007c0c */ /* 0x000fe2000bfc6270 */
[----:B------:R-:W-:Y:S01]  /*5d520*/  ULDC UR4, c[0x0][0x228] ;  /* 0x00008a0000047ab9 */ /* 0x000fe20000000800 */
[----:B------:R-:W-:Y:S01]  /*5d530*/  PRMT R3, R2, 0x7632, R3 ;  /* 0x0000763202037816 */ /* 0x000fe20000000003 */
[----:B------:R0:W-:Y:S01]  /*5d540*/  @P4 STG.E.U16 desc[UR6][R22.64], R24 ;  /* 0x0000001816004986 */ /* 0x0001e2000c101506 */
[----:B------:R-:W-:Y:S01]  /*5d550*/  IMAD.WIDE R6, R0, 0x2, R20 ;  /* 0x0000000200067825 */ /* 0x000fe200078e0214 */
[C---:B------:R-:W-:Y:S01]  /*5d560*/  ISETP.LT.AND P4, PT, R29.reuse, UR4, !P1 ;  /* 0x000000041d007c0c */ /* 0x040fe2000cf81270 */
[----:B------:R-:W-:Y:S01]  /*5d570*/  ULDC UR4, c[0x0][0x22c] ;  /* 0x00008b0000047ab9 */ /* 0x000fe20000000800 */
[----:B------:R-:W-:Y:S01]  /*5d580*/  ISETP.LT.AND P1, PT, R28, UR8, !P1 ;  /* 0x000000081c007c0c */ /* 0x000fe2000cf21270 */
[----:B------:R-:W-:Y:S01]  /*5d590*/  ULDC UR8, c[0x0][0x228] ;  /* 0x00008a0000087ab9 */ /* 0x000fe20000000800 */
[----:B------:R1:W-:Y:S01]  /*5d5a0*/  @P3 STG.E.U16 desc[UR6][R6.64], R2 ;  /* 0x0000000206003986 */ /* 0x0003e2000c101506 */
[----:B0-----:R-:W-:Y:S01]  /*5d5b0*/  IMAD.WIDE R22, R0, 0x2, R4 ;  /* 0x0000000200167825 */ /* 0x001fe200078e0204 */
[----:B------:R-:W-:Y:S01]  /*5d5c0*/  ISETP.LT.AND P3, PT, R29, UR8, !P5 ;  /* 0x000000081d007c0c */ /* 0x000fe2000ef61270 */
[----:B------:R-:W-:-:S02]  /*5d5d0*/  ULDC UR8, c[0x0][0x228] ;  /* 0x00008a0000087ab9 */ /* 0x000fc40000000800 */
[----:B------:R-:W-:Y:S01]  /*5d5e0*/  VIADD R0, R0, UR24 ;  /* 0x0000001800007c36 */ /* 0x000fe20008000000 */
[----:B------:R0:W-:Y:S01]  /*5d5f0*/  @P0 STG.E.U16 desc[UR6][R22.64], R3 ;  /* 0x0000000316000986 */ /* 0x0001e2000c101506 */
[----:B------:R-:W-:Y:S02]  /*5d600*/  PRMT R24, R16, 0x7632, R24 ;  /* 0x0000763210187816 */ /* 0x000fe40000000018 */
[----:B-1----:R-:W-:-:S04]  /*5d610*/  IMAD.WIDE R6, R0, 0x2, R20 ;  /* 0x0000000200067825 */ /* 0x002fc800078e0214 */
[----:B0-----:R-:W-:Y:S02]  /*5d620*/  VIADD R3, R11, 0x24 ;  /* 0x000000240b037836 */ /* 0x001fe40000000000 */
[C---:B------:R-:W-:Y:S01]  /*5d630*/  IMAD.WIDE R22, R0.reuse, 0x2, R4 ;  /* 0x0000000200167825 */ /* 0x040fe200078e0204 */
[----:B------:R0:W-:Y:S02]  /*5d640*/  @P4 STG.E.U16 desc[UR6][R6.64], R16 ;  /* 0x0000001006004986 */ /* 0x0001e4000c101506 */
[----:B------:R-:W-:Y:S01]  /*5d650*/  ISETP.GE.AND P0, PT, R3, UR4, PT ;  /* 0x0000000403007c0c */ /* 0x000fe2000bf06270 */
[----:B------:R-:W-:Y:S01]  /*5d660*/  VIADD R0, R0, UR24 ;  /* 0x0000001800007c36 */ /* 0x000fe20008000000 */
[----:B------:R-:W-:Y:S01]  /*5d670*/  ULDC UR4, c[0x0][0x228] ;  /* 0x00008a0000047ab9 */ /* 0x000fe20000000800 */
[----:B------:R-:W-:Y:S01]  /*5d680*/  VIADD R3, R11, 0x25 ;  /* 0x000000250b037836 */ /* 0x000fe20000000000 */
[----:B------:R1:W-:Y:S01]  /*5d690*/  @P1 STG.E.U16 desc[UR6][R22.64], R24 ;  /* 0x0000001816001986 */ /* 0x0003e2000c101506 */
[----:B------:R-:W-:Y:S01]  /*5d6a0*/  ISETP.LT.AND P5, PT, R28, UR4, !P5 ;  /* 0x000000041c007c0c */ /* 0x000fe2000efa1270 */
[----:B------:R-:W-:Y:S01]  /*5d6b0*/  ULDC UR4, c[0x0][0x22c] ;  /* 0x00008b0000047ab9 */ /* 0x000fe20000000800 */
[----:B------:R-:W-:Y:S01]  /*5d6c0*/  ISETP.LT.AND P1, PT, R29, UR8, !P6 ;  /* 0x000000081d007c0c */ /* 0x000fe2000f721270 */
[----:B------:R-:W-:Y:S01]  /*5d6d0*/  ULDC UR8, c[0x0][0x228] ;  /* 0x00008a0000087ab9 */ /* 0x000fe20000000800 */
[----:B0-----:R-:W-:Y:S01]  /*5d6e0*/  IMAD.WIDE R6, R0, 0x2, R20 ;  /* 0x0000000200067825 */ /* 0x001fe200078e0214 */
[----:B------:R-:W-:Y:S01]  /*5d6f0*/  ISETP.GE.AND P4, PT, R3, UR4, PT ;  /* 0x0000000403007c0c */ /* 0x000fe2000bf86270 */
[----:B------:R-:W-:-:S02]  /*5d700*/  ULDC UR4, c[0x0][0x22c] ;  /* 0x00008b0000047ab9 */ /* 0x000fc40000000800 */
[----:B-1----:R-:W-:Y:S02]  /*5d710*/  VIADD R24, R11, 0x26 ;  /* 0x000000260b187836 */ /* 0x002fe40000000000 */
[----:B------:R-:W-:-:S04]  /*5d720*/  VIADD R3, R0, UR24 ;  /* 0x0000001800037c36 */ /* 0x000fc80008000000 */
[----:B------:R-:W-:Y:S01]  /*5d730*/  IMAD.WIDE R22, R3, 0x2, R20 ;  /* 0x0000000203167825 */ /* 0x000fe200078e0214 */
[----:B---3--:R0:W-:Y:S01]  /*5d740*/  @P3 STG.E.U16 desc[UR6][R6.64], R15 ;  /* 0x0000000f06003986 */ /* 0x0081e2000c101506 */
[----:B------:R-:W-:Y:S01]  /*5d750*/  ISETP.GE.AND P3, PT, R24, UR4, PT ;  /* 0x0000000418007c0c */ /* 0x000fe2000bf66270 */
[----:B------:R-:W-:Y:S01]  /*5d760*/  ULDC UR4, c[0x0][0x228] ;  /* 0x00008a0000047ab9 */ /* 0x000fe20000000800 */
[----:B------:R-:W-:Y:S02]  /*5d770*/  PRMT R16, R15, 0x7632, R16 ;  /* 0x000076320f107816 */ /* 0x000fe40000000010 */
[----:B------:R-:W-:Y:S01]  /*5d780*/  ISETP.LT.AND P6, PT, R28, UR4, !P6 ;  /* 0x000000041c007c0c */ /* 0x000fe2000f7c1270 */
[----:B------:R-:W-:Y:S01]  /*5d790*/  ULDC UR4, c[0x0][0x22c] ;  /* 0x00008b0000047ab9 */ /* 0x000fe20000000800 */
[----:B0-----:R-:W-:Y:S01]  /*5d7a0*/  IMAD.WIDE R6, R0, 0x2, R4 ;  /* 0x0000000200067825 */ /* 0x001fe200078e0204 */
[----:B------:R-:W-:-:S04]  /*5d7b0*/  PRMT R0, R17, 0x7632, R0 ;  /* 0x0000763211007816 */ /* 0x000fc80000000000 */
[----:B------:R0:W-:Y:S04]  /*5d7c0*/  @P5 STG.E.U16 desc[UR6][R6.64], R16 ;  /* 0x0000001006005986 */ /* 0x0001e8000c101506 */
[----:B------:R1:W-:Y:S01]  /*5d7d0*/  @P1 STG.E.U16 desc[UR6][R22.64], R17 ;  /* 0x0000001116001986 */ /* 0x0003e2000c101506 */
[----:B------:R-:W-:Y:S01]  /*5d7e0*/  ISETP.LT.AND P1, PT, R29, UR8, !P0 ;  /* 0x000000081d007c0c */ /* 0x000fe2000c721270 */
[----:B------:R-:W-:Y:S01]  /*5d7f0*/  ULDC UR8, c[0x0][0x228] ;  /* 0x00008a0000087ab9 */ /* 0x000fe20000000800 */
[----:B0-----:R-:W-:-:S04]  /*5d800*/  IMAD.WIDE R6, R3, 0x2, R4 ;  /* 0x0000000203067825 */ /* 0x001fc800078e0204 */
[----:B------:R-:W-:Y:S01]  /*5d810*/  VIADD R16, R3, UR24 ;  /* 0x0000001803107c36 */ /* 0x000fe20008000000 */
[----:B------:R0:W-:Y:S01]  /*5d820*/  @P6 STG.E.U16 desc[UR6][R6.64], R0 ;  /* 0x0000000006006986 */ /* 0x0001e2000c101506 */
[C---:B-1----:R-:W-:Y:S01]  /*5d830*/  VIADD R17, R11.reuse, 0x27 ;  /* 0x000000270b117836 */ /* 0x042fe20000000000 */
[----:B------:R-:W-:Y:S01]  /*5d840*/  ISETP.LT.AND P0, PT, R28, UR10, !P0 ;  /* 0x0000000a1c007c0c */ /* 0x000fe2000c701270 */
[----:B------:R-:W-:Y:S01]  /*5d850*/  VIADD R3, R11, 0x28 ;  /* 0x000000280b037836 */ /* 0x000fe20000000000 */
[----:B------:R-:W-:Y:S01]  /*5d860*/  ISETP.LT.AND P5, PT, R29, UR12, !P4 ;  /* 0x0000000c1d007c0c */ /* 0x000fe2000e7a1270 */
[----:B------:R-:W-:Y:S01]  /*5d870*/  ULDC UR10, c[0x0][0x228] ;  /* 0x00008a00000a7ab9 */ /* 0x000fe20000000800 */
[----:B------:R-:W-:Y:S01]  /*5d880*/  ISETP.GE.AND P6, PT, R17, UR4, PT ;  /* 0x0000000411007c0c */ /* 0x000fe2000bfc6270 */
[----:B------:R-:W-:Y:S01]  /*5d890*/  ULDC UR4, c[0x0][0x22c] ;  /* 0x00008b0000047ab9 */ /* 0x000fe20000000800 */
[----:B----4-:R-:W-:Y:S01]  /*5d8a0*/  PRMT R24, R14, 0x7632, R24 ;  /* 0x000076320e187816 */ /* 0x010fe20000000018 */
[----:B------:R-:W-:Y:S01]  /*5d8b0*/  ULDC UR12, c[0x0][0x228] ;  /* 0x00008a00000c7ab9 */ /* 0x000fe20000000800 */
[----:B0-----:R-:W-:-:S04]  /*5d8c0*/  IMAD.WIDE R6, R16, 0x2, R20 ;  /* 0x0000000210067825 */ /* 0x001fc800078e0214 */
[C---:B------:R-:W-:Y:S01]  /*5d8d0*/  VIADD R0, R16.reuse, UR24 ;  /* 0x0000001810007c36 */ /* 0x040fe20008000000 */
[----:B------:R0:W-:Y:S01]  /*5d8e0*/  @P1 STG.E.U16 desc[UR6][R6.64], R14 ;  /* 0x0000000e06001986 */ /* 0x0001e2000c101506 */
[----:B------:R-:W-:Y:S01]  /*5d8f0*/  ISETP.GE.AND P1, PT, R3, UR4, PT ;  /* 0x0000000403007c0c */ /* 0x000fe2000bf26270 */
[----:B------:R-:W-:Y:S01]  /*5d900*/  ULDC UR4, c[0x0][0x228] ;  /* 0x00008a0000047ab9 */ /* 0x000fe20000000800 */
[----:B------:R-:W-:Y:S01]  /*5d910*/  IMAD.WIDE R16, R16, 0x2, R4 ;  /* 0x0000000210107825 */ /* 0x000fe200078e0204 */
[----:B------:R-:W-:Y:S01]  /*5d920*/  ISETP.LT.AND P4, PT, R28, UR4, !P4 ;  /* 0x000000041c007c0c */ /* 0x000fe2000e781270 */
[----:B------:R-:W-:Y:S02]  /*5d930*/  ULDC UR4, c[0x0][0x22c] ;  /* 0x00008b0000047ab9 */ /* 0x000fe40000000800 */
[C---:B------:R-:W-:Y:S01]  /*5d940*/  IMAD.WIDE R22, R0.reuse, 0x2, R20 ;  /* 0x0000000200167825 */ /* 0x040fe200078e0214 */
[----:B------:R1:W-:Y:S03]  /*5d950*/  @P0 STG.E.U16 desc[UR6][R16.64], R24 ;  /* 0x0000001810000986 */ /* 0x0003e6000c101506 */
[----:B------:R-:W-:Y:S01]  /*5d960*/  VIADD R3, R11, 0x29 ;  /* 0x000000290b037836 */ /* 0x000fe20000000000 */
[----:B------:R3:W-:Y:S01]  /*5d970*/  @P5 STG.E.U16 desc[UR6][R22.64], R18 ;  /* 0x0000001216005986 */ /* 0x0007e2000c101506 */
[----:B------:R-:W-:Y:S01]  /*5d980*/  ISETP.LT.AND P5, PT, R29, UR8, !P3 ;  /* 0x000000081d007c0c */ /* 0x000fe2000dfa1270 */
[----:B0-----:R-:W-:Y:S01]  /*5d990*/  IMAD.WIDE R6, R0, 0x2, R4 ;  /* 0x0000000200067825 */ /* 0x001fe200078e0204 */
[----:B------:R-:W-:Y:S01]  /*5d9a0*/  ISETP.LT.AND P3, PT, R28, UR10, !P3 ;  /* 0x0000000a1c007c0c */ /* 0x000fe2000df61270 */
[----:B------:R-:W-:Y:S01]  /*5d9b0*/  ULDC UR8, c[0x0][0x228] ;  /* 0x00008a0000087ab9 */ /* 0x000fe20000000800 */
[----:B------:R-:W-:Y:S01]  /*5d9c0*/  ISETP.GE.AND P0, PT, R3, UR4, PT ;  /* 0x0000000403007c0c */ /* 0x000fe2000bf06270 */
[----:B------:R-:W-:Y:S01]  /*5d9d0*/  ULDC UR4, c[0x0][0x22c] ;  /* 0x00008b0000047ab9 */ /* 0x000fe20000000800 */
[----:B------:R-:W-:Y:S01]  /*5d9e0*/  IADD3 R3, R0, UR24, RZ ;  /* 0x0000001800037c10 */ /* 0x000fe2000fffe0ff */
[----:B-1----:R-:W-:Y:S01]  /*5d9f0*/  VIADD R24, R11, 0x2a ;  /* 0x0000002a0b187836 */ /* 0x002fe20000000000 */
[----:B---3--:R-:W-:-:S03]  /*5da00*/  PRMT R18, R18, 0x7632, R18 ;  /* 0x0000763212127816 */ /* 0x008fc60000000012 */
[----:B------:R-:W-:Y:S01]  /*5da10*/  IMAD.WIDE R16, R3, 0x2, R20 ;  /* 0x0000000203107825 */ /* 0x000fe200078e0214 */
[----:B--2---:R-:W-:Y:S01]  /*5da20*/  PRMT R0, R13, 0x7632, R0 ;  /* 0x000076320d007816 */ /* 0x004fe20000000000 */
[----:B------:R-:W-:Y:S01]  /*5da30*/  ULDC UR10, c[0x0][0x228] ;  /* 0x00008a00000a7ab9 */ /* 0x000fe20000000800 */
[----:B------:R-:W-:Y:S01]  /*5da40*/  @P4 STG.E.U16 desc[UR6][R6.64], R18 ;  /* 0x0000001206004986 */ /* 0x000fe2000c101506 */
[----:B------:R-:W-:Y:S01]  /*5da50*/  ISETP.GE.AND P4, PT, R24, UR4, PT ;  /* 0x0000000418007c0c */ /* 0x000fe2000bf86270 */
[----:B------:R-:W-:Y:S01]  /*5da60*/  IMAD.WIDE R22, R3, 0x2, R4 ;  /* 0x0000000203167825 */ /* 0x000fe200078e0204 */
[----:B------:R-:W-:Y:S01]  /*5da70*/  ULDC UR4, c[0x0][0x228] ;  /* 0x00008a0000047ab9 */ /* 0x000fe20000000800 */
[----:B------:R-:W2:Y:S04]  /*5da80*/  LDL.LU R24, [R1+0x1a4] ;  /* 0x0001a40001187983 */ /* 0x000ea80000300800 */
[----:B------:R-:W3:Y:S04]  /*5da90*/  LDL.LU R25, [R1+0x1b4] ;  /* 0x0001b40001197983 */ /* 0x000ee80000300800 */
[----:B------:R-:W4:Y:S04]  /*5daa0*/  LDL.LU R2, [R1+0x1a8] ;  /* 0x0001a80001027983 */ /* 0x000f280000300800 */
[----:B------:R-:W4:Y:S04]  /*5dab0*/  LDL.LU R15, [R1+0x1b8] ;  /* 0x0001b800010f7983 */ /* 0x000f280000300800 */
[----:B------:R0:W-:Y:S04]  /*5dac0*/  @P5 STG.E.U16 desc[UR6][R16.64], R13 ;  /* 0x0000000d10005986 */ /* 0x0001e8000c101506 */
[----:B------:R-:W4:Y:S04]  /*5dad0*/  LDL.LU R14, [R1+0x1ac] ;  /* 0x0001ac00010e7983 */ /* 0x000f280000300800 */
[----:B------:R1:W-:Y:S04]  /*5dae0*/  @P3 STG.E.U16 desc[UR6][R22.64], R0 ;  /* 0x0000000016003986 */ /* 0x0003e8000c101506 */
[----:B0-----:R-:W4:Y:S04]  /*5daf0*/  LDL.LU R13, [R1+0x1bc] ;  /* 0x0001bc00010d7983 */ /* 0x001f280000300800 */
[----:B-1----:R-:W2:Y:S04]  /*5db00*/  LDL.LU R22, [R1+0x1a0] ;  /* 0x0001a00001167983 */ /* 0x002ea80000300800 */
[----:B------:R-:W3:Y:S01]  /*5db10*/  LDL.LU R23, [R1+0x1b0] ;  /* 0x0001b00001177983 */ /* 0x000ee20000300800 */
[----:B------:R-:W-:Y:S01]  /*5db20*/  ISETP.LT.AND P5, PT, R29, UR4, !P6 ;  /* 0x000000041d007c0c */ /* 0x000fe2000f7a1270 */
[----:B------:R-:W-:Y:S01]  /*5db30*/  VIADD R0, R3, UR24 ;  /* 0x0000001803007c36 */ /* 0x000fe20008000000 */
[----:B------:R-:W-:Y:S01]  /*5db40*/  ISETP.LT.AND P6, PT, R28, UR8, !P6 ;  /* 0x000000081c007c0c */ /* 0x000fe2000f7c1270 */
[----:B------:R-:W-:Y:S01]  /*5db50*/  VIADD R3, R11, 0x2b ;  /* 0x0000002b0b037836 */ /* 0x000fe20000000000 */
[----:B------:R-:W-:Y:S01]  /*5db60*/  ISETP.LT.AND P3, PT, R29, UR10, !P1 ;  /* 0x0000000a1d007c0c */ /* 0x000fe2000cf61270 */
[C---:B------:R-:W-:Y:S01]  /*5db70*/  IMAD.WIDE R6, R0.reuse, 0x2, R20 ;  /* 0x0000000200067825 */ /* 0x040fe200078e0214 */
[----:B------:R-:W-:Y:S01]  /*5db80*/  PRMT R18, R19, 0x7632, R18 ;  /* 0x0000763213127816 */ /* 0x000fe20000000012 */
[----:B------:R-:W-:Y:S01]  /*5db90*/  ULDC UR4, c[0x0][0x22c] ;  /* 0x00008b0000047ab9 */ /* 0x000fe20000000800 */
[----:B------:R-:W-:Y:S01]  /*5dba0*/  ULDC UR8, c[0x0][0x228] ;  /* 0x00008a0000087ab9 */ /* 0x000fe20000000800 */
[----:B------:R-:W-:Y:S01]  /*5dbb0*/  IMAD.WIDE R16, R0, 0x2, R4 ;  /* 0x0000000200107825 */ /* 0x000fe200078e0204 */
[----:B------:R-:W-:Y:S01]  /*5dbc0*/  ISETP.LT.AND P1, PT, R28, UR8, !P1 ;  /* 0x000000081c007c0c */ /* 0x000fe2000cf21270 */
[----:B------:R-:W-:Y:S01]  /*5dbd0*/  ULDC UR8, c[0x0][0x228] ;  /* 0x00008a0000087ab9 */ /* 0x000fe20000000800 */
[----:B------:R-:W-:Y:S01]  /*5dbe0*/  ULDC UR10, c[0x0][0x228] ;  /* 0x00008a00000a7ab9 */ /* 0x000fe20000000800 */
[----:B------:R0:W-:Y:S01]  /*5dbf0*/  @P5 STG.E.U16 desc[UR6][R6.64], R19 ;  /* 0x0000001306005986 */ /* 0x0001e2000c101506 */
[----:B------:R-:W-:Y:S01]  /*5dc00*/  ISETP.GE.AND P5, PT, R3, UR4, PT ;  /* 0x0000000403007c0c */ /* 0x000fe2000bfa6270 */
[----:B------:R-:W-:Y:S01]  /*5dc10*/  VIADD R0, R0, UR24 ;  /* 0x0000001800007c36 */ /* 0x000fe20008000000 */
[----:B------:R-:W-:Y:S01]  /*5dc20*/  ULDC UR4, c[0x0][0x228] ;  /* 0x00008a0000047ab9 */ /* 0x000fe20000000800 */
[----:B------:R1:W-:Y:S01]  /*5dc30*/  @P6 STG.E.U16 desc[UR6][R16.64], R18 ;  /* 0x0000001210006986 */ /* 0x0003e2000c101506 */
[----:B------:R-:W-:Y:S01]  /*5dc40*/  ISETP.LT.AND P6, PT, R29, UR4, !P0 ;  /* 0x000000041d007c0c */ /* 0x000fe2000c7c1270 */
[----:B------:R-:W-:Y:S01]  /*5dc50*/  ULDC UR4, c[0x0][0x22c] ;  /* 0x00008b0000047ab9 */ /* 0x000fe20000000800 */
[----:B------:R-:W-:Y:S01]  /*5dc60*/  ISETP.LT.AND P0, PT, R28, UR8, !P0 ;  /* 0x000000081c007c0c */ /* 0x000fe2000c701270 */
[----:B------:R-:W-:Y:S01]  /*5dc70*/  ULDC UR8, c[0x0][0x228] ;  /* 0x00008a0000087ab9 */ /* 0x000fe20000000800 */
[----:B0-----:R-:W-:-:S04]  /*5dc80*/  IMAD.WIDE R6, R0, 0x2, R20 ;  /* 0x0000000200067825 */ /* 0x001fc800078e0214 */
[----:B-1----:R-:W-:-:S04]  /*5dc90*/  IMAD.WIDE R16, R0, 0x2, R4 ;  /* 0x0000000200107825 */ /* 0x002fc800078e0204 */
[----:B------:R-:W-:Y:S02]  /*5dca0*/  VIADD R0, R0, UR24 ;  /* 0x0000001800007c36 */ /* 0x000fe40008000000 */
[----:B------:R-:W-:Y:S01]  /*5dcb0*/  VIADD R18, R11, 0x2c ;  /* 0x0000002c0b127836 */ /* 0x000fe20000000000 */
[----:B--2---:R-:W-:Y:S01]  /*5dcc0*/  PRMT R3, R22, 0x7632, R3 ;  /* 0x0000763216037816 */ /* 0x004fe20000000003 */
[----:B------:R0:W-:Y:S01]  /*5dcd0*/  @P3 STG.E.U16 desc[UR6][R6.64], R22 ;  /* 0x0000001606003986 */ /* 0x0001e2000c101506 */
[----:B------:R-:W-:Y:S01]  /*5dce0*/  ISETP.LT.AND P3, PT, R29, UR8, !P4 ;  /* 0x000000081d007c0c */ /* 0x000fe2000e761270 */
[----:B------:R-:W-:Y:S02]  /*5dcf0*/  ULDC UR8, c[0x0][0x228] ;  /* 0x00008a0000087ab9 */ /* 0x000fe40000000800 */
[----:B------:R3:W-:Y:S01]  /*5dd00*/  @P1 STG.E.U16 desc[UR6][R16.64], R3 ;  /* 0x0000000310001986 */ /* 0x0007e2000c101506 */
[----:B------:R-:W-:Y:S01]  /*5dd10*/  ISETP.GE.AND P1, PT, R18, UR4, PT ;  /* 0x0000000412007c0c */ /* 0x000fe2000bf26270 */
[----:B------:R-:W-:Y:S01]  /*5dd20*/  ULDC UR4, c[0x0][0x228] ;  /* 0x00008a0000047ab9 */ /* 0x000fe20000000800 */
[----:B0-----:R-:W-:Y:S01]  /*5dd30*/  IMAD.WIDE R6, R0, 0x2, R20 ;  /* 0x0000000200067825 */ /* 0x001fe200078e0214 */
[----:B---3--:R-:W-:-:S03]  /*5dd40*/  PRMT R3, R23, 0x7632, R3 ;  /* 0x0000763217037816 */ /* 0x008fc60000000003 */
[----:B------:R-:W-:Y:S01]  /*5dd50*/  IMAD.WIDE R16, R0, 0x2, R4 ;  /* 0x0000000200107825 */ /* 0x000fe200078e0204 */
[----:B------:R0:W-:Y:S01]  /*5dd60*/  @P6 STG.E.U16 desc[UR6][R6.64], R23 ;  /* 0x0000001706006986 */ /* 0x0001e2000c101506 */
[----:B------:R-:W-:Y:S01]  /*5dd70*/  ISETP.LT.AND P4, PT, R28, UR4, !P4 ;  /* 0x000000041c007c0c */ /* 0x000fe2000e781270 */
[----:B------:R-:W-:Y:S02]  /*5dd80*/  ULDC UR4, c[0x0][0x22c] ;  /* 0x00008b0000047ab9 */ /* 0x000fe40000000800 */
[----:B------:R1:W-:Y:S01]  /*5dd90*/  @P0 STG.E.U16 desc[UR6][R16.64], R3 ;  /* 0x0000000310000986 */ /* 0x0003e2000c101506 */
[----:B------:R-:W-:Y:S01]  /*5dda0*/  VIADD R18, R11, 0x2e ;  /* 0x0000002e0b127836 */ /* 0x000fe20000000000 */
[----:B------:R-:W-:Y:S01]  /*5ddb0*/  ISETP.LT.AND P0, PT, R29, UR8, !P5 ;  /* 0x000000081d007c0c */ /* 0x000fe2000ef01270 */
[----:B------:R-:W-:Y:S01]  /*5ddc0*/  ULDC UR8, c[0x0][0x228] ;  /* 0x00008a0000087ab9 */ /* 0x000fe20000000800 */
[----:B0-----:R-:W-:Y:S02]  /*5ddd0*/  VIADD R6, R0, UR24 ;  /* 0x0000001800067c36 */ /* 0x001fe40008000000 */
[----:B------:R-:W-:-:S02]  /*5dde0*/  VIADD R0, R11, 0x2d ;  /* 0x0000002d0b007836 */ /* 0x000fc40000000000 */
[----:B-1----:R-:W-:-:S03]  /*5ddf0*/  IMAD.WIDE R16, R6, 0x2, R20 ;  /* 0x0000000206107825 */ /* 0x002fc600078e0214 */
[----:B------:R-:W-:Y:S01]  /*5de00*/  ISETP.GE.AND P6, PT, R0, UR4, PT ;  /* 0x0000000400007c0c */ /* 0x000fe2000bfc6270 */
[----:B------:R-:W-:Y:S01]  /*5de10*/  ULDC UR4, c[0x0][0x22c] ;  /* 0x00008b0000047ab9 */ /* 0x000fe20000000800 */
[----:B------:R0:W-:Y:S01]  /*5de20*/  @P3 STG.E.U16 desc[UR6][R16.64], R24 ;  /* 0x0000001810003986 */ /* 0x0001e2000c101506 */
[----:B------:R-:W-:Y:S01]  /*5de30*/  VIADD R0, R6, UR24 ;  /* 0x0000001806007c36 */ /* 0x000fe20008000000 */
[----:B------:R-:W-:Y:S01]  /*5de40*/  ISETP.GE.AND P3, PT, R18, UR4, PT ;  /* 0x0000000412007c0c */ /* 0x000fe2000bf66270 */
[----:B------:R-:W-:Y:S01]  /*5de50*/  ULDC UR4, c[0x0][0x228] ;  /* 0x00008a0000047ab9 */ /* 0x000fe20000000800 */
[----:B------:R-:W-:Y:S01]  /*5de60*/  PRMT R3, R24, 0x7632, R3 ;  /* 0x0000763218037816 */ /* 0x000fe20000000003 */
[----:B------:R-:W-:Y:S01]  /*5de70*/  IMAD.WIDE R6, R6, 0x2, R4 ;  /* 0x0000000206067825 */ /* 0x000fe200078e0204 */
[----:B------:R-:W-:Y:S01]  /*5de80*/  ISETP.LT.AND P5, PT, R28, UR4, !P5 ;  /* 0x000000041c007c0c */ /* 0x000fe2000efa1270 */
[----:B------:R-:W-:Y:S02]  /*5de90*/  ULDC UR4, c[0x0][0x22c] ;  /* 0x00008b0000047ab9 */ /* 0x000fe40000000800 */
[----:B0-----:R-:W-:Y:S01]  /*5dea0*/  IMAD.WIDE R16, R0, 0x2, R20 ;  /* 0x0000000200107825 */ /* 0x001fe200078e0214 */
[----:B------:R0:W-:Y:S04]  /*5deb0*/  @P4 STG.E.U16 desc[UR6][R6.64], R3 ;  /* 0x0000000306004986 */ /* 0x0001e8000c101506 */
[----:B------:R1:W-:Y:S01]  /*5dec0*/  @P0 STG.E.U16 desc[UR6][R16.64], R25 ;  /* 0x0000001910000986 */ /* 0x0003e2000c101506 */
[C---:B------:R-:W-:Y:S01]  /*5ded0*/  ISETP.LT.AND P0, PT, R29.reuse, UR8, !P1 ;  /* 0x000000081d007c0c */ /* 0x040fe2000cf01270 */
[----:B------:R-:W-:Y:S01]  /*5dee0*/  ULDC UR8, c[0x0][0x228] ;  /* 0x00008a0000087ab9 */ /* 0x000fe20000000800 */
[----:B------:R-:W-:Y:S01]  /*5def0*/  ISETP.LT.AND P1, PT, R28, UR10, !P1 ;  /* 0x0000000a1c007c0c */ /* 0x000fe2000cf21270 */
[----:B------:R-:W-:Y:S01]  /*5df00*/  ULDC UR10, c[0x0][0x228] ;  /* 0x00008a00000a7ab9 */ /* 0x000fe20000000800 */
[----:B------:R-:W-:Y:S01]  /*5df10*/  ISETP.LT.AND P4, PT, R29, UR12, !P6 ;  /* 0x0000000c1d007c0c */ /* 0x000fe2000f781270 */
[----:B------:R-:W-:Y:S01]  /*5df20*/  ULDC UR12, c[0x0][0x228] ;  /* 0x00008a00000c7ab9 */ /* 0x000fe20000000800 */
[----:B0-----:R-:W-:Y:S01]  /*5df30*/  PRMT R3, R25, 0x7632, R3 ;  /* 0x0000763219037816 */ /* 0x001fe20000000003 */
[----:B------:R-:W-:-:S02]  /*5df40*/  VIADD R6, R11, 0x2f ;  /* 0x0000002f0b067836 */ /* 0x000fc40000000000 */
[----:B-1----:R-:W-:-:S04]  /*5df50*/  IMAD.WIDE R16, R0, 0x2, R4 ;  /* 0x0000000200107825 */ /* 0x002fc800078e0204 */
[----:B------:R-:W-:Y:S01]  /*5df60*/  VIADD R7, R0, UR24 ;  /* 0x0000001800077c36 */ /* 0x000fe20008000000 */
[----:B------:R0:W-:Y:S01]  /*5df70*/  @P5 STG.E.U16 desc[UR6][R16.64], R3 ;  /* 0x0000000310005986 */ /* 0x0001e2000c101506 */
[----:B------:R-:W-:Y:S01]  /*5df80*/  ISETP.GE.AND P5, PT, R6, UR4, PT ;  /* 0x0000000406007c0c */ /* 0x000fe2000bfa6270 */
[----:B------:R-:W-:Y:S01]  /*5df90*/  VIADD R0, R11, 0x30 ;  /* 0x000000300b007836 */ /* 0x000fe20000000000 */
[----:B------:R-:W-:Y:S01]  /*5dfa0*/  ULDC UR4, c[0x0][0x22c] ;  /* 0x00008b0000047ab9 */ /* 0x000fe20000000800 */
[C---:B------:R-:W-:Y:S02]  /*5dfb0*/  VIADD R6, R7.reuse, UR24 ;  /* 0x0000001807067c36 */ /* 0x040fe40008000000 */
[----:B------:R-:W-:-:S04]  /*5dfc0*/  IMAD.WIDE R18, R7, 0x2, R4 ;  /* 0x0000000207127825 */ /* 0x000fc800078e0204 */
[----:B0-----:R-:W-:Y:S01]  /*5dfd0*/  IMAD.WIDE R16, R7, 0x2, R20 ;  /* 0x0000000207107825 */ /* 0x001fe200078e0214 */
[----:B----4-:R-:W-:-:S03]  /*5dfe0*/  PRMT R3, R2, 0x7632, R3 ;  /* 0x0000763202037816 */ /* 0x010fc60000000003 */
[----:B------:R-:W-:Y:S01]  /*5dff0*/  IMAD.WIDE R22, R6, 0x2, R20 ;  /* 0x0000000206167825 */ /* 0x000fe200078e0214 */
[----:B------:R-:W-:Y:S01]  /*5e000*/  @P0 STG.E.U16 desc[UR6][R16.64], R2 ;  /* 0x0000000210000986 */ /* 0x000fe2000c101506 */
[----:B------:R-:W-:Y:S01]  /*5e010*/  ISETP.GE.AND P0, PT, R0, UR4, PT ;  /* 0x0000000400007c0c */ /* 0x000fe2000bf06270 */
[----:B------:R-:W-:Y:S01]  /*5e020*/  ULDC UR4, c[0x0][0x228] ;  /* 0x00008a0000047ab9 */ /* 0x000fe20000000800 */
[----:B------:R-:W-:Y:S01]  /*5e030*/  VIADD R0, R11, 0x31 ;  /* 0x000000310b007836 */ /* 0x000fe20000000000 */
[----:B------:R0:W-:Y:S01]  /*5e040*/  @P1 STG.E.U16 desc[UR6][R18.64], R3 ;  /* 0x0000000312001986 */ /* 0x0001e2000c101506 */
[C---:B------:R-:W-:Y:S01]  /*5e050*/  ISETP.LT.AND P6, PT, R28.reuse, UR4, !P6 ;  /* 0x000000041c007c0c */ /* 0x040fe2000f7c1270 */
[----:B------:R-:W-:Y:S02]  /*5e060*/  ULDC UR4, c[0x0][0x22c] ;  /* 0x00008b0000047ab9 */ /* 0x000fe40000000800 */
[----:B------:R1:W-:Y:S01]  /*5e070*/  @P4 STG.E.U16 desc[UR6][R22.64], R15 ;  /* 0x0000000f16004986 */ /* 0x0003e2000c101506 */
[----:B------:R-:W-:Y:S01]  /*5e080*/  ISETP.LT.AND P4, PT, R29, UR8, !P3 ;  /* 0x000000081d007c0c */ /* 0x000fe2000df81270 */
[----:B------:R-:W-:Y:S01]  /*5e090*/  ULDC UR8, c[0x0][0x228] ;  /* 0x00008a0000087ab9 */ /* 0x000fe20000000800 */
[----:B------:R-:W-:Y:S01]  /*5e0a0*/  ISETP.LT.AND P3, PT, R28, UR10, !P3 ;  /* 0x0000000a1c007c0c */ /* 0x000fe2000df61270 */
[----:B------:R-:W-:Y:S01]  /*5e0b0*/  ULDC UR10, c[0x0][0x228] ;  /* 0x00008a00000a7ab9 */ /* 0x000fe20000000800 */
[----:B------:R-:W-:Y:S01]  /*5e0c0*/  ISETP.GE.AND P1, PT, R0, UR4, PT ;  /* 0x0000000400007c0c */ /* 0x000fe2000bf26270 */
[C---:B------:R-:W-:Y:S01]  /*5e0d0*/  VIADD R0, R6.reuse, UR24 ;  /* 0x0000001806007c36 */ /* 0x040fe20008000000 */
[----:B------:R-:W-:Y:S01]  /*5e0e0*/  ULDC UR4, c[0x0][0x22c] ;  /* 0x00008b0000047ab9 */ /* 0x000fe20000000800 */
[----:B0-----:R-:W-:Y:S01]  /*5e0f0*/  PRMT R3, R15, 0x7632, R3 ;  /* 0x000076320f037816 */ /* 0x001fe20000000003 */
[----:B------:R-:W-:Y:S01]  /*5e100*/  IMAD.WIDE R6, R6, 0x2, R4 ;  /* 0x0000000206067825 */ /* 0x000fe200078e0204 */
[----:B-1----:R-:W-:-:S03]  /*5e110*/  PRMT R23, R14, 0x7632, R23 ;  /* 0x000076320e177816 */ /* 0x002fc60000000017 */
[C---:B------:R-:W-:Y:S01]  /*5e120*/  IMAD.WIDE R16, R0.reuse, 0x2, R20 ;  /* 0x0000000200107825 */ /* 0x040fe200078e0214 */
[----:B------:R-:W-:Y:S03]  /*5e130*/  @P6 STG.E.U16 desc[UR6][R6.64], R3 ;  /* 0x0000000306006986 */ /* 0x000fe6000c101506 */
[----:B------:R-:W-:Y:S01]  /*5e140*/  IMAD.WIDE R18, R0, 0x2, R4 ;  /* 0x0000000200127825 */ /* 0x000fe200078e0204 */
[----:B------:R-:W-:Y:S04]  /*5e150*/  @P4 STG.E.U16 desc[UR6][R16.64], R14 ;  /* 0x0000000e10004986 */ /* 0x000fe8000c101506 */
[----:B------:R0:W-:Y:S04]  /*5e160*/  @P3 STG.E.U16 desc[UR6][R18.64], R23 ;  /* 0x0000001712003986 */ /* 0x0001e8000c101506 */
[----:B0-----:R-:W2:Y:S04]  /*5e170*/  LDL.LU R23, [R1+0x160] ;  /* 0x0001600001177983 */ /* 0x001ea80000300800 */
[----:B------:R-:W3:Y:S04]  /*5e180*/  LDL.LU R19, [R1+0x140] ;  /* 0x0001400001137983 */ /* 0x000ee80000300800 */
[----:B------:R-:W4:Y:S04]  /*5e190*/  LDL.LU R24, [R1+0x164] ;  /* 0x0001640001187983 */ /* 0x000f280000300800 */
[----:B------:R-:W4:Y:S04]  /*5e1a0*/  LDL.LU R25, [R1+0x144] ;  /* 0x0001440001197983 */ /* 0x000f280000300800 */
[----:B------:R-:W4:Y:S04]  /*5e1b0*/  LDL.LU R2, [R1+0x168] ;  /* 0x0001680001027983 */ /* 0x000f280000300800 */
[----:B------:R-:W4:Y:S04]  /*5e1c0*/  LDL.LU R15, [R1+0x148] ;  /* 0x00014800010f7983 */ /* 0x000f280000300800 */
[----:B------:R-:W4:Y:S01]  /*5e1d0*/  LDL.LU R14, [R1+0x16c] ;  /* 0x00016c00010e7983 */ /* 0x000f220000300800 */
[----:B------:R-:W-:-:S05]  /*5e1e0*/  VIADD R22, R11, 0x32 ;  /* 0x000000320b167836 */ /* 0x000fca0000000000 */
[----:B------:R-:W-:Y:S01]  /*5e1f0*/  ISETP.GE.AND P6, PT, R22, UR4, PT ;  /* 0x0000000416007c0c */ /* 0x000fe2000bfc6270 */
[----:B------:R-:W-:Y:S02]  /*5e200*/  ULDC UR4, c[0x0][0x228] ;  /* 0x00008a0000047ab9 */ /* 0x000fe40000000800 */
[----:B------:R-:W-:Y:S01]  /*5e210*/  ISETP.LT.AND P3, PT, R29, UR4, !P5 ;  /* 0x000000041d007c0c */ /* 0x000fe2000ef61270 */
[----:B------:R-:W-:Y:S01]  /*5e220*/  VIADD R3, R11, 0x33 ;  /* 0x000000330b037836 */ /* 0x000fe20000000000 */
[----:B------:R-:W-:Y:S01]  /*5e230*/  IADD3 R0, R0, UR24, RZ ;  /* 0x0000001800007c10 */ /* 0x000fe2000fffe0ff */
[----:B------:R-:W-:-:S04]  /*5e240*/  ULDC UR4, c[0x0][0x22c] ;  /* 0x00008b0000047ab9 */ /* 0x000fc80000000800 */
[----:B------:R-:W-:Y:S01]  /*5e250*/  IMAD.WIDE R16, R0, 0x2, R20 ;  /* 0x0000000200107825 */ /* 0x000fe200078e0214 */
[----:B------:R-:W-:-:S05]  /*5e260*/  PRMT R18, R13, 0x7632, R18 ;  /* 0x000076320d127816 */ /* 0x000fca0000000012 */
        /* <DEDUP_REMOVED lines=8> */
[----:B------:R-:W-:Y:S01]  /*5e2f0*/  ISETP.GE.AND P3, PT, R3, UR4, PT ;  /* 0x0000000403007c0c */ /* 0x000fe2000bf66270 */
[----:B------:R-:W-:Y:S01]  /*5e300*/  VIADD R0, R0, UR24 ;  /* 0x0000001800007c36 */ /* 0x000fe20008000000 */
[----:B------:R-:W-:Y:S01]  /*5e310*/  ULDC UR4, c[0x0][0x228] ;  /* 0x00008a0000047ab9 */ /* 0x000fe20000000800 */
[----:B------:R-:W-:-:S02]  /*5e320*/  ULDC UR10, c[0x0][0x228] ;  /* 0x00008a00000a7ab9 */ /* 0x000fc40000000800 */
[----:B------:R-:W-:Y:S02]  /*5e330*/  IMAD.WIDE R16, R0, 0x2, R4 ;  /* 0x0000000200107825 */ /* 0x000fe400078e0204 */
[----:B------:R0:W-:Y:S01]  /*5e340*/  @P5 STG.E.U16 desc[UR6][R6.64], R18 ;  /* 0x0000001206005986 */ /* 0x0001e2000c101506 */
[----:B------:R-:W-:Y:S01]  /*5e350*/  ISETP.LT.AND P5, PT, R29, UR4, !P1 ;  /* 0x000000041d007c0c */ /* 0x000fe2000cfa1270 */
[----:B------:R-:W-:Y:S01]  /*5e360*/  ULDC UR4, c[0x0][0x22c] ;  /* 0x00008b0000047ab9 */ /* 0x000fe20000000800 */
[----:B------:R-:W-:Y:S01]  /*5e370*/  ISETP.LT.AND P1, PT, R28, UR8, !P1 ;  /* 0x000000081c007c0c */ /* 0x000fe2000cf21270 */
[----:B------:R-:W-:Y:S01]  /*5e380*/  ULDC UR8, c[0x0][0x228] ;  /* 0x00008a0000087ab9 */ /* 0x000fe20000000800 */
[----:B0-----:R-:W-:-:S04]  /*5e390*/  IMAD.WIDE R6, R0, 0x2, R20 ;  /* 0x0000000200067825 */ /* 0x001fc800078e0214 */
[----:B------:R-:W-:Y:S01]  /*5e3a0*/  VIADD R0, R0, UR24 ;  /* 0x0000001800007c36 */ /* 0x000fe20008000000 */
[----:B--2---:R-:W-:Y:S01]  /*5e3b0*/  PRMT R3, R23, 0x7632, R3 ;  /* 0x0000763217037816 */ /* 0x004fe20000000003 */
[----:B------:R0:W-:Y:S01]  /*5e3c0*/  @P4 STG.E.U16 desc[UR6][R6.64], R23 ;  /* 0x0000001706004986 */ /* 0x0001e2000c101506 */
[----:B------:R-:W-:Y:S01]  /*5e3d0*/  ISETP.LT.AND P4, PT, R29, UR8, !P6 ;  /* 0x000000081d007c0c */ /* 0x000fe2000f781270 */
[----:B------:R-:W-:Y:S02]  /*5e3e0*/  ULDC UR8, c[0x0][0x228] ;  /* 0x00008a0000087ab9 */ /* 0x000fe40000000800 */
[----:B------:R1:W-:Y:S01]  /*5e3f0*/  @P0 STG.E.U16 desc[UR6][R16.64], R3 ;  /* 0x0000000310000986 */ /* 0x0003e2000c101506 */
[----:B---3--:R-:W-:Y:S01]  /*5e400*/  PRMT R18, R19, 0x7632, R18 ;  /* 0x0000763213127816 */ /* 0x008fe20000000012 */
[----:B0-----:R-:W-:-:S04]  /*5e410*/  IMAD.WIDE R6, R0, 0x2, R20 ;  /* 0x0000000200067825 */ /* 0x001fc800078e0214 */
[----:B-1----:R-:W-:Y:S02]  /*5e420*/  VIADD R3, R11, 0x34 ;  /* 0x000000340b037836 */ /* 0x002fe40000000000 */
        /* <DEDUP_REMOVED lines=14> */
[----:B------:R-:W-:Y:S01]  /*5e510*/  VIADD R19, R11, 0x36 ;  /* 0x000000360b137836 */ /* 0x000fe20000000000 */
[----:B----4-:R0:W-:Y:S01]  /*5e520*/  @P4 STG.E.U16 desc[UR6][R6.64], R24 ;  /* 0x0000001806004986 */ /* 0x0101e2000c101506 */
[----:B------:R-:W-:Y:S01]  /*5e530*/  VIADD R3, R0, UR24 ;  /* 0x0000001800037c36 */ /* 0x000fe20008000000 */
[----:B-1----:R-:W-:Y:S02]  /*5e540*/  PRMT R18, R24, 0x7632, R18 ;  /* 0x0000763218127816 */ /* 0x002fe40000000012 */
[----:B------:R-:W-:Y:S01]  /*5e550*/  ISETP.GE.AND P4, PT, R19, UR4, PT ;  /* 0x0000000413007c0c */ /* 0x000fe2000bf86270 */
[----:B------:R-:W-:Y:S01]  /*5e560*/  ULDC UR4, c[0x0][0x228] ;  /* 0x00008a0000047ab9 */ /* 0x000fe20000000800 */
[----:B------:R-:W-:Y:S01]  /*5e570*/  IMAD.WIDE R16, R3, 0x2, R20 ;  /* 0x0000000203107825 */ /* 0x000fe200078e0214 */
[----:B------:R-:W-:Y:S01]  /*5e580*/  ISETP.LT.AND P3, PT, R28, UR4, !P3 ;  /* 0x000000041c007c0c */ /* 0x000fe2000df61270 */
[----:B------:R-:W-:Y:S02]  /*5e590*/  ULDC UR4, c[0x0][0x22c] ;  /* 0x00008b0000047ab9 */ /* 0x000fe40000000800 */
[----:B0-----:R-:W-:Y:S01]  /*5e5a0*/  IMAD.WIDE R6, R0, 0x2, R4 ;  /* 0x0000000200067825 */ /* 0x001fe200078e0204 */
[----:B------:R-:W-:-:S04]  /*5e5b0*/  PRMT R0, R25, 0x7632, R0 ;  /* 0x0000763219007816 */ /* 0x000fc80000000000 */
[----:B------:R0:W-:Y:S04]  /*5e5c0*/  @P6 STG.E.U16 desc[UR6][R6.64], R18 ;  /* 0x0000001206006986 */ /* 0x0001e8000c101506 */
[----:B------:R1:W-:Y:S01]  /*5e5d0*/  @P1 STG.E.U16 desc[UR6][R16.64], R25 ;  /* 0x0000001910001986 */ /* 0x0003e2000c101506 */
[----:B------:R-:W-:Y:S02]  /*5e5e0*/  ISETP.LT.AND P1, PT, R29, UR8, !P0 ;  /* 0x000000081d007c0c */ /* 0x000fe4000c721270 */
[----:B------:R-:W-:Y:S01]  /*5e5f0*/  PRMT R22, R2, 0x7632, R22 ;  /* 0x0000763202167816 */ /* 0x000fe20000000016 */
[----:B------:R-:W-:Y:S02]  /*5e600*/  VIADD R23, R11, 0x3a ;  /* 0x0000003a0b177836 */ /* 0x000fe40000000000 */
[----:B0-----:R-:W-:-:S04]  /*5e610*/  IMAD.WIDE R6, R3, 0x2, R4 ;  /* 0x0000000203067825 */ /* 0x001fc800078e0204 */
[----:B-1----:R-:W-:Y:S01]  /*5e620*/  VIADD R16, R3, UR24 ;  /* 0x0000001803107c36 */ /* 0x002fe20008000000 */
[----:B------:R0:W-:Y:S01]  /*5e630*/  @P3 STG.E.U16 desc[UR6][R6.64], R0 ;  /* 0x0000000006003986 */ /* 0x0001e2000c101506 */
[----:B------:R-:W-:Y:S01]  /*5e640*/  VIADD R17, R11, 0x37 ;  /* 0x000000370b117836 */ /* 0x000fe20000000000 */
[----:B------:R-:W-:Y:S01]  /*5e650*/  ISETP.LT.AND P6, PT, R29, UR12, !P5 ;  /* 0x0000000c1d007c0c */ /* 0x000fe2000efc1270 */
[----:B------:R-:W-:Y:S01]  /*5e660*/  VIADD R3, R11, 0x38 ;  /* 0x000000380b037836 */ /* 0x000fe20000000000 */
[----:B------:R-:W-:Y:S01]  /*5e670*/  ISETP.LT.AND P0, PT, R28, UR10, !P0 ;  /* 0x0000000a1c007c0c */ /* 0x000fe2000c701270 */
[----:B------:R-:W-:Y:S01]  /*5e680*/  ULDC UR8, c[0x0][0x228] ;  /* 0x00008a0000087ab9 */ /* 0x000fe20000000800 */
[----:B------:R-:W-:Y:S01]  /*5e690*/  ISETP.GE.AND P3, PT, R17, UR4, PT ;  /* 0x0000000411007c0c */ /* 0x000fe2000bf66270 */
[----:B------:R-:W-:Y:S01]  /*5e6a0*/  ULDC UR4, c[0x0][0x22c] ;  /* 0x00008b0000047ab9 */ /* 0x000fe20000000800 */
[----:B------:R-:W-:Y:S01]  /*5e6b0*/  ULDC UR10, c[0x0][0x228] ;  /* 0x00008a00000a7ab9 */ /* 0x000fe20000000800 */
[----:B------:R-:W-:Y:S01]  /*5e6c0*/  ULDC UR12, c[0x0][0x228] ;  /* 0x00008a00000c7ab9 */ /* 0x000fe20000000800 */
[----:B0-----:R-:W-:-:S05]  /*5e6d0*/  IMAD.WIDE R6, R16, 0x2, R20 ;  /* 0x0000000210067825 */ /* 0x001fca00078e0214 */
[----:B------:R0:W-:Y:S01]  /*5e6e0*/  @P1 STG.E.U16 desc[UR6][R6.64], R2 ;  /* 0x0000000206001986 */ /* 0x0001e2000c101506 */
[----:B------:R-:W-:Y:S01]  /*5e6f0*/  ISETP.GE.AND P1, PT, R3, UR4, PT ;  /* 0x0000000403007c0c */ /* 0x000fe2000bf26270 */
[----:B------:R-:W-:Y:S01]  /*5e700*/  ULDC UR4, c[0x0][0x228] ;  /* 0x00008a0000047ab9 */ /* 0x000fe20000000800 */
[----:B------:R-:W-:Y:S01]  /*5e710*/  VIADD R0, R16, UR24 ;  /* 0x0000001810007c36 */ /* 0x000fe20008000000 */
[----:B------:R-:W-:Y:S01]  /*5e720*/  ISETP.LT.AND P5, PT, R28, UR4, !P5 ;  /* 0x000000041c007c0c */ /* 0x000fe2000efa1270 */
[----:B------:R-:W-:Y:S01]  /*5e730*/  IMAD.WIDE R16, R16, 0x2, R4 ;  /* 0x0000000210107825 */ /* 0x000fe200078e0204 */
[----:B------:R-:W-:-:S03]  /*5e740*/  ULDC UR4, c[0x0][0x22c] ;  /* 0x00008b0000047ab9 */ /* 0x000fc60000000800 */
[----:B------:R-:W-:Y:S01]  /*5e750*/  VIADD R3, R11, 0x39 ;  /* 0x000000390b037836 */ /* 0x000fe20000000000 */
[----:B------:R1:W-:Y:S01]  /*5e760*/  @P0 STG.E.U16 desc[UR6][R16.64], R22 ;  /* 0x0000001610000986 */ /* 0x0003e2000c101506 */
[----:B------:R-:W-:-:S04]  /*5e770*/  IMAD.WIDE R18, R0, 0x2, R20 ;  /* 0x0000000200127825 */ /* 0x000fc800078e0214 */
[----:B0-----:R-:W-:Y:S01]  /*5e780*/  IMAD.WIDE R6, R0, 0x2, R4 ;  /* 0x0000000200067825 */ /* 0x001fe200078e0204 */
[----:B------:R-:W-:Y:S01]  /*5e790*/  ISETP.GE.AND P0, PT, R3, UR4, PT ;  /* 0x0000000403007c0c */ /* 0x000fe2000bf06270 */
[----:B------:R-:W-:Y:S01]  /*5e7a0*/  @P6 STG.E.U16 desc[UR6][R18.64], R15 ;  /* 0x0000000f12006986 */ /* 0x000fe2000c101506 */
[----:B------:R-:W-:Y:S01]  /*5e7b0*/  ULDC UR4, c[0x0][0x22c] ;  /* 0x00008b0000047ab9 */ /* 0x000fe20000000800 */
[----:B-1----:R-:W-:-:S05]  /*5e7c0*/  PRMT R22, R15, 0x7632, R22 ;  /* 0x000076320f167816 */ /* 0x002fca0000000016 */
[----:B------:R0:W-:Y:S01]  /*5e7d0*/  @P5 STG.E.U16 desc[UR6][R6.64], R22 ;  /* 0x0000001606005986 */ /* 0x0001e2000c101506 */
[----:B------:R-:W-:Y:S01]  /*5e7e0*/  ISETP.GE.AND P5, PT, R23, UR4, PT ;  /* 0x0000000417007c0c */ /* 0x000fe2000bfa6270 */
[----:B------:R-:W-:Y:S01]  /*5e7f0*/  VIADD R3, R0, UR24 ;  /* 0x0000001800037c36 */ /* 0x000fe20008000000 */
[----:B------:R-:W-:Y:S01]  /*5e800*/  ISETP.LT.AND P6, PT, R29, UR8, !P4 ;  /* 0x000000081d007c0c */ /* 0x000fe2000e7c1270 */
[----:B------:R-:W2:Y:S01]  /*5e810*/  LDL.LU R23, [R1+0x170] ;  /* 0x0001700001177983 */ /* 0x000ea20000300800 */
[----:B------:R-:W-:Y:S01]  /*5e820*/  PRMT R0, R14, 0x7632, R0 ;  /* 0x000076320e007816 */ /* 0x000fe20000000000 */
[C---:B------:R-:W-:Y:S01]  /*5e830*/  IMAD.WIDE R16, R3.reuse, 0x2, R20 ;  /* 0x0000000203107825 */ /* 0x040fe200078e0214 */
[----:B------:R-:W-:Y:S01]  /*5e840*/  ULDC UR4, c[0x0][0x228] ;  /* 0x00008a0000047ab9 */ /* 0x000fe20000000800 */
[----:B------:R-:W-:Y:S01]  /*5e850*/  ULDC UR8, c[0x0][0x228] ;  /* 0x00008a0000087ab9 */ /* 0x000fe20000000800 */
[----:B0-----:R-:W3:Y:S04]  /*5e860*/  LDL.LU R22, [R1+0x150] ;  /* 0x0001500001167983 */ /* 0x001ee80000300800 */
[----:B------:R-:W4:Y:S04]  /*5e870*/  LDL.LU R24, [R1+0x174] ;  /* 0x0001740001187983 */ /* 0x000f280000300800 */
[----:B------:R-:W4:Y:S04]  /*5e880*/  LDL.LU R25, [R1+0x154] ;  /* 0x0001540001197983 */ /* 0x000f280000300800 */
[----:B------:R-:W4:Y:S04]  /*5e890*/  LDL.LU R2, [R1+0x178] ;  /* 0x0001780001027983 */ /* 0x000f280000300800 */
[----:B------:R-:W4:Y:S04]  /*5e8a0*/  LDL.LU R15, [R1+0x158] ;  /* 0x00015800010f7983 */ /* 0x000f280000300800 */
[----:B------:R0:W-:Y:S04]  /*5e8b0*/  @P6 STG.E.U16 desc[UR6][R16.64], R14 ;  /* 0x0000000e10006986 */ /* 0x0001e8000c101506 */
[----:B0-----:R-:W4:Y:S01]  /*5e8c0*/  LDL.LU R14, [R1+0x17c] ;  /* 0x00017c00010e7983 */ /* 0x001f220000300800 */
[----:B------:R-:W-:Y:S01]  /*5e8d0*/  ISETP.LT.AND P4, PT, R28, UR10, !P4 ;  /* 0x0000000a1c007c0c */ /* 0x000fe2000e781270 */
[----:B------:R-:W-:Y:S01]  /*5e8e0*/  IMAD.WIDE R18, R3, 0x2, R4 ;  /* 0x0000000203127825 */ /* 0x000fe200078e0204 */
[----:B------:R-:W-:Y:S01]  /*5e8f0*/  ISETP.LT.AND P6, PT, R29, UR4, !P3 ;  /* 0x000000041d007c0c */ /* 0x000fe2000dfc1270 */
[----:B------:R-:W-:-:S10]  /*5e900*/  ULDC UR10, c[0x0][0x228] ;  /* 0x00008a00000a7ab9 */ /* 0x000fd40000000800 */
[----:B------:R0:W-:Y:S01]  /*5e910*/  @P4 STG.E.U16 desc[UR6][R18.64], R0 ;  /* 0x0000000012004986 */ /* 0x0001e2000c101506 */
[----:B------:R-:W-:Y:S01]  /*5e920*/  ULDC UR4, c[0x0][0x22c] ;  /* 0x00008b0000047ab9 */ /* 0x000fe20000000800 */
[----:B0-----:R-:W-:-:S04]  /*5e930*/  VIADD R0, R3, UR24 ;  /* 0x0000001803007c36 */ /* 0x001fc80008000000 */
[----:B------:R-:W-:Y:S01]  /*5e940*/  IMAD.WIDE R6, R0, 0x2, R20 ;  /* 0x0000000200067825 */ /* 0x000fe200078e0214 */
[----:B------:R-:W-:-:S04]  /*5e950*/  PRMT R18, R13, 0x7632, R18 ;  /* 0x000076320d127816 */ /* 0x000fc80000000012 */
[----:B------:R0:W-:Y:S04]  /*5e960*/  @P6 STG.E.U16 desc[UR6][R6.64], R13 ;  /* 0x0000000d06006986 */ /* 0x0001e8000c101506 */
[----:B0-----:R-:W4:Y:S01]  /*5e970*/  LDL.LU R13, [R1+0x15c] ;  /* 0x00015c00010d7983 */ /* 0x001f220000300800 */
[----:B------:R-:W-:Y:S01]  /*5e980*/  ISETP.LT.AND P3, PT, R28, UR8, !P3 ;  /* 0x000000081c007c0c */ /* 0x000fe2000df61270 */
[----:B------:R-:W-:Y:S01]  /*5e990*/  VIADD R3, R11, 0x3b ;  /* 0x0000003b0b037836 */ /* 0x000fe20000000000 */
[----:B------:R-:W-:Y:S01]  /*5e9a0*/  ULDC UR8, c[0x0][0x228] ;  /* 0x00008a0000087ab9 */ /* 0x000fe20000000800 */
[----:B------:R-:W-:Y:S01]  /*5e9b0*/  ISETP.LT.AND P4, PT, R29, UR10, !P1 ;  /* 0x0000000a1d007c0c */ /* 0x000fe2000cf81270 */
[----:B------:R-:W-:Y:S01]  /*5e9c0*/  IMAD.WIDE R16, R0, 0x2, R4 ;  /* 0x0000000200107825 */ /* 0x000fe200078e0204 */
[----:B------:R-:W-:Y:S01]  /*5e9d0*/  ISETP.LT.AND P1, PT, R28, UR8, !P1 ;  /* 0x000000081c007c0c */ /* 0x000fe2000cf21270 */
[----:B------:R-:W-:Y:S01]  /*5e9e0*/  ULDC UR8, c[0x0][0x228] ;  /* 0x00008a0000087ab9 */ /* 0x000fe20000000800 */
[----:B------:R-:W-:Y:S01]  /*5e9f0*/  IADD3 R0, R0, UR24, RZ ;  /* 0x0000001800007c10 */ /* 0x000fe2000fffe0ff */
[----:B------:R-:W-:Y:S01]  /*5ea00*/  ULDC UR10, c[0x0][0x228] ;  /* 0x00008a00000a7ab9 */ /* 0x000fe20000000800 */
[----:B------:R-:W-:Y:S01]  /*5ea10*/  ISETP.GE.AND P6, PT, R3, UR4, PT ;  /* 0x0000000403007c0c */ /* 0x000fe2000bfc6270 */
[----:B------:R-:W-:-:S03]  /*5ea20*/  ULDC UR4, c[0x0][0x228] ;  /* 0x00008a0000047ab9 */ /* 0x000fc60000000800 */
[----:B------:R0:W-:Y:S01]  /*5ea30*/  @P3 STG.E.U16 desc[UR6][R16.64], R18 ;  /* 0x0000001210003986 */ /* 0x0001e2000c101506 */
[----:B------:R-:W-:Y:S01]  /*5ea40*/  ISETP.LT.AND P3, PT, R29, UR4, !P0 ;  /* 0x000000041d007c0c */ /* 0x000fe2000c761270 */
[----:B------:R-:W-:Y:S01]  /*5ea50*/  IMAD.WIDE R6, R0, 0x2, R20 ;  /* 0x0000000200067825 */ /* 0x000fe200078e0214 */
[----:B------:R-:W-:Y:S01]  /*5ea60*/  ISETP.LT.AND P0, PT, R28, UR8, !P0 ;  /* 0x000000081c007c0c */ /* 0x000fe2000c701270 */
[----:B------:R-:W-:Y:S01]  /*5ea70*/  ULDC UR8, c[0x0][0x228] ;  /* 0x00008a0000087ab9 */ /* 0x000fe20000000800 */
[----:B------:R-:W-:Y:S01]  /*5ea80*/  ULDC UR4, c[0x0][0x22c] ;  /* 0x00008b0000047ab9 */ /* 0x000fe20000000800 */
[----:B0-----:R-:W-:-:S04]  /*5ea90*/  IMAD.WIDE R16, R0, 0x2, R4 ;  /* 0x0000000200107825 */ /* 0x001fc800078e0204 */
[----:B------:R-:W-:Y:S02]  /*5eaa0*/  VIADD R0, R0, UR24 ;  /* 0x0000001800007c36 */ /* 0x000fe40008000000 */
[----:B------:R-:W-:Y:S01]  /*5eab0*/  VIADD R18, R11, 0x3c ;  /* 0x0000003c0b127836 */ /* 0x000fe20000000000 */
[----:B--2---:R-:W-:Y:S01]  /*5eac0*/  PRMT R3, R23, 0x7632, R3 ;  /* 0x0000763217037816 */ /* 0x004fe20000000003 */
[----:B------:R0:W-:Y:S04]  /*5ead0*/  @P4 STG.E.U16 desc[UR6][R6.64], R23 ;  /* 0x0000001706004986 */ /* 0x0001e8000c101506 */
[----:B------:R3:W-:Y:S01]  /*5eae0*/  @P1 STG.E.U16 desc[UR6][R16.64], R3 ;  /* 0x0000000310001986 */ /* 0x0007e2000c101506 */
[----:B------:R-:W-:Y:S01]  /*5eaf0*/  ISETP.LT.AND P1, PT, R29, UR8, !P5 ;  /* 0x000000081d007c0c */ /* 0x000fe2000ef21270 */
[----:B------:R-:W-:Y:S01]  /*5eb00*/  ULDC UR8, c[0x0][0x228] ;  /* 0x00008a0000087ab9 */ /* 0x000fe20000000800 */
[----:B0-----:R-:W-:Y:S01]  /*5eb10*/  IMAD.WIDE R6, R0, 0x2, R20 ;  /* 0x0000000200067825 */ /* 0x001fe200078e0214 */
[----:B------:R-:W-:Y:S01]  /*5eb20*/  ISETP.GE.AND P4, PT, R18, UR4, PT ;  /* 0x0000000412007c0c */ /* 0x000fe2000bf86270 */
[----:B------:R-:W-:Y:S01]  /*5eb30*/  ULDC UR4, c[0x0][0x228] ;  /* 0x00008a0000047ab9 */ /* 0x000fe20000000800 */
[----:B---3--:R-:W-:Y:S01]  /*5eb40*/  PRMT R3, R22, 0x7632, R3 ;  /* 0x0000763216037816 */ /* 0x008fe20000000003 */
[----:B------:R-:W-:Y:S01]  /*5eb50*/  IMAD.WIDE R16, R0, 0x2, R4 ;  /* 0x0000000200107825 */ /* 0x000fe200078e0204 */
[----:B------:R0:W-:Y:S01]  /*5eb60*/  @P3 STG.E.U16 desc[UR6][R6.64], R22 ;  /* 0x0000001606003986 */ /* 0x0001e2000c101506 */
[----:B------:R-:W-:Y:S01]  /*5eb70*/  ISETP.LT.AND P5, PT, R28, UR4, !P5 ;  /* 0x000000041c007c0c */ /* 0x000fe2000efa1270 */
[----:B------:R-:W-:-:S02]  /*5eb80*/  ULDC UR4, c[0x0][0x22c] ;  /* 0x00008b0000047ab9 */ /* 0x000fc40000000800 */
[----:B------:R1:W-:Y:S01]  /*5eb90*/  @P0 STG.E.U16 desc[UR6][R16.64], R3 ;  /* 0x0000000310000986 */ /* 0x0003e2000c101506 */
[----:B------:R-:W-:Y:S01]  /*5eba0*/  VIADD R18, R11, 0x3e ;  /* 0x0000003e0b127836 */ /* 0x000fe20000000000 */
[----:B------:R-:W-:Y:S01]  /*5ebb0*/  ISETP.LT.AND P0, PT, R29, UR8, !P6 ;  /* 0x000000081d007c0c */ /* 0x000fe2000f701270 */
[----:B------:R-:W-:Y:S01]  /*5ebc0*/  ULDC UR8, c[0x0][0x228] ;  /* 0x00008a0000087ab9 */ /* 0x000fe20000000800 */
[----:B0-----:R-:W-:Y:S02]  /*5ebd0*/  VIADD R6, R0, UR24 ;  /* 0x0000001800067c36 */ /* 0x001fe40008000000 */
[----:B------:R-:W-:Y:S02]  /*5ebe0*/  VIADD R0, R11, 0x3d ;  /* 0x0000003d0b007836 */ /* 0x000fe40000000000 */
[----:B-1----:R-:W-:-:S03]  /*5ebf0*/  IMAD.WIDE R16, R6, 0x2, R20 ;  /* 0x0000000206107825 */ /* 0x002fc600078e0214 */
        /* <DEDUP_REMOVED lines=30> */
[----:B------:R-:W-:-:S03]  /*5ede0*/  PRMT R3, R2, 0x7632, R3 ;  /* 0x0000763202037816 */ /* 0x000fc60000000003 */
        /* <DEDUP_REMOVED lines=29> */
[----:B------:R-:W4:Y:S01]  /*5efc0*/  LDL.LU R15, [R1+0x108] ;  /* 0x00010800010f7983 */ /* 0x000f220000300800 */
[----:B------:R-:W-:-:S03]  /*5efd0*/  VIADD R22, R11, 0x42 ;  /* 0x000000420b167836 */ /* 0x000fc60000000000 */
[----:B------:R-:W4:Y:S02]  /*5efe0*/  LDL.LU R14, [R1+0x12c] ;  /* 0x00012c00010e7983 */ /* 0x000f240000300800 */
[----:B------:R-:W-:Y:S01]  /*5eff0*/  ISETP.GE.AND P3, PT, R22, UR4, PT ;  /* 0x0000000416007c0c */ /* 0x000fe2000bf66270 */
[----:B------:R-:W-:Y:S02]  /*5f000*/  ULDC UR4, c[0x0][0x228] ;  /* 0x00008a0000047ab9 */ /* 0x000fe40000000800 */
[----:B------:R-:W-:Y:S01]  /*5f010*/  ISETP.LT.AND P1, PT, R29, UR4, !P6 ;  /* 0x000000041d007c0c */ /* 0x000fe2000f721270 */
[----:B------:R-:W-:Y:S01]  /*5f020*/  VIADD R0, R0, UR24 ;  /* 0x0000001800007c36 */ /* 0x000fe20008000000 */
[----:B------:R-:W-:Y:S01]  /*5f030*/  PRMT R18, R13, 0x7632, R18 ;  /* 0x000076320d127816 */ /* 0x000fe20000000012 */
[----:B------:R-:W-:Y:S01]  /*5f040*/  VIADD R3, R11, 0x43 ;  /* 0x000000430b037836 */ /* 0x000fe20000000000 */
[----:B------:R-:W-:Y:S01]  /*5f050*/  ISETP.LT.AND P5, PT, R29, UR10, !P0 ;  /* 0x0000000a1d007c0c */ /* 0x000fe2000c7a1270 */
[----:B------:R-:W-:Y:S01]  /*5f060*/  IMAD.WIDE R16, R0, 0x2, R20 ;  /* 0x0000000200107825 */ /* 0x000fe200078e0214 */
[----:B------:R-:W-:Y:S01]  /*5f070*/  ISETP.LT.AND P6, PT, R28, UR8, !P6 ;  /* 0x000000081c007c0c */ /* 0x000fe2000f7c1270 */
[----:B------:R-:W-:Y:S01]  /*5f080*/  ULDC UR8, c[0x0][0x228] ;  /* 0x00008a0000087ab9 */ /* 0x000fe20000000800 */
[----:B------:R-:W-:Y:S01]  /*5f090*/  ULDC UR4, c[0x0][0x22c] ;  /* 0x00008b0000047ab9 */ /* 0x000fe20000000800 */
[----:B------:R-:W-:Y:S01]  /*5f0a0*/  IMAD.WIDE R6, R0, 0x2, R4 ;  /* 0x0000000200067825 */ /* 0x000fe200078e0204 */
[----:B------:R-:W-:-:S03]  /*5f0b0*/  ULDC UR10, c[0x0][0x228] ;  /* 0x00008a00000a7ab9 */ /* 0x000fc60000000800 */
[----:B------:R0:W-:Y:S04]  /*5f0c0*/  @P1 STG.E.U16 desc[UR6][R16.64], R13 ;  /* 0x0000000d10001986 */ /* 0x0001e8000c101506 */
[----:B0-----:R-:W4:Y:S01]  /*5f0d0*/  LDL.LU R13, [R1+0x10c] ;  /* 0x00010c00010d7983 */ /* 0x001f220000300800 */
[----:B------:R-:W-:Y:S01]  /*5f0e0*/  ISETP.LT.AND P0, PT, R28, UR8, !P0 ;  /* 0x000000081c007c0c */ /* 0x000fe2000c701270 */
[----:B------:R-:W-:Y:S01]  /*5f0f0*/  VIADD R0, R0, UR24 ;  /* 0x0000001800007c36 */ /* 0x000fe20008000000 */
[----:B------:R-:W-:Y:S01]  /*5f100*/  ISETP.GE.AND P1, PT, R3, UR4, PT ;  /* 0x0000000403007c0c */ /* 0x000fe2000bf26270 */
[----:B------:R-:W-:Y:S01]  /*5f110*/  ULDC UR4, c[0x0][0x228] ;  /* 0x00008a0000047ab9 */ /* 0x000fe20000000800 */
[----:B------:R0:W-:Y:S01]  /*5f120*/  @P6 STG.E.U16 desc[UR6][R6.64], R18 ;  /* 0x0000001206006986 */ /* 0x0001e2000c101506 */
[----:B------:R-:W-:Y:S01]  /*5f130*/  ULDC UR8, c[0x0][0x228] ;  /* 0x00008a0000087ab9 */ /* 0x000fe20000000800 */
[----:B------:R-:W-:Y:S01]  /*5f140*/  ISETP.LT.AND P6, PT, R29, UR4, !P4 ;  /* 0x000000041d007c0c */ /* 0x000fe2000e7c1270 */
[----:B------:R-:W-:Y:S01]  /*5f150*/  IMAD.WIDE R16, R0, 0x2, R4 ;  /* 0x0000000200107825 */ /* 0x000fe200078e0204 */
[----:B------:R-:W-:Y:S01]  /*5f160*/  ISETP.LT.AND P4, PT, R28, UR8, !P4 ;  /* 0x000000081c007c0c */ /* 0x000fe2000e781270 */
[----:B------:R-:W-:Y:S01]  /*5f170*/  ULDC UR8, c[0x0][0x228] ;  /* 0x00008a0000087ab9 */ /* 0x000fe20000000800 */
        /* <DEDUP_REMOVED lines=9> */
[----:B0-----:R-:W-:Y:S01]  /*5f210*/  IMAD.WIDE R6, R0, 0x2, R20 ;  /* 0x0000000200067825 */ /* 0x001fe200078e0214 */
[----:B-1----:R-:W-:-:S03]  /*5f220*/  IADD3 R3, R11, 0x44, RZ ;  /* 0x000000440b037810 */ /* 0x002fc60007ffe0ff */
[C---:B------:R-:W-:Y:S01]  /*5f230*/  IMAD.WIDE R16, R0.reuse, 0x2, R4 ;  /* 0x0000000200107825 */ /* 0x040fe200078e0204 */
[----:B------:R0:W-:Y:S01]  /*5f240*/  @P6 STG.E.U16 desc[UR6][R6.64], R19 ;  /* 0x0000001306006986 */ /* 0x0001e2000c101506 */
[----:B------:R-:W-:Y:S02]  /*5f250*/  ISETP.GE.AND P0, PT, R3, UR4, PT ;  /* 0x0000000403007c0c */ /* 0x000fe4000bf06270 */
[----:B------:R-:W-:Y:S01]  /*5f260*/  VIADD R0, R0, UR24 ;  /* 0x0000001800007c36 */ /* 0x000fe20008000000 */
[----:B------:R-:W-:Y:S01]  /*5f270*/  ULDC UR4, c[0x0][0x228] ;  /* 0x00008a0000047ab9 */ /* 0x000fe20000000800 */
[----:B------:R-:W-:Y:S01]  /*5f280*/  VIADD R3, R11, 0x45 ;  /* 0x000000450b037836 */ /* 0x000fe20000000000 */
[----:B------:R1:W-:Y:S01]  /*5f290*/  @P4 STG.E.U16 desc[UR6][R16.64], R18 ;  /* 0x0000001210004986 */ /* 0x0003e2000c101506 */
[----:B------:R-:W-:Y:S01]  /*5f2a0*/  ISETP.LT.AND P4, PT, R28, UR4, !P3 ;  /* 0x000000041c007c0c */ /* 0x000fe2000df81270 */
[----:B------:R-:W-:Y:S01]  /*5f2b0*/  ULDC UR4, c[0x0][0x22c] ;  /* 0x00008b0000047ab9 */ /* 0x000fe20000000800 */
[----:B0-----:R-:W-:Y:S01]  /*5f2c0*/  IMAD.WIDE R6, R0, 0x2, R20 ;  /* 0x0000000200067825 */ /* 0x001fe200078e0214 */
[----:B------:R-:W-:Y:S01]  /*5f2d0*/  ISETP.GE.AND P3, PT, R3, UR4, PT ;  /* 0x0000000403007c0c */ /* 0x000fe2000bf66270 */
[----:B------:R-:W-:-:S02]  /*5f2e0*/  ULDC UR4, c[0x0][0x22c] ;  /* 0x00008b0000047ab9 */ /* 0x000fc40000000800 */
[----:B------:R-:W-:Y:S01]  /*5f2f0*/  VIADD R19, R11, 0x46 ;  /* 0x000000460b137836 */ /* 0x000fe20000000000 */
[----:B------:R-:W-:Y:S01]  /*5f300*/  ISETP.LT.AND P6, PT, R29, UR8, !P1 ;  /* 0x000000081d007c0c */ /* 0x000fe2000cfc1270 */
[----:B----4-:R0:W-:Y:S01]  /*5f310*/  @P5 STG.E.U16 desc[UR6][R6.64], R24 ;  /* 0x0000001806005986 */ /* 0x0101e2000c101506 */
[----:B------:R-:W-:Y:S01]  /*5f320*/  VIADD R3, R0, UR24 ;  /* 0x0000001800037c36 */ /* 0x000fe20008000000 */
[----:B-1----:R-:W-:Y:S01]  /*5f330*/  PRMT R18, R24, 0x7632, R18 ;  /* 0x0000763218127816 */ /* 0x002fe20000000012 */
[----:B------:R-:W-:Y:S01]  /*5f340*/  ULDC UR8, c[0x0][0x228] ;  /* 0x00008a0000087ab9 */ /* 0x000fe20000000800 */
[----:B------:R-:W-:Y:S01]  /*5f350*/  ISETP.GE.AND P5, PT, R19, UR4, PT ;  /* 0x0000000413007c0c */ /* 0x000fe2000bfa6270 */
[----:B------:R-:W-:Y:S02]  /*5f360*/  ULDC UR4, c[0x0][0x228] ;  /* 0x00008a0000047ab9 */ /* 0x000fe40000000800 */
[----:B------:R-:W-:Y:S01]  /*5f370*/  ISETP.LT.AND P1, PT, R28, UR4, !P1 ;  /* 0x000000041c007c0c */ /* 0x000fe2000cf21270 */
[----:B------:R-:W-:Y:S01]  /*5f380*/  IMAD.WIDE R16, R3, 0x2, R20 ;  /* 0x0000000203107825 */ /* 0x000fe200078e0214 */
[----:B------:R-:W-:-:S03]  /*5f390*/  ULDC UR4, c[0x0][0x22c] ;  /* 0x00008b0000047ab9 */ /* 0x000fc60000000800 */
[----:B0-----:R-:W-:Y:S01]  /*5f3a0*/  IMAD.WIDE R6, R0, 0x2, R4 ;  /* 0x0000000200067825 */ /* 0x001fe200078e0204 */
[----:B------:R-:W-:-:S04]  /*5f3b0*/  PRMT R0, R25, 0x7632, R0 ;  /* 0x0000763219007816 */ /* 0x000fc80000000000 */
[----:B------:R0:W-:Y:S01]  /*5f3c0*/  @P4 STG.E.U16 desc[UR6][R6.64], R18 ;  /* 0x0000001206004986 */ /* 0x0001e2000c101506 */
[----:B------:R-:W-:Y:S02]  /*5f3d0*/  ISETP.LT.AND P4, PT, R29, UR8, !P0 ;  /* 0x000000081d007c0c */ /* 0x000fe4000c781270 */
[----:B------:R-:W-:Y:S01]  /*5f3e0*/  PRMT R22, R2, 0x7632, R22 ;  /* 0x0000763202167816 */ /* 0x000fe20000000016 */
[----:B------:R1:W-:Y:S01]  /*5f3f0*/  @P6 STG.E.U16 desc[UR6][R16.64], R25 ;  /* 0x0000001910006986 */ /* 0x0003e2000c101506 */
[----:B0-----:R-:W-:Y:S01]  /*5f400*/  IMAD.WIDE R6, R3, 0x2, R4 ;  /* 0x0000000203067825 */ /* 0x001fe200078e0204 */
[----:B------:R-:W-:-:S03]  /*5f410*/  ULDC UR8, c[0x0][0x228] ;  /* 0x00008a0000087ab9 */ /* 0x000fc60000000800 */
[----:B-1----:R-:W-:Y:S01]  /*5f420*/  VIADD R16, R3, UR24 ;  /* 0x0000001803107c36 */ /* 0x002fe20008000000 */
[----:B------:R0:W-:Y:S01]  /*5f430*/  @P1 STG.E.U16 desc[UR6][R6.64], R0 ;  /* 0x0000000006001986 */ /* 0x0001e2000c101506 */
[C---:B------:R-:W-:Y:S02]  /*5f440*/  VIADD R17, R11.reuse, 0x47 ;  /* 0x000000470b117836 */ /* 0x040fe40000000000 */
[C---:B------:R-:W-:Y:S01]  /*5f450*/  VIADD R3, R11.reuse, 0x48 ;  /* 0x000000480b037836 */ /* 0x040fe20000000000 */
[----:B------:R-:W-:Y:S01]  /*5f460*/  ISETP.LT.AND P0, PT, R28, UR10, !P0 ;  /* 0x0000000a1c007c0c */ /* 0x000fe2000c701270 */
[----:B------:R-:W-:Y:S01]  /*5f470*/  VIADD R23, R11, 0x4a ;  /* 0x0000004a0b177836 */ /* 0x000fe20000000000 */
[----:B------:R-:W-:Y:S01]  /*5f480*/  ISETP.GE.AND P1, PT, R17, UR4, PT ;  /* 0x0000000411007c0c */ /* 0x000fe2000bf26270 */
[----:B------:R-:W-:Y:S01]  /*5f490*/  ULDC UR4, c[0x0][0x22c] ;  /* 0x00008b0000047ab9 */ /* 0x000fe20000000800 */
[----:B------:R-:W-:Y:S01]  /*5f4a0*/  ISETP.LT.AND P6, PT, R29, UR12, !P3 ;  /* 0x0000000c1d007c0c */ /* 0x000fe2000dfc1270 */
        /* <DEDUP_REMOVED lines=20> */
[----:B------:R-:W-:Y:S02]  /*5f5f0*/  VIADD R3, R0, UR24 ;  /* 0x0000001800037c36 */ /* 0x000fe40008000000 */
[----:B------:R-:W2:Y:S01]  /*5f600*/  LDL.LU R23, [R1+0x130] ;  /* 0x0001300001177983 */ /* 0x000ea20000300800 */
[----:B------:R-:W-:Y:S01]  /*5f610*/  ISETP.LT.AND P6, PT, R29, UR8, !P5 ;  /* 0x000000081d007c0c */ /* 0x000fe2000efc1270 */
[C---:B------:R-:W-:Y:S01]  /*5f620*/  IMAD.WIDE R16, R3.reuse, 0x2, R20 ;  /* 0x0000000203107825 */ /* 0x040fe200078e0214 */
[----:B------:R-:W-:Y:S01]  /*5f630*/  ULDC UR4, c[0x0][0x228] ;  /* 0x00008a0000047ab9 */ /* 0x000fe20000000800 */
[----:B0-----:R-:W3:Y:S01]  /*5f640*/  LDL.LU R22, [R1+0x110] ;  /* 0x0001100001167983 */ /* 0x001ee20000300800 */
[----:B------:R-:W-:Y:S01]  /*5f650*/  ISETP.LT.AND P5, PT, R28, UR10, !P5 ;  /* 0x0000000a1c007c0c */ /* 0x000fe2000efa1270 */
[----:B------:R-:W-:Y:S01]  /*5f660*/  IMAD.WIDE R18, R3, 0x2, R4 ;  /* 0x0000000203127825 */ /* 0x000fe200078e0204 */
[----:B------:R-:W-:Y:S01]  /*5f670*/  PRMT R0, R14, 0x7632, R0 ;  /* 0x000076320e007816 */ /* 0x000fe20000000000 */
[----:B------:R-:W4:Y:S01]  /*5f680*/  LDL.LU R24, [R1+0x134] ;  /* 0x0001340001187983 */ /* 0x000f220000300800 */
[----:B------:R-:W-:Y:S01]  /*5f690*/  ULDC UR8, c[0x0][0x228] ;  /* 0x00008a0000087ab9 */ /* 0x000fe20000000800 */
[----:B------:R-:W-:-:S02]  /*5f6a0*/  ULDC UR10, c[0x0][0x228] ;  /* 0x00008a00000a7ab9 */ /* 0x000fc40000000800 */
[----:B------:R-:W4:Y:S04]  /*5f6b0*/  LDL.LU R25, [R1+0x114] ;  /* 0x0001140001197983 */ /* 0x000f280000300800 */
[----:B------:R-:W-:Y:S04]  /*5f6c0*/  @P6 STG.E.U16 desc[UR6][R16.64], R14 ;  /* 0x0000000e10006986 */ /* 0x000fe8000c101506 */
[----:B------:R0:W-:Y:S01]  /*5f6d0*/  @P5 STG.E.U16 desc[UR6][R18.64], R0 ;  /* 0x0000000012005986 */ /* 0x0001e2000c101506 */
[----:B------:R-:W-:Y:S01]  /*5f6e0*/  ISETP.LT.AND P5, PT, R29, UR4, !P1 ;  /* 0x000000041d007c0c */ /* 0x000fe2000cfa1270 */
[----:B------:R-:W-:-:S02]  /*5f6f0*/  ULDC UR4, c[0x0][0x22c] ;  /* 0x00008b0000047ab9 */ /* 0x000fc40000000800 */
[----:B------:R-:W4:Y:S01]  /*5f700*/  LDL.LU R2, [R1+0x138] ;  /* 0x0001380001027983 */ /* 0x000f220000300800 */
[----:B0-----:R-:W-:-:S04]  /*5f710*/  VIADD R0, R3, UR24 ;  /* 0x0000001803007c36 */ /* 0x001fc80008000000 */
[----:B------:R-:W-:Y:S01]  /*5f720*/  IMAD.WIDE R6, R0, 0x2, R20 ;  /* 0x0000000200067825 */ /* 0x000fe200078e0214 */
[----:B------:R-:W-:-:S04]  /*5f730*/  PRMT R18, R13, 0x7632, R18 ;  /* 0x000076320d127816 */ /* 0x000fc80000000012 */
[----:B------:R0:W-:Y:S01]  /*5f740*/  @P5 STG.E.U16 desc[UR6][R6.64], R13 ;  /* 0x0000000d06005986 */ /* 0x0001e2000c101506 */
[----:B------:R-:W-:-:S03]  /*5f750*/  IMAD.MOV.U32 R14, RZ, RZ, R12 ;  /* 0x000000ffff0e7224 */ /* 0x000fc600078e000c */
[----:B0-----:R-:W4:Y:S04]  /*5f760*/  LDL.LU R13, [R1+0x118] ;  /* 0x00011800010d7983 */ /* 0x001f280000300800 */
[----:B------:R-:W4:Y:S04]  /*5f770*/  LDL.LU R12, [R1+0x13c] ;  /* 0x00013c00010c7983 */ /* 0x000f280000300800 */
[----:B------:R-:W4:Y:S01]  /*5f780*/  LDL.LU R15, [R1+0x11c] ;  /* 0x00011c00010f7983 */ /* 0x000f220000300800 */
[----:B------:R-:W-:Y:S01]  /*5f790*/  ISETP.LT.AND P1, PT, R28, UR8, !P1 ;  /* 0x000000081c007c0c */ /* 0x000fe2000cf21270 */
[----:B------:R-:W-:Y:S01]  /*5f7a0*/  VIADD R3, R11, 0x4b ;  /* 0x0000004b0b037836 */ /* 0x000fe20000000000 */
[----:B------:R-:W-:Y:S01]  /*5f7b0*/  ISETP.LT.AND P6, PT, R29, UR10, !P4 ;  /* 0x0000000a1d007c0c */ /* 0x000fe2000e7c1270 */
[C---:B------:R-:W-:Y:S01]  /*5f7c0*/  IMAD.WIDE R16, R0.reuse, 0x2, R4 ;  /* 0x0000000200107825 */ /* 0x040fe200078e0204 */
[----:B------:R-:W-:Y:S01]  /*5f7d0*/  ULDC UR8, c[0x0][0x228] ;  /* 0x00008a0000087ab9 */ /* 0x000fe20000000800 */
[----:B------:R-:W-:Y:S01]  /*5f7e0*/  ULDC UR10, c[0x0][0x228] ;  /* 0x00008a00000a7ab9 */ /* 0x000fe20000000800 */
[----:B------:R-:W-:Y:S01]  /*5f7f0*/  ISETP.GE.AND P5, PT, R3, UR4, PT ;  /* 0x0000000403007c0c */ /* 0x000fe2000bfa6270 */
[----:B------:R-:W-:Y:S01]  /*5f800*/  VIADD R0, R0, UR24 ;  /* 0x0000001800007c36 */ /* 0x000fe20008000000 */
[----:B------:R-:W-:Y:S01]  /*5f810*/  ULDC UR4, c[0x0][0x228] ;  /* 0x00008a0000047ab9 */ /* 0x000fe20000000800 */
[----:B------:R-:W-:Y:S01]  /*5f820*/  ISETP.LT.AND P4, PT, R28, UR8, !P4 ;  /* 0x000000081c007c0c */ /* 0x000fe2000e781270 */
        /* <DEDUP_REMOVED lines=11> */
[----:B------:R0:W-:Y:S01]  /*5f8e0*/  @P6 STG.E.U16 desc[UR6][R6.64], R23 ;  /* 0x0000001706006986 */ /* 0x0001e2000c101506 */
[----:B------:R-:W-:Y:S01]  /*5f8f0*/  ISETP.LT.AND P6, PT, R29, UR8, !P3 ;  /* 0x000000081d007c0c */ /* 0x000fe2000dfc1270 */
[----:B------:R-:W-:Y:S02]  /*5f900*/  ULDC UR8, c[0x0][0x228] ;  /* 0x00008a0000087ab9 */ /* 0x000fe40000000800 */
[----:B------:R3:W-:Y:S01]  /*5f910*/  @P4 STG.E.U16 desc[UR6][R16.64], R3 ;  /* 0x0000000310004986 */ /* 0x0007e2000c101506 */
        /* <DEDUP_REMOVED lines=9> */
[----:B------:R-:W-:Y:S01]  /*5f9b0*/  ISETP.LT.AND P1, PT, R29, UR8, !P5 ;  /* 0x000000081d007c0c */ /* 0x000fe2000ef21270 */
[C---:B------:R-:W-:Y:S01]  /*5f9c0*/  VIADD R18, R11.reuse, 0x4e ;  /* 0x0000004e0b127836 */ /* 0x040fe20000000000 */
[----:B------:R-:W-:Y:S01]  /*5f9d0*/  ULDC UR8, c[0x0][0x228] ;  /* 0x00008a0000087ab9 */ /* 0x000fe20000000800 */
[----:B0-----:R-:W-:Y:S01]  /*5f9e0*/  IADD3 R6, R0, UR24, RZ ;  /* 0x0000001800067c10 */ /* 0x001fe2000fffe0ff */
[----:B------:R-:W-:-:S04]  /*5f9f0*/  VIADD R0, R11, 0x4d ;  /* 0x0000004d0b007836 */ /* 0x000fc80000000000 */
[----:B-1----:R-:W-:Y:S01]  /*5fa00*/  IMAD.WIDE R16, R6, 0x2, R20 ;  /* 0x0000000206107825 */ /* 0x002fe200078e0214 */
[----:B------:R-:W-:Y:S01]  /*5fa10*/  ISETP.GE.AND P0, PT, R0, UR4, PT ;  /* 0x0000000400007c0c */ /* 0x000fe2000bf06270 */
[----:B------:R-:W-:Y:S02]  /*5fa20*/  ULDC UR4, c[0x0][0x22c] ;  /* 0x00008b0000047ab9 */ /* 0x000fe40000000800 */
[----:B------:R-:W-:Y:S01]  /*5fa30*/  VIADD R0, R6, UR24 ;  /* 0x0000001806007c36 */ /* 0x000fe20008000000 */
[----:B----4-:R0:W-:Y:S01]  /*5fa40*/  @P6 STG.E.U16 desc[UR6][R16.64], R24 ;  /* 0x0000001810006986 */ /* 0x0101e2000c101506 */
        /* <DEDUP_REMOVED lines=8> */
[----:B------:R1:W-:Y:S01]  /*5fad0*/  @P1 STG.E.U16 desc[UR6][R16.64], R25 ;  /* 0x0000001910001986 */ /* 0x0003e2000c101506 */
[----:B------:R-:W-:Y:S01]  /*5fae0*/  ISETP.LT.AND P1, PT, R29, UR8, !P4 ;  /* 0x000000081d007c0c */ /* 0x000fe2000e721270 */
[----:B------:R-:W-:Y:S01]  /*5faf0*/  ULDC UR8, c[0x0][0x228] ;  /* 0x00008a0000087ab9 */ /* 0x000fe20000000800 */
[----:B------:R-:W-:Y:S01]  /*5fb00*/  ISETP.LT.AND P4, PT, R28, UR10, !P4 ;  /* 0x0000000a1c007c0c */ /* 0x000fe2000e781270 */
[----:B------:R-:W-:Y:S01]  /*5fb10*/  ULDC UR10, c[0x0][0x228] ;  /* 0x00008a00000a7ab9 */ /* 0x000fe20000000800 */
[----:B0-----:R-:W-:Y:S01]  /*5fb20*/  PRMT R3, R25, 0x7632, R3 ;  /* 0x0000763219037816 */ /* 0x001fe20000000003 */
[----:B------:R-:W-:-:S02]  /*5fb30*/  VIADD R7, R0, UR24 ;  /* 0x0000001800077c36 */ /* 0x000fc40008000000 */
[----:B-1----:R-:W-:Y:S01]  /*5fb40*/  IMAD.WIDE R16, R0, 0x2, R4 ;  /* 0x0000000200107825 */ /* 0x002fe200078e0204 */
[----:B------:R-:W-:Y:S01]  /*5fb50*/  ISETP.LT.AND P3, PT, R29, UR12, !P0 ;  /* 0x0000000c1d007c0c */ /* 0x000fe2000c761270 */
[----:B------:R-:W-:Y:S02]  /*5fb60*/  ULDC UR12, c[0x0][0x228] ;  /* 0x00008a00000c7ab9 */ /* 0x000fe40000000800 */
[C---:B------:R-:W-:Y:S01]  /*5fb70*/  VIADD R6, R11.reuse, 0x4f ;  /* 0x0000004f0b067836 */ /* 0x040fe20000000000 */
[----:B------:R0:W-:Y:S01]  /*5fb80*/  @P5 STG.E.U16 desc[UR6][R16.64], R3 ;  /* 0x0000000310005986 */ /* 0x0001e2000c101506 */
[----:B------:R-:W-:-:S03]  /*5fb90*/  VIADD R0, R11, 0x50 ;  /* 0x000000500b007836 */ /* 0x000fc60000000000 */
[----:B------:R-:W-:Y:S01]  /*5fba0*/  ISETP.GE.AND P5, PT, R6, UR4, PT ;  /* 0x0000000406007c0c */ /* 0x000fe2000bfa6270 */
[C---:B------:R-:W-:Y:S01]  /*5fbb0*/  VIADD R6, R7.reuse, UR24 ;  /* 0x0000001807067c36 */ /* 0x040fe20008000000 */
[----:B------:R-:W-:Y:S01]  /*5fbc0*/  ULDC UR4, c[0x0][0x22c] ;  /* 0x00008b0000047ab9 */ /* 0x000fe20000000800 */
[----:B------:R-:W-:-:S04]  /*5fbd0*/  IMAD.WIDE R18, R7, 0x2, R4 ;  /* 0x0000000207127825 */ /* 0x000fc800078e0204 */
[----:B0-----:R-:W-:Y:S01]  /*5fbe0*/  IMAD.WIDE R16, R7, 0x2, R20 ;  /* 0x0000000207107825 */ /* 0x001fe200078e0214 */
[----:B------:R-:W-:-:S04]  /*5fbf0*/  PRMT R3, R2, 0x7632, R3 ;  /* 0x0000763202037816 */ /* 0x000fc80000000003 */
[----:B------:R-:W-:Y:S01]  /*5fc00*/  @P1 STG.E.U16 desc[UR6][R16.64], R2 ;  /* 0x0000000210001986 */ /* 0x000fe2000c101506 */
[----:B------:R-:W-:Y:S01]  /*5fc10*/  ISETP.GE.AND P1, PT, R0, UR4, PT ;  /* 0x0000000400007c0c */ /* 0x000fe2000bf26270 */
[----:B------:R-:W-:Y:S01]  /*5fc20*/  IMAD.WIDE R22, R6, 0x2, R20 ;  /* 0x0000000206167825 */ /* 0x000fe200078e0214 */
[----:B------:R-:W-:Y:S01]  /*5fc30*/  ULDC UR4, c[0x0][0x228] ;  /* 0x00008a0000047ab9 */ /* 0x000fe20000000800 */
[----:B------:R0:W-:Y:S01]  /*5fc40*/  @P4 STG.E.U16 desc[UR6][R18.64], R3 ;  /* 0x0000000312004986 */ /* 0x0001e2000c101506 */
[----:B------:R-:W-:Y:S01]  /*5fc50*/  ISETP.LT.AND P0, PT, R28, UR4, !P0 ;  /* 0x000000041c007c0c */ /* 0x000fe2000c701270 */
[----:B------:R-:W-:Y:S01]  /*5fc60*/  VIADD R0, R11, 0x51 ;  /* 0x000000510b007836 */ /* 0x000fe20000000000 */
[----:B------:R-:W-:Y:S01]  /*5fc70*/  ISETP.LT.AND P4, PT, R29, UR8, !P6 ;  /* 0x000000081d007c0c */ /* 0x000fe2000f781270 */
[----:B------:R-:W-:Y:S01]  /*5fc80*/  ULDC UR4, c[0x0][0x22c] ;  /* 0x00008b0000047ab9 */ /* 0x000fe20000000800 */
[----:B------:R1:W-:Y:S01]  /*5fc90*/  @P3 STG.E.U16 desc[UR6][R22.64], R13 ;  /* 0x0000000d16003986 */ /* 0x0003e2000c101506 */
[----:B------:R-:W-:Y:S01]  /*5fca0*/  ULDC UR8, c[0x0][0x228] ;  /* 0x00008a0000087ab9 */ /* 0x000fe20000000800 */
[----:B------:R-:W-:Y:S01]  /*5fcb0*/  ISETP.GE.AND P3, PT, R0, UR4, PT ;  /* 0x0000000400007c0c */ /* 0x000fe2000bf66270 */
[C---:B------:R-:W-:Y:S01]  /*5fcc0*/  VIADD R0, R6.reuse, UR24 ;  /* 0x0000001806007c36 */ /* 0x040fe20008000000 */
[----:B0-----:R-:W-:Y:S01]  /*5fcd0*/  PRMT R3, R13, 0x7632, R3 ;  /* 0x000076320d037816 */ /* 0x001fe20000000003 */
[----:B------:R-:W-:Y:S01]  /*5fce0*/  IMAD.WIDE R6, R6, 0x2, R4 ;  /* 0x0000000206067825 */ /* 0x000fe200078e0204 */
[----:B------:R-:W-:Y:S01]  /*5fcf0*/  ISETP.LT.AND P6, PT, R28, UR10, !P6 ;  /* 0x0000000a1c007c0c */ /* 0x000fe2000f7c1270 */
[----:B------:R-:W-:Y:S01]  /*5fd00*/  ULDC UR4, c[0x0][0x22c] ;  /* 0x00008b0000047ab9 */ /* 0x000fe20000000800 */
[----:B------:R-:W-:Y:S01]  /*5fd10*/  ULDC UR10, c[0x0][0x228] ;  /* 0x00008a00000a7ab9 */ /* 0x000fe20000000800 */
[----:B------:R-:W-:Y:S01]  /*5fd20*/  IMAD.WIDE R16, R0, 0x2, R20 ;  /* 0x0000000200107825 */ /* 0x000fe200078e0214 */
[----:B------:R-:W-:Y:S01]  /*5fd30*/  @P0 STG.E.U16 desc[UR6][R6.64], R3 ;  /* 0x0000000306000986 */ /* 0x000fe2000c101506 */
[----:B-1----:R-:W-:-:S03]  /*5fd40*/  PRMT R23, R12, 0x7632, R23 ;  /* 0x000076320c177816 */ /* 0x002fc60000000017 */
[----:B------:R0:W-:Y:S01]  /*5fd50*/  @P4 STG.E.U16 desc[UR6][R16.64], R12 ;  /* 0x0000000c10004986 */ /* 0x0001e2000c101506 */
[----:B------:R-:W-:-:S03]  /*5fd60*/  IMAD.WIDE R18, R0, 0x2, R4 ;  /* 0x0000000200127825 */ /* 0x000fc600078e0204 */
[----:B0-----:R-:W2:Y:S04]  /*5fd70*/  LDL.LU R12, [R1+0xe0] ;  /* 0x0000e000010c7983 */ /* 0x001ea80000300800 */
[----:B------:R-:W3:Y:S04]  /*5fd80*/  LDL.LU R13, [R1+0xc0] ;  /* 0x0000c000010d7983 */ /* 0x000ee80000300800 */
[----:B------:R0:W-:Y:S04]  /*5fd90*/  @P6 STG.E.U16 desc[UR6][R18.64], R23 ;  /* 0x0000001712006986 */ /* 0x0001e8000c101506 */
[----:B0-----:R-:W4:Y:S04]  /*5fda0*/  LDL.LU R19, [R1+0xe4] ;  /* 0x0000e40001137983 */ /* 0x001f280000300800 */
[----:B------:R-:W4:Y:S01]  /*5fdb0*/  LDL.LU R23, [R1+0xc4] ;  /* 0x0000c40001177983 */ /* 0x000f220000300800 */
[----:B------:R-:W-:-:S03]  /*5fdc0*/  VIADD R22, R11, 0x52 ;  /* 0x000000520b167836 */ /* 0x000fc60000000000 */
[----:B------:R-:W4:Y:S02]  /*5fdd0*/  LDL.LU R24, [R1+0xe8] ;  /* 0x0000e80001187983 */ /* 0x000f240000300800 */
[----:B------:R-:W-:Y:S01]  /*5fde0*/  ISETP.GE.AND P0, PT, R22, UR4, PT ;  /* 0x0000000416007c0c */ /* 0x000fe2000bf06270 */
[----:B------:R-:W-:Y:S01]  /*5fdf0*/  ULDC UR4, c[0x0][0x228] ;  /* 0x00008a0000047ab9 */ /* 0x000fe20000000800 */
[----:B------:R-:W4:Y:S01]  /*5fe00*/  LDL.LU R25, [R1+0xc8] ;  /* 0x0000c80001197983 */ /* 0x000f220000300800 */
        /* <DEDUP_REMOVED lines=11> */
[----:B------:R0:W-:Y:S02]  /*5fec0*/  @P4 STG.E.U16 desc[UR6][R16.64], R15 ;  /* 0x0000000f10004986 */ /* 0x0001e4000c101506 */
[----:B0-----:R-:W-:Y:S02]  /*5fed0*/  IMAD.MOV.U32 R15, RZ, RZ, R14 ;  /* 0x000000ffff0f7224 */ /* 0x001fe400078e000e */
[----:B------:R-:W4:Y:S04]  /*5fee0*/  LDL.LU R14, [R1+0xec] ;  /* 0x0000ec00010e7983 */ /* 0x000f280000300800 */
[----:B------:R-:W4:Y:S01]  /*5fef0*/  LDL.LU R2, [R1+0xcc] ;  /* 0x0000cc0001027983 */ /* 0x000f220000300800 */
[----:B------:R-:W-:Y:S01]  /*5ff00*/  ISETP.LT.AND P1, PT, R28, UR8, !P1 ;  /* 0x000000081c007c0c */ /* 0x000fe2000cf21270 */
[----:B------:R-:W-:Y:S01]  /*5ff10*/  VIADD R0, R0, UR24 ;  /* 0x0000001800007c36 */ /* 0x000fe20008000000 */
[----:B------:R-:W-:Y:S01]  /*5ff20*/  ISETP.GE.AND P4, PT, R3, UR4, PT ;  /* 0x0000000403007c0c */ /* 0x000fe2000bf86270 */
[----:B------:R-:W-:Y:S01]  /*5ff30*/  ULDC UR4, c[0x0][0x228] ;  /* 0x00008a0000047ab9 */ /* 0x000fe20000000800 */
[----:B------:R0:W-:Y:S01]  /*5ff40*/  @P5 STG.E.U16 desc[UR6][R6.64], R18 ;  /* 0x0000001206005986 */ /* 0x0001e2000c101506 */
[----:B------:R-:W-:Y:S01]  /*5ff50*/  ISETP.LT.AND P5, PT, R29, UR4, !P3 ;  /* 0x000000041d007c0c */ /* 0x000fe2000dfa1270 */
[----:B------:R-:W-:Y:S01]  /*5ff60*/  ULDC UR8, c[0x0][0x228] ;  /* 0x00008a0000087ab9 */ /* 0x000fe20000000800 */
        /* <DEDUP_REMOVED lines=12> */
[C---:B0-----:R-:W-:Y:S02]  /*60030*/  IMAD.WIDE R6, R0.reuse, 0x2, R20 ;  /* 0x0000000200067825 */ /* 0x041fe400078e0214 */
[----:B------:R-:W2:Y:S02]  /*60040*/  LDL.LU R12, [R1+0x1808] ;  /* 0x00180800010c7983 */ /* 0x000ea40000300800 */
[----:B-1----:R-:W-:-:S02]  /*60050*/  IMAD.WIDE R16, R0, 0x2, R4 ;  /* 0x0000000200107825 */ /* 0x002fc400078e0204 */
[----:B------:R0:W-:Y:S02]  /*60060*/  @P5 STG.E.U16 desc[UR6][R6.64], R13 ;  /* 0x0000000d06005986 */ /* 0x0001e4000c101506 */
[----:B------:R-:W-:Y:S02]  /*60070*/  VIADD R0, R0, UR24 ;  /* 0x0000001800007c36 */ /* 0x000fe40008000000 */
[----:B------:R-:W-:Y:S01]  /*60080*/  VIADD R3, R11, 0x54 ;  /* 0x000000540b037836 */ /* 0x000fe20000000000 */
[----:B------:R1:W-:Y:S04]  /*60090*/  @P3 STG.E.U16 desc[UR6][R16.64], R18 ;  /* 0x0000001210003986 */ /* 0x0003e8000c101506 */
[----:B------:R-:W-:Y:S01]  /*600a0*/  ISETP.GE.AND P1, PT, R3, UR4, PT ;  /* 0x0000000403007c0c */ /* 0x000fe2000bf26270 */
[----:B------:R-:W-:Y:S01]  /*600b0*/  ULDC UR4, c[0x0][0x228] ;  /* 0x00008a0000047ab9 */ /* 0x000fe20000000800 */
[----:B0-----:R-:W-:Y:S01]  /*600c0*/  IMAD.WIDE R6, R0, 0x2, R20 ;  /* 0x0000000200067825 */ /* 0x001fe200078e0214 */
[----:B------:R-:W-:Y:S01]  /*600d0*/  IADD3 R3, R11, 0x55, RZ ;  /* 0x000000550b037810 */ /* 0x000fe20007ffe0ff */
[----:B------:R-:W3:Y:S01]  /*600e0*/  LDL.LU R13, [R1+0x1804] ;  /* 0x00180400010d7983 */ /* 0x000ee20000300800 */
[----:B------:R-:W-:Y:S01]  /*600f0*/  ISETP.LT.AND P3, PT, R28, UR4, !P0 ;  /* 0x000000041c007c0c */ /* 0x000fe2000c761270 */
[----:B------:R-:W-:-:S02]  /*60100*/  ULDC UR4, c[0x0][0x22c] ;  /* 0x00008b0000047ab9 */ /* 0x000fc40000000800 */
[----:B----4-:R0:W-:Y:S01]  /*60110*/  @P6 STG.E.U16 desc[UR6][R6.64], R19 ;  /* 0x0000001306006986 */ /* 0x0101e2000c101506 */
[----:B-1----:R-:W-:Y:S02]  /*60120*/  PRMT R18, R19, 0x7632, R18 ;  /* 0x0000763213127816 */ /* 0x002fe40000000012 */
[----:B------:R-:W-:Y:S01]  /*60130*/  ISETP.GE.AND P0, PT, R3, UR4, PT ;  /* 0x0000000403007c0c */ /* 0x000fe2000bf06270 */
[----:B------:R-:W-:Y:S01]  /*60140*/  ULDC UR4, c[0x0][0x22c] ;  /* 0x00008b0000047ab9 */ /* 0x000fe20000000800 */
[----:B------:R-:W-:Y:S01]  /*60150*/  ISETP.LT.AND P5, PT, R29, UR8, !P4 ;  /* 0x000000081d007c0c */ /* 0x000fe2000e7a1270 */
[----:B0-----:R-:W-:Y:S01]  /*60160*/  VIADD R19, R11, 0x56 ;  /* 0x000000560b137836 */ /* 0x001fe20000000000 */
[----:B------:R-:W-:Y:S01]  /*60170*/  ULDC UR8, c[0x0][0x228] ;  /* 0x00008a0000087ab9 */ /* 0x000fe20000000800 */
[----:B------:R-:W-:-:S03]  /*60180*/  VIADD R3, R0, UR24 ;  /* 0x0000001800037c36 */ /* 0x000fc60008000000 */
[----:B------:R-:W-:Y:S01]  /*60190*/  ISETP.GE.AND P6, PT, R19, UR4, PT ;  /* 0x0000000413007c0c */ /* 0x000fe2000bfc6270 */
[----:B------:R-:W-:Y:S01]  /*601a0*/  ULDC UR4, c[0x0][0x228] ;  /* 0x00008a0000047ab9 */ /* 0x000fe20000000800 */
[----:B------:R-:W-:Y:S01]  /*601b0*/  IMAD.WIDE R6, R0, 0x2, R4 ;  /* 0x0000000200067825 */ /* 0x000fe200078e0204 */
[C---:B------:R-:W-:Y:S01]  /*601c0*/  ISETP.LT.AND P4, PT, R28.reuse, UR4, !P4 ;  /* 0x000000041c007c0c */ /* 0x040fe2000e781270 */
[----:B------:R-:W-:Y:S02]  /*601d0*/  ULDC UR4, c[0x0][0x22c] ;  /* 0x00008b0000047ab9 */ /* 0x000fe40000000800 */
[----:B------:R-:W-:Y:S01]  /*601e0*/  IMAD.WIDE R16, R3, 0x2, R20 ;  /* 0x0000000203107825 */ /* 0x000fe200078e0214 */
[----:B------:R0:W-:Y:S01]  /*601f0*/  @P3 STG.E.U16 desc[UR6][R6.64], R18 ;  /* 0x0000001206003986 */ /* 0x0001e2000c101506 */
[----:B------:R-:W-:Y:S01]  /*60200*/  ISETP.LT.AND P3, PT, R29, UR8, !P1 ;  /* 0x000000081d007c0c */ /* 0x000fe2000cf61270 */
[----:B------:R-:W-:Y:S01]  /*60210*/  ULDC UR8, c[0x0][0x228] ;  /* 0x00008a0000087ab9 */ /* 0x000fe20000000800 */
[----:B------:R-:W-:Y:S01]  /*60220*/  PRMT R0, R23, 0x7632, R0 ;  /* 0x0000763217007816 */ /* 0x000fe20000000000 */
[----:B------:R1:W-:Y:S01]  /*60230*/  @P5 STG.E.U16 desc[UR6][R16.64], R23 ;  /* 0x0000001710005986 */ /* 0x0003e2000c101506 */
[----:B------:R-:W-:Y:S01]  /*60240*/  ISETP.LT.AND P1, PT, R28, UR10, !P1 ;  /* 0x0000000a1c007c0c */ /* 0x000fe2000cf21270 */
[----:B------:R-:W-:Y:S01]  /*60250*/  ULDC UR10, c[0x0][0x228] ;  /* 0x00008a00000a7ab9 */ /* 0x000fe20000000800 */
[----:B------:R-:W-:Y:S01]  /*60260*/  ISETP.LT.AND P5, PT, R29, UR12, !P0 ;  /* 0x0000000c1d007c0c */ /* 0x000fe2000c7a1270 */
[----:B------:R-:W-:Y:S01]  /*60270*/  ULDC UR12, c[0x0][0x228] ;  /* 0x00008a00000c7ab9 */ /* 0x000fe20000000800 */
[----:B0-----:R-:W-:-:S04]  /*60280*/  IMAD.WIDE R6, R3, 0x2, R4 ;  /* 0x0000000203067825 */ /* 0x001fc800078e0204 */
[----:B-1----:R-:W-:Y:S01]  /*60290*/  VIADD R16, R3, UR24 ;  /* 0x0000001803107c36 */ /* 0x002fe20008000000 */
[----:B------:R0:W-:Y:S01]  /*602a0*/  @P4 STG.E.U16 desc[UR6][R6.64], R0 ;  /* 0x0000000006004986 */ /* 0x0001e2000c101506 */
[C---:B------:R-:W-:Y:S02]  /*602b0*/  VIADD R17, R11.reuse, 0x57 ;  /* 0x000000570b117836 */ /* 0x040fe40000000000 */
[----:B------:R-:W-:Y:S01]  /*602c0*/  VIADD R3, R11, 0x58 ;  /* 0x000000580b037836 */ /* 0x000fe20000000000 */
[----:B------:R-:W-:Y:S02]  /*602d0*/  PRMT R22, R24, 0x7632, R22 ;  /* 0x0000763218167816 */ /* 0x000fe40000000016 */
        /* <DEDUP_REMOVED lines=15> */
[----:B0-----:R-:W-:Y:S01]  /*603d0*/  IMAD.WIDE R6, R0, 0x2, R4 ;  /* 0x0000000200067825 */ /* 0x001fe200078e0204 */
[----:B------:R-:W-:Y:S01]  /*603e0*/  ISETP.GE.AND P1, PT, R3, UR4, PT ;  /* 0x0000000403007c0c */ /* 0x000fe2000bf26270 */
[----:B------:R-:W-:Y:S01]  /*603f0*/  ULDC UR4, c[0x0][0x22c] ;  /* 0x00008b0000047ab9 */ /* 0x000fe20000000800 */
[----:B------:R-:W-:Y:S01]  /*60400*/  ISETP.LT.AND P6, PT, R28, UR10, !P6 ;  /* 0x0000000a1c007c0c */ /* 0x000fe2000f7c1270 */
[----:B------:R-:W-:Y:S01]  /*60410*/  VIADD R3, R0, UR24 ;  /* 0x0000001800037c36 */ /* 0x000fe20008000000 */
[----:B------:R-:W-:Y:S01]  /*60420*/  ULDC UR8, c[0x0][0x228] ;  /* 0x00008a0000087ab9 */ /* 0x000fe20000000800 */
[----:B-1----:R-:W-:Y:S01]  /*60430*/  PRMT R22, R25, 0x7632, R22 ;  /* 0x0000763219167816 */ /* 0x002fe20000000016 */
[----:B------:R-:W-:Y:S01]  /*60440*/  VIADD R23, R11, 0x5a ;  /* 0x0000005a0b177836 */ /* 0x000fe20000000000 */
[----:B------:R-:W-:Y:S01]  /*60450*/  ULDC UR10, c[0x0][0x228] ;  /* 0x00008a00000a7ab9 */ /* 0x000fe20000000800 */
[----:B------:R-:W-:-:S02]  /*60460*/  IMAD.WIDE R16, R3, 0x2, R20 ;  /* 0x0000000203107825 */ /* 0x000fc400078e0214 */
[----:B------:R0:W-:Y:S01]  /*60470*/  @P0 STG.E.U16 desc[UR6][R6.64], R22 ;  /* 0x0000001606000986 */ /* 0x0001e2000c101506 */
[----:B------:R-:W-:Y:S01]  /*60480*/  ISETP.GE.AND P0, PT, R23, UR4, PT ;  /* 0x0000000417007c0c */ /* 0x000fe2000bf06270 */
[----:B----4-:R-:W-:Y:S01]  /*60490*/  IMAD.WIDE R18, R3, 0x2, R4 ;  /* 0x0000000203127825 */ /* 0x010fe200078e0204 */
[----:B------:R-:W-:Y:S01]  /*604a0*/  PRMT R0, R14, 0x7632, R0 ;  /* 0x000076320e007816 */ /* 0x000fe20000000000 */
[----:B------:R-:W-:Y:S01]  /*604b0*/  ULDC UR4, c[0x0][0x228] ;  /* 0x00008a0000047ab9 */ /* 0x000fe20000000800 */
[----:B------:R1:W-:Y:S01]  /*604c0*/  @P5 STG.E.U16 desc[UR6][R16.64], R14 ;  /* 0x0000000e10005986 */ /* 0x0003e2000c101506 */
[----:B------:R-:W-:Y:S01]  /*604d0*/  ISETP.LT.AND P5, PT, R29, UR4, !P4 ;  /* 0x000000041d007c0c */ /* 0x000fe2000e7a1270 */
[----:B------:R-:W-:Y:S01]  /*604e0*/  ULDC UR4, c[0x0][0x22c] ;  /* 0x00008b0000047ab9 */ /* 0x000fe20000000800 */
[----:B------:R-:W-:Y:S01]  /*604f0*/  ISETP.LT.AND P4, PT, R28, UR8, !P4 ;  /* 0x000000081c007c0c */ /* 0x000fe2000e781270 */
[----:B------:R4:W-:Y:S01]  /*60500*/  @P6 STG.E.U16 desc[UR6][R18.64], R0 ;  /* 0x0000000012006986 */ /* 0x0009e2000c101506 */
[----:B------:R-:W-:Y:S01]  /*60510*/  ULDC UR8, c[0x0][0x228] ;  /* 0x00008a0000087ab9 */ /* 0x000fe20000000800 */
[----:B0-----:R-:W-:-:S02]  /*60520*/  IMAD.MOV.U32 R22, RZ, RZ, R15 ;  /* 0x000000ffff167224 */ /* 0x001fc400078e000f */
[----:B-1----:R-:W2:Y:S01]  /*60530*/  LDL.LU R14, [R1+0xd0] ;  /* 0x0000d000010e7983 */ /* 0x002ea20000300800 */
[----:B----4-:R-:W-:Y:S01]  /*60540*/  VIADD R0, R3, UR24 ;  /* 0x0000001803007c36 */ /* 0x010fe20008000000 */
[----:B------:R-:W-:Y:S02]  /*60550*/  PRMT R18, R2, 0x7632, R18 ;  /* 0x0000763202127816 */ /* 0x000fe40000000012 */
[----:B------:R-:W4:Y:S01]  /*60560*/  LDL.LU R19, [R1+0xf4] ;  /* 0x0000f40001137983 */ /* 0x000f220000300800 */
[----:B------:R-:W-:-:S03]  /*60570*/  IMAD.WIDE R6, R0, 0x2, R20 ;  /* 0x0000000200067825 */ /* 0x000fc600078e0214 */
[----:B------:R-:W3:Y:S01]  /*60580*/  LDL.LU R23, [R1+0xd4] ;  /* 0x0000d40001177983 */ /* 0x000ee20000300800 */
[----:B------:R-:W-:-:S03]  /*60590*/  IMAD.WIDE R16, R0, 0x2, R4 ;  /* 0x0000000200107825 */ /* 0x000fc600078e0204 */
[----:B------:R-:W3:Y:S04]  /*605a0*/  LDL.LU R24, [R1+0xd8] ;  /* 0x0000d80001187983 */ /* 0x000ee80000300800 */
[----:B------:R0:W-:Y:S04]  /*605b0*/  @P5 STG.E.U16 desc[UR6][R6.64], R2 ;  /* 0x0000000206005986 */ /* 0x0001e8000c101506 */
[----:B------:R-:W3:Y:S04]  /*605c0*/  LDL.LU R25, [R1+0xfc] ;  /* 0x0000fc0001197983 */ /* 0x000ee80000300800 */
[----:B------:R1:W-:Y:S04]  /*605d0*/  @P4 STG.E.U16 desc[UR6][R16.64], R18 ;  /* 0x0000001210004986 */ /* 0x0003e8000c101506 */
[----:B0-----:R-:W3:Y:S04]  /*605e0*/  LDL.LU R2, [R1+0xdc] ;  /* 0x0000dc0001027983 */ /* 0x001ee80000300800 */
[----:B------:R-:W3:Y:S04]  /*605f0*/  LDL.LU R15, [R1+0xa0] ;  /* 0x0000a000010f7983 */ /* 0x000ee80000300800 */
[----:B-1----:R-:W2:Y:S01]  /*60600*/  LDL.LU R18, [R1+0xf0] ;  /* 0x0000f00001127983 */ /* 0x002ea20000300800 */
        /* <DEDUP_REMOVED lines=15> */
[----:B--2---:R-:W-:Y:S01]  /*60700*/  PRMT R3, R18, 0x7632, R3 ;  /* 0x0000763212037816 */ /* 0x004fe20000000003 */
[----:B------:R0:W-:Y:S01]  /*60710*/  @P6 STG.E.U16 desc[UR6][R6.64], R18 ;  /* 0x0000001206006986 */ /* 0x0001e2000c101506 */
[----:B------:R-:W-:Y:S01]  /*60720*/  ISETP.LT.AND P6, PT, R29, UR8, !P0 ;  /* 0x000000081d007c0c */ /* 0x000fe2000c7c1270 */
[----:B------:R-:W-:Y:S02]  /*60730*/  ULDC UR8, c[0x0][0x228] ;  /* 0x00008a0000087ab9 */ /* 0x000fe40000000800 */
[----:B------:R1:W-:Y:S01]  /*60740*/  @P3 STG.E.U16 desc[UR6][R16.64], R3 ;  /* 0x0000000310003986 */ /* 0x0003e2000c101506 */
[----:B0-----:R-:W-:-:S04]  /*60750*/  IMAD.WIDE R6, R0, 0x2, R20 ;  /* 0x0000000200067825 */ /* 0x001fc800078e0214 */
[C---:B------:R-:W-:Y:S01]  /*60760*/  VIADD R18, R11.reuse, 0x5c ;  /* 0x0000005c0b127836 */ /* 0x040fe20000000000 */
        /* <DEDUP_REMOVED lines=8> */
[----:B------:R-:W-:-:S02]  /*607f0*/  VIADD R18, R11, 0x5e ;  /* 0x0000005e0b127836 */ /* 0x000fc40000000000 */
[----:B0-----:R-:W-:Y:S01]  /*60800*/  VIADD R6, R0, UR24 ;  /* 0x0000001800067c36 */ /* 0x001fe20008000000 */
[----:B------:R-:W2:Y:S01]  /*60810*/  LDL.LU R14, [R1+0x1800] ;  /* 0x00180000010e7983 */ /* 0x000ea20000300800 */
[----:B------:R-:W-:Y:S02]  /*60820*/  VIADD R0, R11, 0x5d ;  /* 0x0000005d0b007836 */ /* 0x000fe40000000000 */
[----:B-1----:R-:W-:Y:S01]  /*60830*/  IMAD.WIDE R16, R6, 0x2, R20 ;  /* 0x0000000206107825 */ /* 0x002fe200078e0214 */
[----:B------:R-:W-:Y:S01]  /*60840*/  ISETP.LT.AND P4, PT, R29, UR8, !P5 ;  /* 0x000000081d007c0c */ /* 0x000fe2000ef81270 */
[----:B------:R-:W-:Y:S01]  /*60850*/  ULDC UR8, c[0x0][0x228] ;  /* 0x00008a0000087ab9 */ /* 0x000fe20000000800 */
[----:B------:R-:W-:Y:S01]  /*60860*/  ISETP.GE.AND P0, PT, R0, UR4, PT ;  /* 0x0000000400007c0c */ /* 0x000fe2000bf06270 */
[----:B------:R-:W-:Y:S01]  /*60870*/  ULDC UR4, c[0x0][0x22c] ;  /* 0x00008b0000047ab9 */ /* 0x000fe20000000800 */
[----:B----4-:R0:W-:Y:S01]  /*60880*/  @P6 STG.E.U16 desc[UR6][R16.64], R19 ;  /* 0x0000001310006986 */ /* 0x0101e2000c101506 */
[----:B------:R-:W-:-:S02]  /*60890*/  IADD3 R0, R6, UR24, RZ ;  /* 0x0000001806007c10 */ /* 0x000fc4000fffe0ff */
[----:B------:R-:W-:Y:S01]  /*608a0*/  ISETP.GE.AND P6, PT, R18, UR4, PT ;  /* 0x0000000412007c0c */ /* 0x000fe2000bfc6270 */
[----:B------:R-:W-:Y:S01]  /*608b0*/  ULDC UR4, c[0x0][0x228] ;  /* 0x00008a0000047ab9 */ /* 0x000fe20000000800 */
[----:B------:R-:W-:Y:S01]  /*608c0*/  PRMT R3, R19, 0x7632, R3 ;  /* 0x0000763213037816 */ /* 0x000fe20000000003 */
[----:B------:R-:W-:Y:S01]  /*608d0*/  IMAD.WIDE R6, R6, 0x2, R4 ;  /* 0x0000000206067825 */ /* 0x000fe200078e0204 */
[----:B------:R-:W-:Y:S01]  /*608e0*/  ISETP.LT.AND P5, PT, R28, UR4, !P5 ;  /* 0x000000041c007c0c */ /* 0x000fe2000efa1270 */
[----:B------:R-:W-:Y:S02]  /*608f0*/  ULDC UR4, c[0x0][0x22c] ;  /* 0x00008b0000047ab9 */ /* 0x000fe40000000800 */
[----:B0-----:R-:W-:Y:S01]  /*60900*/  IMAD.WIDE R16, R0, 0x2, R20 ;  /* 0x0000000200107825 */ /* 0x001fe200078e0214 */
[----:B------:R0:W-:Y:S01]  /*60910*/  @P1 STG.E.U16 desc[UR6][R6.64], R3 ;  /* 0x0000000306001986 */ /* 0x0001e2000c101506 */
[----:B------:R-:W-:Y:S01]  /*60920*/  ISETP.LT.AND P1, PT, R29, UR8, !P3 ;  /* 0x000000081d007c0c */ /* 0x000fe2000df21270 */
[----:B------:R-:W-:-:S02]  /*60930*/  ULDC UR8, c[0x0][0x228] ;  /* 0x00008a0000087ab9 */ /* 0x000fc40000000800 */
[----:B---3--:R1:W-:Y:S01]  /*60940*/  @P4 STG.E.U16 desc[UR6][R16.64], R23 ;  /* 0x0000001710004986 */ /* 0x0083e2000c101506 */
[----:B------:R-:W-:Y:S01]  /*60950*/  ISETP.LT.AND P3, PT, R28, UR10, !P3 ;  /* 0x0000000a1c007c0c */ /* 0x000fe2000df61270 */
[----:B------:R-:W-:Y:S01]  /*60960*/  ULDC UR10, c[0x0][0x228] ;  /* 0x00008a00000a7ab9 */ /* 0x000fe20000000800 */
[----:B------:R-:W-:Y:S01]  /*60970*/  ISETP.LT.AND P4, PT, R29, UR12, !P0 ;  /* 0x0000000c1d007c0c */ /* 0x000fe2000c781270 */
[----:B------:R-:W-:Y:S01]  /*60980*/  ULDC UR12, c[0x0][0x228] ;  /* 0x00008a00000c7ab9 */ /* 0x000fe20000000800 */
[----:B0-----:R-:W-:Y:S01]  /*60990*/  PRMT R3, R23, 0x7632, R3 ;  /* 0x0000763217037816 */ /* 0x001fe20000000003 */
[----:B------:R-:W-:Y:S02]  /*609a0*/  VIADD R6, R11, 0x5f ;  /* 0x0000005f0b067836 */ /* 0x000fe40000000000 */
        /* <DEDUP_REMOVED lines=10> */
[----:B------:R-:W-:Y:S02]  /*60a50*/  IMAD.MOV.U32 R7, RZ, RZ, R22 ;  /* 0x000000ffff077224 */ /* 0x000fe400078e0016 */
[----:B------:R-:W-:-:S03]  /*60a60*/  IMAD.WIDE R22, R6, 0x2, R20 ;  /* 0x0000000206167825 */ /* 0x000fc600078e0214 */
        /* <DEDUP_REMOVED lines=13> */
[----:B------:R-:W-:Y:S01]  /*60b40*/  VIADD R0, R6, UR24 ;  /* 0x0000001806007c36 */ /* 0x000fe20008000000 */
        /* <DEDUP_REMOVED lines=9> */
[----:B0-----:R-:W3:Y:S04]  /*60be0*/  LDL.LU R23, [R1+0xa4] ;  /* 0x0000a40001177983 */ /* 0x001ee80000300800 */
[----:B------:R-:W4:Y:S01]  /*60bf0*/  LDL.LU R24, [R1+0xa8] ;  /* 0x0000a80001187983 */ /* 0x000f220000300800 */
[----:B------:R-:W-:-:S02]  /*60c00*/  VIADD R22, R11, 0x62 ;  /* 0x000000620b167836 */ /* 0x000fc40000000000 */
[----:B------:R-:W-:Y:S01]  /*60c10*/  VIADD R0, R0, UR24 ;  /* 0x0000001800007c36 */ /* 0x000fe20008000000 */
[----:B------:R-:W2:Y:S02]  /*60c20*/  LDL.LU R25, [R1+0xac] ;  /* 0x0000ac0001197983 */ /* 0x000ea40000300800 */
[----:B------:R-:W-:Y:S01]  /*60c30*/  ISETP.GE.AND P0, PT, R22, UR4, PT ;  /* 0x0000000416007c0c */ /* 0x000fe2000bf06270 */
[----:B------:R-:W-:Y:S02]  /*60c40*/  ULDC UR4, c[0x0][0x228] ;  /* 0x00008a0000047ab9 */ /* 0x000fe40000000800 */
[C---:B------:R-:W-:Y:S01]  /*60c50*/  ISETP.LT.AND P4, PT, R29.reuse, UR4, !P5 ;  /* 0x000000041d007c0c */ /* 0x040fe2000ef81270 */
[----:B------:R-:W-:Y:S01]  /*60c60*/  IMAD.WIDE R16, R0, 0x2, R20 ;  /* 0x0000000200107825 */ /* 0x000fe200078e0214 */
[----:B------:R-:W-:Y:S01]  /*60c70*/  ISETP.LT.AND P5, PT, R28, UR8, !P5 ;  /* 0x000000081c007c0c */ /* 0x000fe2000efa1270 */
[----:B------:R-:W-:Y:S01]  /*60c80*/  ULDC UR4, c[0x0][0x22c] ;  /* 0x00008b0000047ab9 */ /* 0x000fe20000000800 */
[----:B------:R-:W-:Y:S01]  /*60c90*/  ISETP.LT.AND P6, PT, R29, UR10, !P1 ;  /* 0x0000000a1d007c0c */ /* 0x000fe2000cfc1270 */
[----:B------:R-:W-:Y:S01]  /*60ca0*/  IMAD.WIDE R6, R0, 0x2, R4 ;  /* 0x0000000200067825 */ /* 0x000fe200078e0204 */
[----:B------:R-:W-:Y:S01]  /*60cb0*/  PRMT R18, R2, 0x7632, R18 ;  /* 0x0000763202127816 */ /* 0x000fe20000000012 */
[----:B------:R-:W-:Y:S01]  /*60cc0*/  ULDC UR8, c[0x0][0x228] ;  /* 0x00008a0000087ab9 */ /* 0x000fe20000000800 */
[----:B------:R-:W-:Y:S01]  /*60cd0*/  ULDC UR10, c[0x0][0x228] ;  /* 0x00008a00000a7ab9 */ /* 0x000fe20000000800 */
[----:B------:R-:W-:-:S02]  /*60ce0*/  VIADD R0, R0, UR24 ;  /* 0x0000001800007c36 */ /* 0x000fc40008000000 */
[----:B------:R-:W-:Y:S02]  /*60cf0*/  VIADD R3, R11, 0x63 ;  /* 0x000000630b037836 */ /* 0x000fe40000000000 */
[----:B------:R0:W-:Y:S04]  /*60d00*/  @P4 STG.E.U16 desc[UR6][R16.64], R2 ;  /* 0x0000000210004986 */ /* 0x0001e8000c101506 */
[----:B------:R1:W-:Y:S01]  /*60d10*/  @P5 STG.E.U16 desc[UR6][R6.64], R18 ;  /* 0x0000001206005986 */ /* 0x0003e2000c101506 */
[----:B------:R-:W-:Y:S01]  /*60d20*/  ISETP.GE.AND P4, PT, R3, UR4, PT ;  /* 0x0000000403007c0c */ /* 0x000fe2000bf86270 */
[----:B------:R-:W-:Y:S01]  /*60d30*/  ULDC UR4, c[0x0][0x228] ;  /* 0x00008a0000047ab9 */ /* 0x000fe20000000800 */
[----:B------:R-:W-:Y:S01]  /*60d40*/  PRMT R3, R15, 0x7632, R3 ;  /* 0x000076320f037816 */ /* 0x000fe20000000003 */
[----:B0-----:R-:W2:Y:S01]  /*60d50*/  LDL.LU R2, [R1+0xb0] ;  /* 0x0000b00001027983 */ /* 0x001ea20000300800 */
[----:B-1----:R-:W-:-:S05]  /*60d60*/  IMAD.WIDE R6, R0, 0x2, R20 ;  /* 0x0000000200067825 */ /* 0x002fca00078e0214 */
[----:B------:R0:W-:Y:S04]  /*60d70*/  @P6 STG.E.U16 desc[UR6][R6.64], R15 ;  /* 0x0000000f06006986 */ /* 0x0001e8000c101506 */
[----:B0-----:R-:W2:Y:S01]  /*60d80*/  LDL.LU R15, [R1+0x17fc] ;  /* 0x0017fc00010f7983 */ /* 0x001ea20000300800 */
[----:B------:R-:W-:Y:S01]  /*60d90*/  ISETP.LT.AND P1, PT, R28, UR8, !P1 ;  /* 0x000000081c007c0c */ /* 0x000fe2000cf21270 */
[----:B------:R-:W-:Y:S01]  /*60da0*/  ULDC UR8, c[0x0][0x228] ;  /* 0x00008a0000087ab9 */ /* 0x000fe20000000800 */
[C---:B------:R-:W-:Y:S01]  /*60db0*/  ISETP.LT.AND P5, PT, R29.reuse, UR4, !P3 ;  /* 0x000000041d007c0c */ /* 0x040fe2000dfa1270 */
[----:B------:R-:W-:Y:S01]  /*60dc0*/  IMAD.WIDE R16, R0, 0x2, R4 ;  /* 0x0000000200107825 */ /* 0x000fe200078e0204 */
[----:B------:R-:W-:Y:S01]  /*60dd0*/  ISETP.LT.AND P3, PT, R28, UR8, !P3 ;  /* 0x000000081c007c0c */ /* 0x000fe2000df61270 */
[----:B------:R-:W-:Y:S01]  /*60de0*/  ULDC UR8, c[0x0][0x228] ;  /* 0x00008a0000087ab9 */ /* 0x000fe20000000800 */
[----:B------:R-:W-:Y:S01]  /*60df0*/  PRMT R18, R12, 0x7632, R18 ;  /* 0x000076320c127816 */ /* 0x000fe20000000012 */
[----:B------:R-:W-:Y:S01]  /*60e00*/  VIADD R0, R0, UR24 ;  /* 0x0000001800007c36 */ /* 0x000fe20008000000 */
[----:B------:R-:W-:Y:S01]  /*60e10*/  ISETP.LT.AND P6, PT, R29, UR8, !P0 ;  /* 0x000000081d007c0c */ /* 0x000fe2000c7c1270 */
[----:B------:R-:W-:Y:S01]  /*60e20*/  ULDC UR4, c[0x0][0x22c] ;  /* 0x00008b0000047ab9 */ /* 0x000fe20000000800 */
[----:B------:R-:W-:Y:S01]  /*60e30*/  ULDC UR8, c[0x0][0x228] ;  /* 0x00008a0000087ab9 */ /* 0x000fe20000000800 */
[----:B------:R-:W-:-:S02]  /*60e40*/  IMAD.WIDE R6, R0, 0x2, R20 ;  /* 0x0000000200067825 */ /* 0x000fc400078e0214 */
[----:B------:R0:W-:Y:S04]  /*60e50*/  @P1 STG.E.U16 desc[UR6][R16.64], R3 ;  /* 0x0000000310001986 */ /* 0x0001e8000c101506 */
[----:B------:R1:W-:Y:S01]  /*60e60*/  @P5 STG.E.U16 desc[UR6][R6.64], R12 ;  /* 0x0000000c06005986 */ /* 0x0003e2000c101506 */
[----:B0-----:R-:W-:Y:S02]  /*60e70*/  VIADD R3, R11, 0x64 ;  /* 0x000000640b037836 */ /* 0x001fe40000000000 */
[----:B------:R-:W-:-:S03]  /*60e80*/  IMAD.WIDE R16, R0, 0x2, R4 ;  /* 0x0000000200107825 */ /* 0x000fc600078e0204 */
[----:B------:R-:W-:Y:S01]  /*60e90*/  ISETP.GE.AND P1, PT, R3, UR4, PT ;  /* 0x0000000403007c0c */ /* 0x000fe2000bf26270 */
[----:B------:R-:W-:Y:S01]  /*60ea0*/  VIADD R0, R0, UR24 ;  /* 0x0000001800007c36 */ /* 0x000fe20008000000 */
[----:B------:R-:W-:Y:S01]  /*60eb0*/  ULDC UR4, c[0x0][0x228] ;  /* 0x00008a0000047ab9 */ /* 0x000fe20000000800 */
[----:B------:R-:W-:Y:S01]  /*60ec0*/  VIADD R3, R11, 0x65 ;  /* 0x000000650b037836 */ /* 0x000fe20000000000 */
[----:B------:R0:W-:Y:S01]  /*60ed0*/  @P3 STG.E.U16 desc[UR6][R16.64], R18 ;  /* 0x0000001210003986 */ /* 0x0001e2000c101506 */
[----:B-1----:R-:W-:Y:S01]  /*60ee0*/  IMAD.WIDE R6, R0, 0x2, R20 ;  /* 0x0000000200067825 */ /* 0x002fe200078e0214 */
[----:B------:R-:W-:Y:S01]  /*60ef0*/  ISETP.LT.AND P3, PT, R28, UR4, !P0 ;  /* 0x000000041c007c0c */ /* 0x000fe2000c761270 */
[----:B------:R-:W-:Y:S02]  /*60f00*/  ULDC UR4, c[0x0][0x22c] ;  /* 0x00008b0000047ab9 */ /* 0x000fe40000000800 */
[----:B------:R-:W-:Y:S01]  /*60f10*/  ISETP.GE.AND P0, PT, R3, UR4, PT ;  /* 0x0000000403007c0c */ /* 0x000fe2000bf06270 */
[----:B------:R-:W-:Y:S01]  /*60f20*/  ULDC UR4, c[0x0][0x22c] ;  /* 0x00008b0000047ab9 */ /* 0x000fe20000000800 */
[----:B------:R-:W-:-:S02]  /*60f30*/  ISETP.LT.AND P5, PT, R29, UR8, !P4 ;  /* 0x000000081d007c0c */ /* 0x000fc4000e7a1270 */
[----:B0-----:R-:W-:Y:S01]  /*60f40*/  IADD3 R18, R11, 0x66, RZ ;  /* 0x000000660b127810 */ /* 0x001fe20007ffe0ff */
[----:B------:R-:W-:Y:S01]  /*60f50*/  VIADD R3, R0, UR24 ;  /* 0x0000001800037c36 */ /* 0x000fe20008000000 */
[----:B------:R-:W-:-:S03]  /*60f60*/  ULDC UR8, c[0x0][0x228] ;  /* 0x00008a0000087ab9 */ /* 0x000fc60000000800 */
        /* <DEDUP_REMOVED lines=9> */
[----:B------:R0:W-:Y:S01]  /*61000*/  @P3 STG.E.U16 desc[UR6][R6.64], R12 ;  /* 0x0000000c06003986 */ /* 0x0001e2000c101506 */
[C---:B------:R-:W-:Y:S01]  /*61010*/  ISETP.LT.AND P3, PT, R29.reuse, UR8, !P1 ;  /* 0x000000081d007c0c */ /* 0x040fe2000cf61270 */
[----:B------:R-:W-:Y:S01]  /*61020*/  ULDC UR8, c[0x0][0x228] ;  /* 0x00008a0000087ab9 */ /* 0x000fe20000000800 */
[----:B------:R-:W-:Y:S01]  /*61030*/  ISETP.LT.AND P1, PT, R28, UR10, !P1 ;  /* 0x0000000a1c007c0c */ /* 0x000fe2000cf21270 */
[----:B------:R1:W-:Y:S01]  /*61040*/  @P5 STG.E.U16 desc[UR6][R16.64], R13 ;  /* 0x0000000d10005986 */ /* 0x0003e2000c101506 */
[----:B------:R-:W-:Y:S01]  /*61050*/  ISETP.LT.AND P5, PT, R29, UR12, !P0 ;  /* 0x0000000c1d007c0c */ /* 0x000fe2000c7a1270 */
[----:B------:R-:W-:Y:S01]  /*61060*/  ULDC UR10, c[0x0][0x228] ;  /* 0x00008a00000a7ab9 */ /* 0x000fe20000000800 */
[----:B----4-:R-:W-:Y:S01]  /*61070*/  PRMT R18, R24, 0x7632, R18 ;  /* 0x0000763218127816 */ /* 0x010fe20000000012 */
[----:B------:R-:W-:Y:S01]  /*61080*/  ULDC UR12, c[0x0][0x228] ;  /* 0x00008a00000c7ab9 */ /* 0x000fe20000000800 */
[----:B0-----:R-:W-:-:S04]  /*61090*/  IMAD.WIDE R6, R3, 0x2, R4 ;  /* 0x0000000203067825 */ /* 0x001fc800078e0204 */
[----:B------:R-:W-:Y:S01]  /*610a0*/  VIADD R12, R3, UR24 ;  /* 0x00000018030c7c36 */ /* 0x000fe20008000000 */
[----:B------:R0:W-:Y:S01]  /*610b0*/  @P4 STG.E.U16 desc[UR6][R6.64], R0 ;  /* 0x0000000006004986 */ /* 0x0001e2000c101506 */
[C---:B-1----:R-:W-:Y:S02]  /*610c0*/  VIADD R13, R11.reuse, 0x67 ;  /* 0x000000670b0d7836 */ /* 0x042fe40000000000 */
[----:B------:R-:W-:-:S03]  /*610d0*/  VIADD R3, R11, 0x68 ;  /* 0x000000680b037836 */ /* 0x000fc60000000000 */
        /* <DEDUP_REMOVED lines=13> */
[----:B--2---:R2:W-:Y:S01]  /*611b0*/  @P5 STG.E.U16 desc[UR6][R16.64], R14 ;  /* 0x0000000e10005986 */ /* 0x0045e2000c101506 */
[----:B------:R-:W-:Y:S01]  /*611c0*/  ISETP.LT.AND P5, PT, R29, UR8, !P6 ;  /* 0x000000081d007c0c */ /* 0x000fe2000f7a1270 */
[----:B0-----:R-:W-:Y:S01]  /*611d0*/  IMAD.WIDE R6, R0, 0x2, R4 ;  /* 0x0000000200067825 */ /* 0x001fe200078e0204 */
[----:B------:R-:W-:Y:S01]  /*611e0*/  ISETP.GE.AND P1, PT, R3, UR4, PT ;  /* 0x0000000403007c0c */ /* 0x000fe2000bf26270 */
[----:B------:R-:W-:Y:S01]  /*611f0*/  ULDC UR4, c[0x0][0x22c] ;  /* 0x00008b0000047ab9 */ /* 0x000fe20000000800 */
[----:B------:R-:W-:Y:S01]  /*61200*/  ISETP.LT.AND P6, PT, R28, UR10, !P6 ;  /* 0x0000000a1c007c0c */ /* 0x000fe2000f7c1270 */
[----:B------:R-:W-:Y:S01]  /*61210*/  VIADD R3, R0, UR24 ;  /* 0x0000001800037c36 */ /* 0x000fe20008000000 */
[----:B------:R-:W-:Y:S01]  /*61220*/  ULDC UR8, c[0x0][0x228] ;  /* 0x00008a0000087ab9 */ /* 0x000fe20000000800 */
[----:B-1----:R-:W-:Y:S01]  /*61230*/  VIADD R18, R11, 0x6a ;  /* 0x0000006a0b127836 */ /* 0x002fe20000000000 */
[----:B------:R-:W-:Y:S01]  /*61240*/  ULDC UR10, c[0x0][0x228] ;  /* 0x00008a00000a7ab9 */ /* 0x000fe20000000800 */
[----:B--2---:R-:W-:Y:S01]  /*61250*/  PRMT R14, R14, 0x7632, R14 ;  /* 0x000076320e0e7816 */ /* 0x004fe2000000000e */
[----:B------:R-:W-:Y:S01]  /*61260*/  IMAD.WIDE R12, R3, 0x2, R20 ;  /* 0x00000002030c7825 */ /* 0x000fe200078e0214 */
[----:B------:R-:W-:-:S03]  /*61270*/  PRMT R0, R25, 0x7632, R0 ;  /* 0x0000763219007816 */ /* 0x000fc60000000000 */
[----:B------:R0:W-:Y:S01]  /*61280*/  @P0 STG.E.U16 desc[UR6][R6.64], R14 ;  /* 0x0000000e06000986 */ /* 0x0001e2000c101506 */
[----:B------:R-:W-:Y:S01]  /*61290*/  ISETP.GE.AND P0, PT, R18, UR4, PT ;  /* 0x0000000412007c0c */ /* 0x000fe2000bf06270 */
[----:B------:R-:W-:Y:S01]  /*612a0*/  IMAD.WIDE R16, R3, 0x2, R4 ;  /* 0x0000000203107825 */ /* 0x000fe200078e0204 */
[----:B------:R-:W-:Y:S01]  /*612b0*/  ULDC UR4, c[0x0][0x228] ;  /* 0x00008a0000047ab9 */ /* 0x000fe20000000800 */
[----:B------:R-:W-:Y:S01]  /*612c0*/  @P5 STG.E.U16 desc[UR6][R12.64], R25 ;  /* 0x000000190c005986 */ /* 0x000fe2000c101506 */
[----:B------:R-:W-:Y:S01]  /*612d0*/  ISETP.LT.AND P5, PT, R29, UR4, !P4 ;  /* 0x000000041d007c0c */ /* 0x000fe2000e7a1270 */
[----:B------:R-:W-:Y:S02]  /*612e0*/  ULDC UR4, c[0x0][0x22c] ;  /* 0x00008b0000047ab9 */ /* 0x000fe40000000800 */
[----:B------:R1:W-:Y:S04]  /*612f0*/  @P6 STG.E.U16 desc[UR6][R16.64], R0 ;  /* 0x0000000010006986 */ /* 0x0003e8000c101506 */
[----:B------:R-:W2:Y:S01]  /*61300*/  LDL.LU R18, [R1+0x98] ;  /* 0x0000980001127983 */ /* 0x000ea20000300800 */
[----:B0-----:R-:W-:-:S03]  /*61310*/  PRMT R14, R15, 0x7632, R14 ;  /* 0x000076320f0e7816 */ /* 0x001fc6000000000e */
[----:B------:R-:W3:Y:S01]  /*61320*/  LDL.LU R24, [R1+0xbc] ;  /* 0x0000bc0001187983 */ /* 0x000ee20000300800 */
[----:B-1----:R-:W-:-:S03]  /*61330*/  VIADD R0, R3, UR24 ;  /* 0x0000001803007c36 */ /* 0x002fc60008000000 */
[----:B------:R-:W4:Y:S01]  /*61340*/  LDL.LU R25, [R1+0x9c] ;  /* 0x00009c0001197983 */ /* 0x000f220000300800 */
[----:B------:R-:W-:-:S03]  /*61350*/  IMAD.WIDE R6, R0, 0x2, R20 ;  /* 0x0000000200067825 */ /* 0x000fc600078e0214 */
[----:B------:R-:W2:Y:S04]  /*61360*/  LDL.LU R23, [R1+0x180] ;  /* 0x0001800001177983 */ /* 0x000ea80000300800 */
[----:B------:R-:W3:Y:S04]  /*61370*/  LDL.LU R17, [R1+0x94] ;  /* 0x0000940001117983 */ /* 0x000ee80000300800 */
        /* <DEDUP_REMOVED lines=12> */
[----:B------:R-:W-:-:S03]  /*61440*/  ULDC UR10, c[0x0][0x228] ;  /* 0x00008a00000a7ab9 */ /* 0x000fc60000000800 */
[----:B------:R0:W-:Y:S01]  /*61450*/  @P4 STG.E.U16 desc[UR6][R12.64], R14 ;  /* 0x0000000e0c004986 */ /* 0x0001e2000c101506 */
[----:B------:R-:W-:Y:S01]  /*61460*/  ISETP.LT.AND P4, PT, R29, UR4, !P1 ;  /* 0x000000041d007c0c */ /* 0x000fe2000cf81270 */
[----:B------:R-:W-:Y:S01]  /*61470*/  IMAD.WIDE R6, R0, 0x2, R20 ;  /* 0x0000000200067825 */ /* 0x000fe200078e0214 */
[----:B------:R-:W-:Y:S01]  /*61480*/  ISETP.LT.AND P1, PT, R28, UR8, !P1 ;  /* 0x000000081c007c0c */ /* 0x000fe2000cf21270 */
[----:B------:R-:W-:Y:S01]  /*61490*/  ULDC UR8, c[0x0][0x228] ;  /* 0x00008a0000087ab9 */ /* 0x000fe20000000800 */
[----:B------:R-:W-:Y:S01]  /*614a0*/  PRMT R3, R2, 0x7632, R3 ;  /* 0x0000763202037816 */ /* 0x000fe20000000003 */
[----:B------:R-:W-:Y:S01]  /*614b0*/  ULDC UR4, c[0x0][0x22c] ;  /* 0x00008b0000047ab9 */ /* 0x000fe20000000800 */
[----:B------:R1:W-:Y:S01]  /*614c0*/  @P6 STG.E.U16 desc[UR6][R6.64], R2 ;  /* 0x0000000206006986 */ /* 0x0003e2000c101506 */
[----:B0-----:R-:W-:-:S04]  /*614d0*/  IMAD.WIDE R12, R0, 0x2, R4 ;  /* 0x00000002000c7825 */ /* 0x001fc800078e0204 */
[----:B------:R-:W-:Y:S01]  /*614e0*/  VIADD R0, R0, UR24 ;  /* 0x0000001800007c36 */ /* 0x000fe20008000000 */
[----:B------:R0:W-:Y:S03]  /*614f0*/  @P3 STG.E.U16 desc[UR6][R12.64], R3 ;  /* 0x000000030c003986 */ /* 0x0001e6000c101506 */
[C---:B-1----:R-:W-:Y:S01]  /*61500*/  IMAD.WIDE R6, R0.reuse, 0x2, R20 ;  /* 0x0000000200067825 */ /* 0x042fe200078e0214 */
[----:B------:R-:W2:Y:S03]  /*61510*/  LDL.LU R2, [R1+0x17f8] ;  /* 0x0017f80001027983 */ /* 0x000ea60000300800 */
[C---:B0-----:R-:W-:Y:S01]  /*61520*/  IMAD.WIDE R12, R0.reuse, 0x2, R4 ;  /* 0x00000002000c7825 */ /* 0x041fe200078e0204 */
[----:B----4-:R-:W-:Y:S01]  /*61530*/  PRMT R14, R15, 0x7632, R14 ;  /* 0x000076320f0e7816 */ /* 0x010fe2000000000e */
[----:B------:R-:W-:Y:S04]  /*61540*/  @P4 STG.E.U16 desc[UR6][R6.64], R15 ;  /* 0x0000000f06004986 */ /* 0x000fe8000c101506 */
[----:B------:R0:W-:Y:S04]  /*61550*/  @P1 STG.E.U16 desc[UR6][R12.64], R14 ;  /* 0x0000000e0c001986 */ /* 0x0001e8000c101506 */
[----:B0-----:R-:W4:Y:S01]  /*61560*/  LDL.LU R13, [R1+0xb4] ;  /* 0x0000b400010d7983 */ /* 0x001f220000300800 */
[----:B------:R-:W-:Y:S01]  /*61570*/  ISETP.LT.AND P6, PT, R29, UR8, !P0 ;  /* 0x000000081d007c0c */ /* 0x000fe2000c7c1270 */
[----:B------:R-:W-:Y:S01]  /*61580*/  VIADD R15, R0, UR24 ;  /* 0x00000018000f7c36 */ /* 0x000fe20008000000 */
[----:B------:R-:W-:Y:S01]  /*61590*/  ULDC UR8, c[0x0][0x228] ;  /* 0x00008a0000087ab9 */ /* 0x000fe20000000800 */
[----:B------:R-:W-:Y:S01]  /*615a0*/  VIADD R3, R11, 0x6c ;  /* 0x0000006c0b037836 */ /* 0x000fe20000000000 */
[----:B------:R-:W-:Y:S01]  /*615b0*/  ISETP.LT.AND P1, PT, R28, UR8, !P0 ;  /* 0x000000081c007c0c */ /* 0x000fe2000c721270 */
[----:B------:R-:W-:Y:S01]  /*615c0*/  IMAD.WIDE R6, R15, 0x2, R20 ;  /* 0x000000020f067825 */ /* 0x000fe200078e0214 */
[----:B------:R-:W-:Y:S01]  /*615d0*/  ISETP.LT.AND P4, PT, R29, UR10, !P5 ;  /* 0x0000000a1d007c0c */ /* 0x000fe2000ef81270 */
[----:B------:R-:W-:Y:S01]  /*615e0*/  ULDC UR8, c[0x0][0x228] ;  /* 0x00008a0000087ab9 */ /* 0x000fe20000000800 */
[----:B------:R-:W-:Y:S01]  /*615f0*/  ISETP.GE.AND P3, PT, R3, UR4, PT ;  /* 0x0000000403007c0c */ /* 0x000fe2000bf66270 */
[----:B------:R-:W-:Y:S01]  /*61600*/  VIADD R3, R15, UR24 ;  /* 0x000000180f037c36 */ /* 0x000fe20008000000 */
[----:B------:R-:W-:Y:S01]  /*61610*/  ULDC UR4, c[0x0][0x22c] ;  /* 0x00008b0000047ab9 */ /* 0x000fe20000000800 */
[----:B------:R-:W-:-:S02]  /*61620*/  VIADD R0, R11, 0x6d ;  /* 0x0000006d0b007836 */ /* 0x000fc40000000000 */
[----:B----4-:R0:W-:Y:S01]  /*61630*/  @P6 STG.E.U16 desc[UR6][R6.64], R13 ;  /* 0x0000000d06006986 */ /* 0x0101e2000c101506 */
[----:B------:R-:W-:Y:S01]  /*61640*/  PRMT R16, R13, 0x7632, R16 ;  /* 0x000076320d107816 */ /* 0x000fe20000000010 */
[----:B------:R-:W-:Y:S01]  /*61650*/  ULDC UR10, c[0x0][0x228] ;  /* 0x00008a00000a7ab9 */ /* 0x000fe20000000800 */
[----:B0-----:R-:W-:-:S04]  /*61660*/  IMAD.WIDE R6, R15, 0x2, R4 ;  /* 0x000000020f067825 */ /* 0x001fc800078e0204 */
[----:B------:R-:W-:Y:S01]  /*61670*/  IMAD.WIDE R12, R3, 0x2, R20 ;  /* 0x00000002030c7825 */ /* 0x000fe200078e0214 */
[----:B------:R-:W-:Y:S04]  /*61680*/  @P1 STG.E.U16 desc[UR6][R6.64], R16 ;  /* 0x0000001006001986 */ /* 0x000fe8000c101506 */
[----:B---3--:R0:W-:Y:S04]  /*61690*/  @P4 STG.E.U16 desc[UR6][R12.64], R17 ;  /* 0x000000110c004986 */ /* 0x0081e8000c101506 */
[----:B0-----:R-:W3:Y:S01]  /*616a0*/  LDL.LU R12, [R1+0xb8] ;  /* 0x0000b800010c7983 */ /* 0x001ee20000300800 */
[----:B------:R-:W-:Y:S01]  /*616b0*/  ISETP.GE.AND P0, PT, R0, UR4, PT ;  /* 0x0000000400007c0c */ /* 0x000fe2000bf06270 */
[----:B------:R-:W-:Y:S01]  /*616c0*/  VIADD R0, R11, 0x6e ;  /* 0x0000006e0b007836 */ /* 0x000fe20000000000 */
[----:B------:R-:W-:Y:S01]  /*616d0*/  ISETP.LT.AND P5, PT, R28, UR8, !P5 ;  /* 0x000000081c007c0c */ /* 0x000fe2000efa1270 */
[----:B------:R-:W-:Y:S01]  /*616e0*/  ULDC UR4, c[0x0][0x22c] ;  /* 0x00008b0000047ab9 */ /* 0x000fe20000000800 */
[----:B------:R-:W-:Y:S01]  /*616f0*/  PRMT R7, R17, 0x7632, R7 ;  /* 0x0000763211077816 */ /* 0x000fe20000000007 */
[----:B------:R-:W-:Y:S01]  /*61700*/  IMAD.WIDE R14, R3, 0x2, R4 ;  /* 0x00000002030e7825 */ /* 0x000fe200078e0204 */
[----:B------:R-:W-:Y:S01]  /*61710*/  ISETP.GE.AND P6, PT, R0, UR4, PT ;  /* 0x0000000400007c0c */ /* 0x000fe2000bfc6270 */
[----:B------:R-:W-:Y:S01]  /*61720*/  ULDC UR4, c[0x0][0x228] ;  /* 0x00008a0000047ab9 */ /* 0x000fe20000000800 */
[----:B------:R-:W-:Y:S01]  /*61730*/  ULDC UR8, c[0x0][0x228] ;  /* 0x00008a0000087ab9 */ /* 0x000fe20000000800 */
[----:B------:R-:W-:Y:S01]  /*61740*/  VIADD R0, R11, 0x6f ;  /* 0x0000006f0b007836 */ /* 0x000fe20000000000 */
[----:B------:R-:W-:Y:S01]  /*61750*/  ISETP.LT.AND P1, PT, R29, UR4, !P3 ;  /* 0x000000041d007c0c */ /* 0x000fe2000df21270 */
[----:B------:R-:W-:Y:S01]  /*61760*/  ULDC UR4, c[0x0][0x22c] ;  /* 0x00008b0000047ab9 */ /* 0x000fe20000000800 */
[----:B------:R-:W-:-:S02]  /*61770*/  IADD3 R3, R3, UR24, RZ ;  /* 0x0000001803037c10 */ /* 0x000fc4000fffe0ff */
[----:B------:R-:W-:Y:S01]  /*61780*/  ISETP.GE.AND P4, PT, R0, UR4, PT ;  /* 0x0000000400007c0c */ /* 0x000fe2000bf86270 */
[----:B------:R-:W-:Y:S01]  /*61790*/  VIADD R0, R11, 0x70 ;  /* 0x000000700b007836 */ /* 0x000fe20000000000 */
[----:B------:R-:W-:Y:S01]  /*617a0*/  ISETP.LT.AND P3, PT, R28, UR8, !P3 ;  /* 0x000000081c007c0c */ /* 0x000fe2000df61270 */
[----:B------:R0:W-:Y:S01]  /*617b0*/  @P5 STG.E.U16 desc[UR6][R14.64], R7 ;  /* 0x000000070e005986 */ /* 0x0001e2000c101506 */
[----:B------:R-:W-:Y:S01]  /*617c0*/  ULDC UR4, c[0x0][0x22c] ;  /* 0x00008b0000047ab9 */ /* 0x000fe20000000800 */
[C---:B------:R-:W-:Y:S01]  /*617d0*/  IMAD.WIDE R16, R3.reuse, 0x2, R4 ;  /* 0x0000000203107825 */ /* 0x040fe200078e0204 */
[----:B------:R-:W-:Y:S01]  /*617e0*/  ISETP.GE.AND P5, PT, R0, UR4, PT ;  /* 0x0000000400007c0c */ /* 0x000fe2000bfa6270 */
[----:B------:R-:W-:Y:S01]  /*617f0*/  ULDC UR4, c[0x0][0x228] ;  /* 0x00008a0000047ab9 */ /* 0x000fe20000000800 */
[----:B------:R-:W-:Y:S01]  /*61800*/  ULDC UR8, c[0x0][0x228] ;  /* 0x00008a0000087ab9 */ /* 0x000fe20000000800 */
[----:B0-----:R-:W-:-:S04]  /*61810*/  IMAD.WIDE R6, R3, 0x2, R20 ;  /* 0x0000000203067825 */ /* 0x001fc800078e0214 */
[----:B------:R-:W-:Y:S02]  /*61820*/  VIADD R3, R3, UR24 ;  /* 0x0000001803037c36 */ /* 0x000fe40008000000 */
[----:B------:R-:W-:Y:S02]  /*61830*/  VIADD R14, R11, 0x71 ;  /* 0x000000710b0e7836 */ /* 0x000fe40000000000 */
[----:B------:R-:W-:Y:S01]  /*61840*/  VIADD R0, R3, UR24 ;  /* 0x0000001803007c36 */ /* 0x000fe20008000000 */
[----:B------:R-:W-:Y:S02]  /*61850*/  PRMT R19, R24, 0x7632, R19 ;  /* 0x0000763218137816 */ /* 0x000fe40000000013 */
[----:B------:R-:W-:Y:S01]  /*61860*/  PRMT R22, R25, 0x7632, R22 ;  /* 0x0000763219167816 */ /* 0x000fe20000000016 */
[----:B---3--:R0:W-:Y:S01]  /*61870*/  @P1 STG.E.U16 desc[UR6][R6.64], R12 ;  /* 0x0000000c06001986 */ /* 0x0081e2000c101506 */
[----:B------:R-:W-:Y:S02]  /*61880*/  PRMT R13, R12, 0x7632, R13 ;  /* 0x000076320c0d7816 */ /* 0x000fe4000000000d */
[----:B------:R-:W-:Y:S01]  /*61890*/  ISETP.LT.AND P1, PT, R29, UR4, !P0 ;  /* 0x000000041d007c0c */ /* 0x000fe2000c721270 */
[----:B------:R-:W-:-:S02]  /*618a0*/  ULDC UR4, c[0x0][0x228] ;  /* 0x00008a0000047ab9 */ /* 0x000fc40000000800 */
[----:B------:R1:W-:Y:S01]  /*618b0*/  @P3 STG.E.U16 desc[UR6][R16.64], R13 ;  /* 0x0000000d10003986 */ /* 0x0003e2000c101506 */
[----:B------:R-:W-:Y:S01]  /*618c0*/  ISETP.LT.AND P0, PT, R28, UR4, !P0 ;  /* 0x000000041c007c0c */ /* 0x000fe2000c701270 */
[----:B------:R-:W-:Y:S01]  /*618d0*/  ULDC UR4, c[0x0][0x22c] ;  /* 0x00008b0000047ab9 */ /* 0x000fe20000000800 */
[----:B------:R-:W-:Y:S01]  /*618e0*/  ISETP.LT.AND P3, PT, R29, UR8, !P6 ;  /* 0x000000081d007c0c */ /* 0x000fe2000f761270 */
[----:B------:R-:W-:Y:S01]  /*618f0*/  ULDC UR8, c[0x0][0x228] ;  /* 0x00008a0000087ab9 */ /* 0x000fe20000000800 */
[----:B0-----:R-:W-:-:S04]  /*61900*/  IMAD.WIDE R6, R3, 0x2, R4 ;  /* 0x0000000203067825 */ /* 0x001fc800078e0204 */
[----:B-1----:R-:W-:Y:S01]  /*61910*/  IMAD.WIDE R12, R3, 0x2, R20 ;  /* 0x00000002030c7825 */ /* 0x002fe200078e0214 */
[----:B--2---:R-:W-:-:S04]  /*61920*/  PRMT R17, R18, 0x7632, R17 ;  /* 0x0000763212117816 */ /* 0x004fc80000000011 */
[----:B------:R0:W-:Y:S01]  /*61930*/  @P1 STG.E.U16 desc[UR6][R12.64], R18 ;  /* 0x000000120c001986 */ /* 0x0001e2000c101506 */
[----:B------:R-:W-:Y:S01]  /*61940*/  ISETP.GE.AND P1, PT, R14, UR4, PT ;  /* 0x000000040e007c0c */ /* 0x000fe2000bf26270 */
[----:B------:R-:W-:Y:S02]  /*61950*/  ULDC UR4, c[0x0][0x228] ;  /* 0x00008a0000047ab9 */ /* 0x000fe40000000800 */
[----:B------:R1:W-:Y:S01]  /*61960*/  @P0 STG.E.U16 desc[UR6][R6.64], R17 ;  /* 0x0000001106000986 */ /* 0x0003e2000c101506 */
[----:B------:R-:W-:Y:S01]  /*61970*/  ISETP.LT.AND P6, PT, R28, UR4, !P6 ;  /* 0x000000041c007c0c */ /* 0x000fe2000f7c1270 */
[----:B------:R-:W-:Y:S02]  /*61980*/  VIADD R3, R11, 0x72 ;  /* 0x000000720b037836 */ /* 0x000fe40000000000 */
[----:B0-----:R-:W-:Y:S01]  /*61990*/  IMAD.WIDE R12, R0, 0x2, R20 ;  /* 0x00000002000c7825 */ /* 0x001fe200078e0214 */
[----:B------:R-:W-:Y:S01]  /*619a0*/  ISETP.LT.AND P0, PT, R29, UR8, !P4 ;  /* 0x000000081d007c0c */ /* 0x000fe2000e701270 */
[----:B------:R-:W-:-:S03]  /*619b0*/  ULDC UR4, c[0x0][0x22c] ;  /* 0x00008b0000047ab9 */ /* 0x000fc60000000800 */
[----:B------:R0:W-:Y:S01]  /*619c0*/  @P3 STG.E.U16 desc[UR6][R12.64], R24 ;  /* 0x000000180c003986 */ /* 0x0001e2000c101506 */
[C---:B-1----:R-:W-:Y:S01]  /*619d0*/  IMAD.WIDE R6, R0.reuse, 0x2, R4 ;  /* 0x0000000200067825 */ /* 0x042fe200078e0204 */
[----:B------:R-:W-:Y:S02]  /*619e0*/  ULDC UR8, c[0x0][0x228] ;  /* 0x00008a0000087ab9 */ /* 0x000fe40000000800 */
[----:B------:R-:W1:Y:S04]  /*619f0*/  LDS.128 R12, [R2] ;  /* 0x00000000020c7984 */ /* 0x000e680000000c00 */
[----:B0-----:R-:W2:Y:S01]  /*61a00*/  LDL.LU R24, [R1+0x184] ;  /* 0x0001840001187983 */ /* 0x001ea20000300800 */
[----:B------:R-:W-:-:S03]  /*61a10*/  VIADD R17, R0, UR24 ;  /* 0x0000001800117c36 */ /* 0x000fc60008000000 */
[----:B------:R0:W-:Y:S02]  /*61a20*/  @P6 STG.E.U16 desc[UR6][R6.64], R19 ;  /* 0x0000001306006986 */ /* 0x0001e4000c101506 */
[----:B0-----:R-:W-:-:S05]  /*61a30*/  IMAD.WIDE R6, R17, 0x2, R20 ;  /* 0x0000000211067825 */ /* 0x001fca00078e0214 */
[----:B------:R0:W-:Y:S04]  /*61a40*/  @P0 STG.E.U16 desc[UR6][R6.64], R25 ;  /* 0x0000001906000986 */ /* 0x0001e8000c101506 */
[----:B0-----:R-:W3:Y:S01]  /*61a50*/  LDL.LU R25, [R1+0x188] ;  /* 0x0001880001197983 */ /* 0x001ee20000300800 */
[----:B------:R-:W-:Y:S02]  /*61a60*/  ISETP.LT.AND P4, PT, R28, UR10, !P4 ;  /* 0x0000000a1c007c0c */ /* 0x000fe4000e781270 */
[----:B------:R-:W-:Y:S02]  /*61a70*/  ISETP.LT.AND P3, PT, R29, UR12, !P5 ;  /* 0x0000000c1d007c0c */ /* 0x000fe4000ef61270 */
[----:B------:R-:W-:Y:S01]  /*61a80*/  ISETP.GE.AND P6, PT, R3, UR4, PT ;  /* 0x0000000403007c0c */ /* 0x000fe2000bfc6270 */
[----:B------:R-:W-:Y:S01]  /*61a90*/  VIADD R3, R11, 0x73 ;  /* 0x000000730b037836 */ /* 0x000fe20000000000 */
[----:B------:R-:W-:Y:S01]  /*61aa0*/  ULDC UR4, c[0x0][0x22c] ;  /* 0x00008b0000047ab9 */ /* 0x000fe20000000800 */
[C---:B------:R-:W-:Y:S01]  /*61ab0*/  VIADD R0, R17.reuse, UR24 ;  /* 0x0000001811007c36 */ /* 0x040fe20008000000 */
[----:B------:R-:W-:Y:S01]  /*61ac0*/  ULDC UR10, c[0x0][0x228] ;  /* 0x00008a00000a7ab9 */ /* 0x000fe20000000800 */
[----:B------:R-:W-:Y:S01]  /*61ad0*/  IMAD.WIDE R16, R17, 0x2, R4 ;  /* 0x0000000211107825 */ /* 0x000fe200078e0204 */
[----:B------:R-:W-:Y:S01]  /*61ae0*/  ISETP.GE.AND P0, PT, R3, UR4, PT ;  /* 0x0000000403007c0c */ /* 0x000fe2000bf06270 */
[----:B------:R-:W-:-:S02]  /*61af0*/  ULDC UR4, c[0x0][0x228] ;  /* 0x00008a0000047ab9 */ /* 0x000fc40000000800 */
[----:B------:R-:W-:Y:S01]  /*61b00*/  IMAD.WIDE R18, R0, 0x2, R20 ;  /* 0x0000000200127825 */ /* 0x000fe200078e0214 */
[----:B------:R-:W-:Y:S01]  /*61b10*/  ISETP.LT.AND P5, PT, R28, UR4, !P5 ;  /* 0x000000041c007c0c */ /* 0x000fe2000efa1270 */
[----:B------:R0:W-:Y:S01]  /*61b20*/  @P4 STG.E.U16 desc[UR6][R16.64], R22 ;  /* 0x0000001610004986 */ /* 0x0001e2000c101506 */
[----:B------:R-:W-:-:S03]  /*61b30*/  ULDC UR4, c[0x0][0x22c] ;  /* 0x00008b0000047ab9 */ /* 0x000fc60000000800 */
[----:B------:R4:W-:Y:S01]  /*61b40*/  @P3 STG.E.U16 desc[UR6][R18.64], R23 ;  /* 0x0000001712003986 */ /* 0x0009e2000c101506 */
[----:B------:R-:W-:Y:S01]  /*61b50*/  ISETP.LT.AND P3, PT, R29, UR8, !P1 ;  /* 0x000000081d007c0c */ /* 0x000fe2000cf61270 */
[----:B------:R-:W-:Y:S02]  /*61b60*/  VIADD R6, R11, 0x74 ;  /* 0x000000740b067836 */ /* 0x000fe40000000000 */
[----:B------:R-:W-:Y:S01]  /*61b70*/  VIADD R3, R0, UR24 ;  /* 0x0000001800037c36 */ /* 0x000fe20008000000 */
[----:B------:R-:W-:Y:S01]  /*61b80*/  ISETP.LT.AND P4, PT, R28, UR10, !P1 ;  /* 0x0000000a1c007c0c */ /* 0x000fe2000cf81270 */
[----:B------:R-:W-:Y:S01]  /*61b90*/  ULDC UR8, c[0x0][0x228] ;  /* 0x00008a0000087ab9 */ /* 0x000fe20000000800 */
[----:B0-----:R-:W-:Y:S01]  /*61ba0*/  IMAD.WIDE R16, R0, 0x2, R4 ;  /* 0x0000000200107825 */ /* 0x001fe200078e0204 */
[----:B------:R-:W-:Y:S01]  /*61bb0*/  ISETP.GE.AND P1, PT, R6, UR4, PT ;  /* 0x0000000406007c0c */ /* 0x000fe2000bf26270 */
[----:B------:R-:W-:Y:S01]  /*61bc0*/  ULDC UR4, c[0x0][0x22c] ;  /* 0x00008b0000047ab9 */ /* 0x000fe20000000800 */
[----:B----4-:R-:W-:Y:S01]  /*61bd0*/  PRMT R19, R23, 0x7632, R19 ;  /* 0x0000763217137816 */ /* 0x010fe20000000013 */
[----:B------:R-:W-:-:S02]  /*61be0*/  VIADD R0, R11, 0x75 ;  /* 0x000000750b007836 */ /* 0x000fc40000000000 */
[----:B------:R-:W-:Y:S02]  /*61bf0*/  IMAD.WIDE R6, R3, 0x2, R20 ;  /* 0x0000000203067825 */ /* 0x000fe400078e0214 */
[----:B------:R0:W-:Y:S01]  /*61c00*/  @P5 STG.E.U16 desc[UR6][R16.64], R19 ;  /* 0x0000001310005986 */ /* 0x0001e2000c101506 */
[----:B------:R-:W-:Y:S01]  /*61c10*/  ISETP.GE.AND P5, PT, R0, UR4, PT ;  /* 0x0000000400007c0c */ /* 0x000fe2000bfa6270 */
[----:B------:R-:W-:Y:S02]  /*61c20*/  ULDC UR4, c[0x0][0x228] ;  /* 0x00008a0000047ab9 */ /* 0x000fe40000000800 */
[----:B-1----:R1:W-:Y:S01]  /*61c30*/  @P3 STG.E.U16 desc[UR6][R6.64], R12 ;  /* 0x0000000c06003986 */ /* 0x0023e2000c101506 */
[----:B------:R-:W-:Y:S01]  /*61c40*/  ISETP.LT.AND P3, PT, R29, UR4, !P6 ;  /* 0x000000041d007c0c */ /* 0x000fe2000f761270 */
[----:B------:R-:W-:Y:S01]  /*61c50*/  ULDC UR4, c[0x0][0x228] ;  /* 0x00008a0000047ab9 */ /* 0x000fe20000000800 */
[----:B------:R-:W-:Y:S01]  /*61c60*/  ISETP.LT.AND P6, PT, R28, UR8, !P6 ;  /* 0x000000081c007c0c */ /* 0x000fe2000f7c1270 */
[----:B------:R-:W-:Y:S01]  /*61c70*/  ULDC UR8, c[0x0][0x228] ;  /* 0x00008a0000087ab9 */ /* 0x000fe20000000800 */
[----:B0-----:R-:W-:Y:S01]  /*61c80*/  PRMT R17, R12, 0x7632, R17 ;  /* 0x000076320c117816 */ /* 0x001fe20000000011 */
[----:B------:R-:W-:-:S04]  /*61c90*/  IMAD.WIDE R18, R3, 0x2, R4 ;  /* 0x0000000203127825 */ /* 0x000fc800078e0204 */
[----:B------:R-:W-:Y:S01]  /*61ca0*/  VIADD R3, R3, UR24 ;  /* 0x0000001803037c36 */ /* 0x000fe20008000000 */
[----:B------:R0:W-:Y:S01]  /*61cb0*/  @P4 STG.E.U16 desc[UR6][R18.64], R17 ;  /* 0x0000001112004986 */ /* 0x0001e2000c101506 */
[----:B------:R-:W-:Y:S01]  /*61cc0*/  ISETP.LT.AND P4, PT, R29, UR4, !P0 ;  /* 0x000000041d007c0c */ /* 0x000fe2000c781270 */
[----:B------:R-:W-:Y:S01]  /*61cd0*/  ULDC UR4, c[0x0][0x228] ;  /* 0x00008a0000047ab9 */ /* 0x000fe20000000800 */
[C---:B-1----:R-:W-:Y:S01]  /*61ce0*/  IMAD.WIDE R6, R3.reuse, 0x2, R4 ;  /* 0x0000000203067825 */ /* 0x042fe200078e0204 */
[----:B------:R-:W-:Y:S01]  /*61cf0*/  ISETP.LT.AND P0, PT, R28, UR8, !P0 ;  /* 0x000000081c007c0c */ /* 0x000fe2000c701270 */
[----:B------:R-:W-:Y:S02]  /*61d00*/  ULDC UR8, c[0x0][0x228] ;  /* 0x00008a0000087ab9 */ /* 0x000fe40000000800 */
[----:B0-----:R-:W-:-:S04]  /*61d10*/  IMAD.WIDE R16, R3, 0x2, R20 ;  /* 0x0000000203107825 */ /* 0x001fc800078e0214 */
[----:B------:R-:W-:-:S04]  /*61d20*/  VIADD R3, R3, UR24 ;  /* 0x0000001803037c36 */ /* 0x000fc80008000000 */
[----:B------:R-:W-:-:S04]  /*61d30*/  IMAD.WIDE R22, R3, 0x2, R20 ;  /* 0x0000000203167825 */ /* 0x000fc800078e0214 */
[----:B------:R-:W-:-:S04]  /*61d40*/  IMAD.WIDE R18, R3, 0x2, R4 ;  /* 0x0000000203127825 */ /* 0x000fc800078e0204 */
[----:B------:R-:W-:Y:S01]  /*61d50*/  VIADD R3, R3, UR24 ;  /* 0x0000001803037c36 */ /* 0x000fe20008000000 */
[----:B--2---:R-:W-:Y:S01]  /*61d60*/  PRMT R12, R24, 0x7632, R12 ;  /* 0x00007632180c7816 */ /* 0x004fe2000000000c */
[----:B------:R0:W-:Y:S04]  /*61d70*/  @P3 STG.E.U16 desc[UR6][R16.64], R24 ;  /* 0x0000001810003986 */ /* 0x0001e8000c101506 */
[----:B------:R1:W-:Y:S01]  /*61d80*/  @P6 STG.E.U16 desc[UR6][R6.64], R12 ;  /* 0x0000000c06006986 */ /* 0x0003e2000c101506 */
[C---:B------:R-:W-:Y:S01]  /*61d90*/  ISETP.LT.AND P6, PT, R29.reuse, UR4, !P1 ;  /* 0x000000041d007c0c */ /* 0x040fe2000cfc1270 */
[----:B------:R-:W-:Y:S01]  /*61da0*/  ULDC UR4, c[0x0][0x228] ;  /* 0x00008a0000047ab9 */ /* 0x000fe20000000800 */
[----:B------:R-:W-:Y:S01]  /*61db0*/  ISETP.LT.AND P1, PT, R28, UR8, !P1 ;  /* 0x000000081c007c0c */ /* 0x000fe2000cf21270 */
[----:B------:R2:W-:Y:S01]  /*61dc0*/  @P4 STG.E.U16 desc[UR6][R22.64], R13 ;  /* 0x0000000d16004986 */ /* 0x0005e2000c101506 */
[----:B------:R-:W-:Y:S01]  /*61dd0*/  ISETP.LT.AND P4, PT, R29, UR4, !P5 ;  /* 0x000000041d007c0c */ /* 0x000fe2000ef81270 */
[----:B------:R-:W-:Y:S01]  /*61de0*/  VIADD R0, R11, 0x76 ;  /* 0x000000760b007836 */ /* 0x000fe20000000000 */
[----:B------:R-:W-:Y:S01]  /*61df0*/  ULDC UR4, c[0x0][0x228] ;  /* 0x00008a0000047ab9 */ /* 0x000fe20000000800 */
[----:B0-----:R-:W-:Y:S01]  /*61e00*/  IMAD.WIDE R16, R3, 0x2, R20 ;  /* 0x0000000203107825 */ /* 0x001fe200078e0214 */
[----:B------:R-:W-:Y:S01]  /*61e10*/  ULDC UR8, c[0x0][0x228] ;  /* 0x00008a0000087ab9 */ /* 0x000fe20000000800 */
[----:B-1----:R-:W-:-:S02]  /*61e20*/  PRMT R7, R13, 0x7632, R7 ;  /* 0x000076320d077816 */ /* 0x002fc40000000007 */
[----:B--2---:R-:W-:-:S03]  /*61e30*/  IADD3 R13, R3, UR24, RZ ;  /* 0x00000018030d7c10 */ /* 0x004fc6000fffe0ff */
[----:B------:R0:W-:Y:S04]  /*61e40*/  @P0 STG.E.U16 desc[UR6][R18.64], R7 ;  /* 0x0000000712000986 */ /* 0x0001e8000c101506 */
[----:B---3--:R1:W-:Y:S01]  /*61e50*/  @P6 STG.E.U16 desc[UR6][R16.64], R25 ;  /* 0x0000001910006986 */ /* 0x0083e2000c101506 */
[----:B0-----:R-:W-:Y:S01]  /*61e60*/  PRMT R19, R25, 0x7632, R19 ;  /* 0x0000763219137816 */ /* 0x001fe20000000013 */
[----:B------:R-:W-:-:S05]  /*61e70*/  IMAD.WIDE R6, R3, 0x2, R4 ;  /* 0x0000000203067825 */ /* 0x000fca00078e0204 */
[----:B------:R-:W-:Y:S01]  /*61e80*/  @P1 STG.E.U16 desc[UR6][R6.64], R19 ;  /* 0x0000001306001986 */ /* 0x000fe2000c101506 */
[----:B-1----:R-:W-:-:S04]  /*61e90*/  IMAD.WIDE R24, R13, 0x2, R20 ;  /* 0x000000020d187825 */ /* 0x002fc800078e0214 */
[----:B------:R-:W-:Y:S01]  /*61ea0*/  VIADD R12, R11, 0x78 ;  /* 0x000000780b0c7836 */ /* 0x000fe20000000000 */
[----:B------:R0:W-:Y:S01]  /*61eb0*/  @P4 STG.E.U16 desc[UR6][R24.64], R14 ;  /* 0x0000000e18004986 */ /* 0x0001e2000c101506 */
[----:B------:R-:W-:Y:S02]  /*61ec0*/  ISETP.GE.AND P3, PT, R0, UR11, PT ;  /* 0x0000000b00007c0c */ /* 0x000fe4000bf66270 */
[----:B------:R-:W-:Y:S01]  /*61ed0*/  ISETP.LT.AND P5, PT, R28, UR4, !P5 ;  /* 0x000000041c007c0c */ /* 0x000fe2000efa1270 */
[----:B------:R-:W-:Y:S01]  /*61ee0*/  VIADD R3, R13, UR24 ;  /* 0x000000180d037c36 */ /* 0x000fe20008000000 */
[----:B------:R-:W-:Y:S01]  /*61ef0*/  ISETP.GE.AND P6, PT, R12, UR5, PT ;  /* 0x000000050c007c0c */ /* 0x000fe2000bfc6270 */
[----:B------:R-:W-:Y:S01]  /*61f00*/  ULDC UR5, c[0x0][0x228] ;  /* 0x00008a0000057ab9 */ /* 0x000fe20000000800 */
[----:B------:R-:W-:Y:S01]  /*61f10*/  PRMT R26, R14, 0x7632, R26 ;  /* 0x000076320e1a7816 */ /* 0x000fe2000000001a */
[----:B------:R-:W1:Y:S04]  /*61f20*/  LDS.128 R16, [R2+0x400] ;  /* 0x0004000002107984 */ /* 0x000e680000000c00 */
[----:B0-----:R-:W2:Y:S01]  /*61f30*/  LDL.LU R25, [R1+0x18c] ;  /* 0x00018c0001197983 */ /* 0x001ea20000300800 */
[----:B------:R-:W-:Y:S01]  /*61f40*/  ISETP.LT.AND P1, PT, R29, UR5, !P3 ;  /* 0x000000051d007c0c */ /* 0x000fe2000df21270 */
[----:B------:R-:W-:Y:S01]  /*61f50*/  VIADD R0, R11, 0x77 ;  /* 0x000000770b007836 */ /* 0x000fe20000000000 */
[----:B------:R-:W-:Y:S01]  /*61f60*/  ISETP.LT.AND P3, PT, R28, UR8, !P3 ;  /* 0x000000081c007c0c */ /* 0x000fe2000df61270 */
[----:B------:R-:W-:Y:S01]  /*61f70*/  IMAD.WIDE R6, R13, 0x2, R4 ;  /* 0x000000020d067825 */ /* 0x000fe200078e0204 */
[----:B------:R-:W-:Y:S01]  /*61f80*/  ULDC UR4, c[0x0][0x228] ;  /* 0x00008a0000047ab9 */ /* 0x000fe20000000800 */
[----:B------:R-:W-:-:S02]  /*61f90*/  ULDC UR5, c[0x0][0x228] ;  /* 0x00008a0000057ab9 */ /* 0x000fc40000000800 */
[C---:B------:R-:W-:Y:S01]  /*61fa0*/  IMAD.WIDE R22, R3.reuse, 0x2, R4 ;  /* 0x0000000203167825 */ /* 0x040fe200078e0204 */
[----:B------:R-:W-:Y:S01]  /*61fb0*/  ISETP.GE.AND P0, PT, R0, UR9, PT ;  /* 0x0000000900007c0c */ /* 0x000fe2000bf06270 */
[----:B------:R-:W-:Y:S02]  /*61fc0*/  ULDC UR8, c[0x0][0x228] ;  /* 0x00008a0000087ab9 */ /* 0x000fe40000000800 */
[----:B------:R-:W-:Y:S01]  /*61fd0*/  IMAD.WIDE R12, R3, 0x2, R20 ;  /* 0x00000002030c7825 */ /* 0x000fe200078e0214 */
[----:B------:R-:W-:Y:S03]  /*61fe0*/  @P5 STG.E.U16 desc[UR6][R6.64], R26 ;  /* 0x0000001a06005986 */ /* 0x000fe6000c101506 */
[----:B------:R-:W-:Y:S01]  /*61ff0*/  VIADD R0, R11, 0x79 ;  /* 0x000000790b007836 */ /* 0x000fe20000000000 */
[----:B------:R-:W-:Y:S01]  /*62000*/  ISETP.LT.AND P5, PT, R29, UR8, !P6 ;  /* 0x000000081d007c0c */ /* 0x000fe2000f7a1270 */
[C---:B------:R-:W-:Y:S01]  /*62010*/  VIADD R14, R11.reuse, 0x7b ;  /* 0x0000007b0b0e7836 */ /* 0x040fe20000000000 */
[----:B------:R-:W-:Y:S01]  /*62020*/  ULDC UR8, c[0x0][0x228] ;  /* 0x00008a0000087ab9 */ /* 0x000fe20000000800 */
[----:B------:R-:W-:Y:S01]  /*62030*/  ULDC UR9, c[0x0][0x228] ;  /* 0x00008a0000097ab9 */ /* 0x000fe20000000800 */
[----:B------:R-:W-:Y:S01]  /*62040*/  ISETP.GE.AND P4, PT, R0, UR15, PT ;  /* 0x0000000f00007c0c */ /* 0x000fe2000bf86270 */
[----:B------:R-:W-:Y:S01]  /*62050*/  VIADD R0, R11, 0x7a ;  /* 0x0000007a0b007836 */ /* 0x000fe20000000000 */
[----:B--2---:R-:W-:Y:S01]  /*62060*/  PRMT R27, R25, 0x7632, R27 ;  /* 0x00007632191b7816 */ /* 0x004fe2000000001b */
[----:B------:R0:W-:Y:S01]  /*62070*/  @P1 STG.E.U16 desc[UR6][R12.64], R25 ;  /* 0x000000190c001986 */ /* 0x0001e2000c101506 */
[----:B------:R-:W-:Y:S01]  /*62080*/  ISETP.LT.AND P1, PT, R28, UR5, !P0 ;  /* 0x000000051c007c0c */ /* 0x000fe2000c721270 */
[----:B------:R-:W-:-:S02]  /*62090*/  ULDC UR5, c[0x0][0x228] ;  /* 0x00008a0000057ab9 */ /* 0x000fc40000000800 */
[----:B------:R2:W-:Y:S01]  /*620a0*/  @P3 STG.E.U16 desc[UR6][R22.64], R27 ;  /* 0x0000001b16003986 */ /* 0x0005e2000c101506 */
[----:B------:R-:W-:Y:S01]  /*620b0*/  ISETP.LT.AND P3, PT, R29, UR4, !P0 ;  /* 0x000000041d007c0c */ /* 0x000fe2000c761270 */
[----:B------:R-:W-:Y:S02]  /*620c0*/  ULDC UR4, c[0x0][0x228] ;  /* 0x00008a0000047ab9 */ /* 0x000fe40000000800 */
[----:B------:R-:W-:Y:S01]  /*620d0*/  ISETP.LT.AND P6, PT, R28, UR4, !P6 ;  /* 0x000000041c007c0c */ /* 0x000fe2000f7c1270 */
[----:B------:R-:W-:Y:S01]  /*620e0*/  ULDC UR4, c[0x0][0x228] ;  /* 0x00008a0000047ab9 */ /* 0x000fe20000000800 */
[----:B0-----:R-:W-:Y:S01]  /*620f0*/  VIADD R25, R3, UR24 ;  /* 0x0000001803197c36 */ /* 0x001fe20008000000 */
[----:B------:R-:W-:Y:S02]  /*62100*/  ISETP.GE.AND P0, PT, R0, UR13, PT ;  /* 0x0000000d00007c0c */ /* 0x000fe4000bf06270 */
[----:B------:R-:W-:Y:S01]  /*62110*/  PRMT R0, R15, 0x7632, R0 ;  /* 0x000076320f007816 */ /* 0x000fe20000000000 */
[----:B------:R-:W-:-:S04]  /*62120*/  IMAD.WIDE R2, R25, 0x2, R20 ;  /* 0x0000000219027825 */ /* 0x000fc800078e0214 */
[C---:B--2---:R-:W-:Y:S02]  /*62130*/  VIADD R27, R25.reuse, UR24 ;  /* 0x00000018191b7c36 */ /* 0x044fe40008000000 */
[----:B------:R-:W-:Y:S01]  /*62140*/  IMAD.WIDE R6, R25, 0x2, R4 ;  /* 0x0000000219067825 */ /* 0x000fe200078e0204 */
[----:B------:R0:W-:Y:S03]  /*62150*/  @P3 STG.E.U16 desc[UR6][R2.64], R15 ;  /* 0x0000000f02003986 */ /* 0x0001e6000c101506 */
[C---:B------:R-:W-:Y:S01]  /*62160*/  IMAD.WIDE R12, R27.reuse, 0x2, R20 ;  /* 0x000000021b0c7825 */ /* 0x040fe200078e0214 */
[----:B------:R2:W-:Y:S03]  /*62170*/  @P1 STG.E.U16 desc[UR6][R6.64], R0 ;  /* 0x0000000006001986 */ /* 0x0005e6000c101506 */
[----:B------:R-:W-:Y:S01]  /*62180*/  IMAD.WIDE R22, R27, 0x2, R4 ;  /* 0x000000021b167825 */ /* 0x000fe200078e0204 */
[----:B------:R3:W-:Y:S01]  /*62190*/  @P5 STG.E.U16 desc[UR6][R12.64], R8 ;  /* 0x000000080c005986 */ /* 0x0007e2000c101506 */
[----:B0-----:R-:W-:-:S02]  /*621a0*/  PRMT R3, R8, 0x7632, R3 ;  /* 0x0000763208037816 */ /* 0x001fc40000000003 */
[----:B--2---:R-:W-:-:S03]  /*621b0*/  VIADD R0, R11, 0x7c ;  /* 0x0000007c0b007836 */ /* 0x004fc60000000000 */
[----:B------:R0:W-:Y:S01]  /*621c0*/  @P6 STG.E.U16 desc[UR6][R22.64], R3 ;  /* 0x0000000316006986 */ /* 0x0001e2000c101506 */
[C---:B---3--:R-:W-:Y:S01]  /*621d0*/  VIADD R8, R11.reuse, 0x7d ;  /* 0x0000007d0b087836 */ /* 0x048fe20000000000 */
[----:B------:R-:W-:Y:S01]  /*621e0*/  ISETP.GE.AND P6, PT, R0, UR21, PT ;  /* 0x0000001500007c0c */ /* 0x000fe2000bfc6270 */
[----:B------:R-:W-:Y:S02]  /*621f0*/  VIADD R0, R11, 0x7e ;  /* 0x0000007e0b007836 */ /* 0x000fe40000000000 */
[----:B------:R-:W2:Y:S01]  /*62200*/  LDL.LU R11, [R1+0x17f4] ;  /* 0x0017f400010b7983 */ /* 0x000ea20000300800 */
[----:B------:R-:W-:Y:S01]  /*62210*/  ISETP.LT.AND P1, PT, R29, UR4, !P4 ;  /* 0x000000041d007c0c */ /* 0x000fe2000e721270 */
[----:B------:R-:W-:Y:S01]  /*62220*/  VIADD R27, R27, UR24 ;  /* 0x000000181b1b7c36 */ /* 0x000fe20008000000 */
[----:B------:R-:W-:Y:S01]  /*62230*/  ISETP.LT.AND P4, PT, R28, UR5, !P4 ;  /* 0x000000051c007c0c */ /* 0x000fe2000e781270 */
[----:B------:R-:W-:Y:S01]  /*62240*/  ULDC UR4, c[0x0][0x228] ;  /* 0x00008a0000047ab9 */ /* 0x000fe20000000800 */
[----:B------:R-:W-:Y:S01]  /*62250*/  ISETP.LT.AND P5, PT, R29, UR8, !P0 ;  /* 0x000000081d007c0c */ /* 0x000fe2000c7a1270 */
[C---:B------:R-:W-:Y:S01]  /*62260*/  VIADD R15, R27.reuse, UR24 ;  /* 0x000000181b0f7c36 */ /* 0x040fe20008000000 */
[----:B------:R-:W-:Y:S01]  /*62270*/  ISETP.GE.AND P3, PT, R14, UR23, PT ;  /* 0x000000170e007c0c */ /* 0x000fe2000bf66270 */
[C---:B0-----:R-:W-:Y:S01]  /*62280*/  IMAD.WIDE R2, R27.reuse, 0x2, R20 ;  /* 0x000000021b027825 */ /* 0x041fe200078e0214 */
[----:B-1----:R-:W-:Y:S01]  /*62290*/  PRMT R14, R16, 0x7632, R14 ;  /* 0x00007632100e7816 */ /* 0x002fe2000000000e */
[----:B------:R-:W-:Y:S01]  /*622a0*/  ULDC UR5, c[0x0][0x228] ;  /* 0x00008a0000057ab9 */ /* 0x000fe20000000800 */
[----:B------:R-:W-:Y:S01]  /*622b0*/  ULDC UR8, c[0x0][0x228] ;  /* 0x00008a0000087ab9 */ /* 0x000fe20000000800 */
[----:B------:R-:W-:Y:S01]  /*622c0*/  IMAD.WIDE R6, R27, 0x2, R4 ;  /* 0x000000021b067825 */ /* 0x000fe200078e0204 */
[----:B------:R-:W-:Y:S01]  /*622d0*/  ISETP.LT.AND P0, PT, R28, UR4, !P0 ;  /* 0x000000041c007c0c */ /* 0x000fe2000c701270 */
[----:B------:R0:W-:Y:S01]  /*622e0*/  @P1 STG.E.U16 desc[UR6][R2.64], R16 ;  /* 0x0000001002001986 */ /* 0x0001e2000c101506 */
[----:B------:R-:W-:Y:S01]  /*622f0*/  ULDC UR4, c[0x0][0x228] ;  /* 0x00008a0000047ab9 */ /* 0x000fe20000000800 */
[----:B------:R-:W-:-:S02]  /*62300*/  IMAD.WIDE R12, R15, 0x2, R20 ;  /* 0x000000020f0c7825 */ /* 0x000fc400078e0214 */
[----:B------:R1:W-:Y:S01]  /*62310*/  @P4 STG.E.U16 desc[UR6][R6.64], R14 ;  /* 0x0000000e06004986 */ /* 0x0003e2000c101506 */
[----:B------:R-:W-:Y:S01]  /*62320*/  ISETP.LT.AND P4, PT, R29, UR5, !P3 ;  /* 0x000000051d007c0c */ /* 0x000fe2000df81270 */
[----:B------:R-:W-:Y:S01]  /*62330*/  VIADD R23, R15, UR24 ;  /* 0x000000180f177c36 */ /* 0x000fe20008000000 */
[----:B------:R-:W-:Y:S01]  /*62340*/  ISETP.LT.AND P3, PT, R28, UR8, !P3 ;  /* 0x000000081c007c0c */ /* 0x000fe2000df61270 */
[----:B------:R3:W-:Y:S01]  /*62350*/  @P5 STG.E.U16 desc[UR6][R12.64], R9 ;  /* 0x000000090c005986 */ /* 0x0007e2000c101506 */
[----:B------:R-:W-:Y:S01]  /*62360*/  ISETP.LT.AND P5, PT, R29, UR9, !P6 ;  /* 0x000000091d007c0c */ /* 0x000fe2000f7a1270 */
[----:B------:R-:W-:Y:S01]  /*62370*/  VIADD R25, R23, UR24 ;  /* 0x0000001817197c36 */ /* 0x000fe20008000000 */
[----:B------:R-:W-:Y:S01]  /*62380*/  ISETP.GE.AND P1, PT, R8, UR19, PT ;  /* 0x0000001308007c0c */ /* 0x000fe2000bf26270 */
[----:B0-----:R-:W-:Y:S01]  /*62390*/  IMAD.WIDE R2, R15, 0x2, R4 ;  /* 0x000000020f027825 */ /* 0x001fe200078e0204 */
[----:B------:R-:W-:Y:S01]  /*623a0*/  PRMT R15, R17, 0x7632, R15 ;  /* 0x00007632110f7816 */ /* 0x000fe2000000000f */
[----:B------:R-:W-:Y:S01]  /*623b0*/  ULDC UR5, c[0x0][0x228] ;  /* 0x00008a0000057ab9 */ /* 0x000fe20000000800 */
[----:B------:R-:W-:Y:S01]  /*623c0*/  ULDC UR8, c[0x0][0x228] ;  /* 0x00008a0000087ab9 */ /* 0x000fe20000000800 */
[----:B-1----:R-:W-:Y:S01]  /*623d0*/  PRMT R14, R9, 0x7632, R14 ;  /* 0x00007632090e7816 */ /* 0x002fe2000000000e */
[----:B------:R-:W-:Y:S01]  /*623e0*/  IMAD.WIDE R6, R23, 0x2, R20 ;  /* 0x0000000217067825 */ /* 0x000fe200078e0214 */
[----:B------:R-:W-:-:S03]  /*623f0*/  ULDC UR9, c[0x0][0x228] ;  /* 0x00008a0000097ab9 */ /* 0x000fc60000000800 */
[----:B---3--:R-:W-:Y:S01]  /*62400*/  IMAD.WIDE R8, R23, 0x2, R4 ;  /* 0x0000000217087825 */ /* 0x008fe200078e0204 */
[----:B------:R-:W-:Y:S03]  /*62410*/  @P0 STG.E.U16 desc[UR6][R2.64], R14 ;  /* 0x0000000e02000986 */ /* 0x000fe6000c101506 */
[----:B------:R-:W-:Y:S01]  /*62420*/  IMAD.WIDE R12, R25, 0x2, R20 ;  /* 0x00000002190c7825 */ /* 0x000fe200078e0214 */
[----:B------:R-:W-:Y:S01]  /*62430*/  @P4 STG.E.U16 desc[UR6][R6.64], R17 ;  /* 0x0000001106004986 */ /* 0x000fe2000c101506 */
[----:B------:R-:W-:-:S03]  /*62440*/  ISETP.GE.AND P0, PT, R0, UR17, PT ;  /* 0x0000001100007c0c */ /* 0x000fc6000bf06270 */
[----:B------:R0:W-:Y:S01]  /*62450*/  @P3 STG.E.U16 desc[UR6][R8.64], R15 ;  /* 0x0000000f08003986 */ /* 0x0001e2000c101506 */
[C---:B------:R-:W-:Y:S01]  /*62460*/  ISETP.LT.AND P4, PT, R29.reuse, UR5, !P0 ;  /* 0x000000051d007c0c */ /* 0x040fe2000c781270 */
[----:B------:R-:W-:Y:S02]  /*62470*/  ULDC UR5, c[0x0][0x228] ;  /* 0x00008a0000057ab9 */ /* 0x000fe40000000800 */
[----:B------:R1:W-:Y:S01]  /*62480*/  @P5 STG.E.U16 desc[UR6][R12.64], R10 ;  /* 0x0000000a0c005986 */ /* 0x0003e2000c101506 */
[C---:B------:R-:W-:Y:S01]  /*62490*/  ISETP.LT.AND P5, PT, R29.reuse, UR4, !P1 ;  /* 0x000000041d007c0c */ /* 0x040fe2000cfa1270 */
[----:B------:R-:W-:Y:S01]  /*624a0*/  ULDC UR4, c[0x0][0x228] ;  /* 0x00008a0000047ab9 */ /* 0x000fe20000000800 */
[----:B------:R-:W-:Y:S01]  /*624b0*/  ISETP.LT.AND P3, PT, R29, UR8, !P2 ;  /* 0x000000081d007c0c */ /* 0x000fe2000d761270 */
[----:B------:R-:W-:Y:S01]  /*624c0*/  ULDC UR8, c[0x0][0x228] ;  /* 0x00008a0000087ab9 */ /* 0x000fe20000000800 */
[C---:B------:R-:W-:Y:S02]  /*624d0*/  ISETP.LT.AND P6, PT, R28.reuse, UR4, !P6 ;  /* 0x000000041c007c0c */ /* 0x040fe4000f7c1270 */
[C---:B------:R-:W-:Y:S01]  /*624e0*/  ISETP.LT.AND P1, PT, R28.reuse, UR5, !P1 ;  /* 0x000000051c007c0c */ /* 0x040fe2000cf21270 */
[----:B0-----:R-:W-:Y:S01]  /*624f0*/  VIADD R9, R25, UR24 ;  /* 0x0000001819097c36 */ /* 0x001fe20008000000 */
[----:B------:R-:W-:-:S02]  /*62500*/  ISETP.LT.AND P0, PT, R28, UR8, !P0 ;  /* 0x000000081c007c0c */ /* 0x000fc4000c701270 */
[----:B------:R-:W-:Y:S01]  /*62510*/  ISETP.LT.AND P2, PT, R28, UR9, !P2 ;  /* 0x000000091c007c0c */ /* 0x000fe2000d741270 */
[----:B------:R-:W-:Y:S01]  /*62520*/  VIADD R15, R9, UR24 ;  /* 0x00000018090f7c36 */ /* 0x000fe20008000000 */
[----:B-1----:R-:W-:Y:S01]  /*62530*/  PRMT R10, R10, 0x7632, R10 ;  /* 0x000076320a0a7816 */ /* 0x002fe2000000000a */
[----:B------:R-:W-:Y:S01]  /*62540*/  IMAD.WIDE R2, R25, 0x2, R4 ;  /* 0x0000000219027825 */ /* 0x000fe200078e0204 */
[----:B------:R-:W-:-:S03]  /*62550*/  PRMT R0, R18, 0x7632, R0 ;  /* 0x0000763212007816 */ /* 0x000fc60000000000 */
[----:B------:R-:W-:Y:S02]  /*62560*/  VIADD R17, R15, UR24 ;  /* 0x000000180f117c36 */ /* 0x000fe40008000000 */
[C---:B------:R-:W-:Y:S01]  /*62570*/  IMAD.WIDE R6, R9.reuse, 0x2, R20 ;  /* 0x0000000209067825 */ /* 0x040fe200078e0214 */
[----:B------:R0:W-:Y:S03]  /*62580*/  @P6 STG.E.U16 desc[UR6][R2.64], R10 ;  /* 0x0000000a02006986 */ /* 0x0001e6000c101506 */
[----:B------:R-:W-:Y:S01]  /*62590*/  IMAD.WIDE R8, R9, 0x2, R4 ;  /* 0x0000000209087825 */ /* 0x000fe200078e0204 */
[----:B------:R0:W-:Y:S03]  /*625a0*/  @P5 STG.E.U16 desc[UR6][R6.64], R18 ;  /* 0x0000001206005986 */ /* 0x0001e6000c101506 */
[C---:B------:R-:W-:Y:S01]  /*625b0*/  IMAD.WIDE R12, R15.reuse, 0x2, R20 ;  /* 0x000000020f0c7825 */ /* 0x040fe200078e0214 */
[----:B------:R0:W-:Y:S03]  /*625c0*/  @P1 STG.E.U16 desc[UR6][R8.64], R0 ;  /* 0x0000000008001986 */ /* 0x0001e6000c101506 */
[----:B------:R-:W-:-:S04]  /*625d0*/  IMAD.WIDE R14, R15, 0x2, R4 ;  /* 0x000000020f0e7825 */ /* 0x000fc800078e0204 */
[----:B------:R-:W-:-:S04]  /*625e0*/  IMAD.WIDE R20, R17, 0x2, R20 ;  /* 0x0000000211147825 */ /* 0x000fc800078e0214 */
[----:B------:R-:W-:Y:S01]  /*625f0*/  IMAD.WIDE R4, R17, 0x2, R4 ;  /* 0x0000000211047825 */ /* 0x000fe200078e0204 */
[----:B--2---:R-:W-:Y:S01]  /*62600*/  PRMT R16, R11, 0x7632, R16 ;  /* 0x000076320b107816 */ /* 0x004fe20000000010 */
[----:B------:R0:W-:Y:S04]  /*62610*/  @P4 STG.E.U16 desc[UR6][R12.64], R11 ;  /* 0x0000000b0c004986 */ /* 0x0001e8000c101506 */
[----:B------:R0:W-:Y:S04]  /*62620*/  @P0 STG.E.U16 desc[UR6][R14.64], R16 ;  /* 0x000000100e000986 */ /* 0x0001e8000c101506 */
[----:B------:R0:W-:Y:S01]  /*62630*/  @P3 STG.E.U16 desc[UR6][R20.64], R19 ;  /* 0x0000001314003986 */ /* 0x0001e2000c101506 */
[----:B------:R-:W-:Y:S05]  /*62640*/  @!P2 EXIT ;  /* 0x000000000000a94d */ /* 0x000fea0003800000 */
[----:B0-----:R-:W-:-:S05]  /*62650*/  PRMT R2, R19, 0x7632, R2 ;  /* 0x0000763213027816 */ /* 0x001fca0000000002 */
[----:B------:R-:W-:Y:S01]  /*62660*/  STG.E.U16 desc[UR6][R4.64], R2 ;  /* 0x0000000204007986 */ /* 0x000fe2000c101506 */
[----:B------:R-:W-:Y:S05]  /*62670*/  EXIT ;  /* 0x000000000000794d */ /* 0x000fea0003800000 */
.L_x_2:
[----:B------:R-:W-:-:S00]  /*62680*/  BRA `(.L_x_2) ;  /* 0xfffffffc00fc7947 */ /* 0x000fc0000383ffff */
[----:B------:R-:W-:-:S00]  /*62690*/  NOP ;  /* 0x0000000000007918 */ /* 0x000fc00000000000 */
        /* <DEDUP_REMOVED lines=14> */
.L_x_3:


//--------------------- .nv.shared.matmul_kernel  --------------------------
	.section	.nv.shared.matmul_kernel,"aw",@nobits
	.sectionflags	@""
	.align	16
	.zero		1024


//--------------------- .nv.shared.reserved.0     --------------------------
	.section	.nv.shared.reserved.0,"aw",@nobits
	.weak		__nv_reservedSMEM_offset_0_alias
	.size		__nv_reservedSMEM_offset_0_alias, 0, 0
	.other		__nv_reservedSMEM_offset_0_alias,@"STO_CUDA_RESERVED_SHARED STV_DEFAULT"
__nv_reservedSMEM_offset_0_alias:
	.zero		0


//--------------------- .nv.constant0.matmul_kernel --------------------------
	.section	.nv.constant0.matmul_kernel,"a",@progbits
	.sectionflags	@""
	.align	4
.nv.constant0.matmul_kernel:
	.zero		608


//--------------------- SYMBOLS --------------------------

	.type		.nv.reservedSmem.offset0,@object
	.size		.nv.reservedSmem.offset0,0x4
